//
// Generated by NVIDIA NVVM Compiler
//
// Compiler Build ID: CL-36424714
// Cuda compilation tools, release 13.0, V13.0.88
// Based on NVVM 20.0.0
//

.version 9.0
.target sm_100
.address_size 64

	// .globl	_Z31forward_hidden_kernel_optimizedPdS_S_S_ii
// _ZZ31forward_hidden_kernel_optimizedPdS_S_S_iiE12input_shared has been demoted
// _ZZ31forward_hidden_kernel_optimizedPdS_S_S_iiE11bias_shared has been demoted
// _ZZ31forward_output_kernel_optimizedPdS_S_S_iiE13hidden_shared has been demoted
// _ZZ31forward_output_kernel_optimizedPdS_S_S_iiE11bias_shared has been demoted
// _ZZ24softmax_kernel_optimizedPdiE4data has been demoted
// _ZZ24softmax_kernel_optimizedPdiE7max_val has been demoted
// _ZZ24softmax_kernel_optimizedPdiE3sum has been demoted
// _ZZ34batch_update_output_weights_kernelPdS_S_iiidE15shared_grad_sum has been demoted
// _ZZ34batch_update_hidden_weights_kernelPdS_S_iiidE15shared_grad_sum has been demoted

.visible .entry _Z31forward_hidden_kernel_optimizedPdS_S_S_ii(
	.param .u64 .ptr .align 1 _Z31forward_hidden_kernel_optimizedPdS_S_S_ii_param_0,
	.param .u64 .ptr .align 1 _Z31forward_hidden_kernel_optimizedPdS_S_S_ii_param_1,
	.param .u64 .ptr .align 1 _Z31forward_hidden_kernel_optimizedPdS_S_S_ii_param_2,
	.param .u64 .ptr .align 1 _Z31forward_hidden_kernel_optimizedPdS_S_S_ii_param_3,
	.param .u32 _Z31forward_hidden_kernel_optimizedPdS_S_S_ii_param_4,
	.param .u32 _Z31forward_hidden_kernel_optimizedPdS_S_S_ii_param_5
)
{
	.reg .pred 	%p<12>;
	.reg .b32 	%r<38>;
	.reg .b64 	%rd<17>;
	.reg .b64 	%fd<21>;
	// demoted variable
	.shared .align 8 .b8 _ZZ31forward_hidden_kernel_optimizedPdS_S_S_iiE12input_shared[128];
	// demoted variable
	.shared .align 8 .b8 _ZZ31forward_hidden_kernel_optimizedPdS_S_S_iiE11bias_shared[128];
	ld.param.u64 	%rd3, [_Z31forward_hidden_kernel_optimizedPdS_S_S_ii_param_0];
	ld.param.u64 	%rd4, [_Z31forward_hidden_kernel_optimizedPdS_S_S_ii_param_1];
	ld.param.u64 	%rd5, [_Z31forward_hidden_kernel_optimizedPdS_S_S_ii_param_2];
	ld.param.u64 	%rd6, [_Z31forward_hidden_kernel_optimizedPdS_S_S_ii_param_3];
	ld.param.u32 	%r20, [_Z31forward_hidden_kernel_optimizedPdS_S_S_ii_param_4];
	ld.param.u32 	%r21, [_Z31forward_hidden_kernel_optimizedPdS_S_S_ii_param_5];
	mov.u32 	%r22, %ctaid.x;
	mov.u32 	%r23, %ntid.x;
	mov.u32 	%r1, %tid.x;
	mad.lo.s32 	%r2, %r22, %r23, %r1;
	setp.ge.s32 	%p1, %r2, %r20;
	shl.b32 	%r24, %r1, 3;
	mov.u32 	%r25, _ZZ31forward_hidden_kernel_optimizedPdS_S_S_iiE11bias_shared;
	add.s32 	%r3, %r25, %r24;
	@%p1 bra 	$L__BB0_2;
	cvta.to.global.u64 	%rd7, %rd5;
	mul.wide.s32 	%rd8, %r2, 8;
	add.s64 	%rd9, %rd7, %rd8;
	ld.global.f64 	%fd8, [%rd9];
	st.shared.f64 	[%r3], %fd8;
$L__BB0_2:
	bar.sync 	0;
	setp.lt.s32 	%p2, %r21, 1;
	mov.f64 	%fd19, 0d0000000000000000;
	@%p2 bra 	$L__BB0_10;
	add.s32 	%r27, %r21, 15;
	shr.u32 	%r4, %r27, 4;
	mov.u32 	%r29, _ZZ31forward_hidden_kernel_optimizedPdS_S_S_iiE12input_shared;
	add.s32 	%r5, %r29, %r24;
	mul.lo.s32 	%r6, %r21, %r2;
	cvta.to.global.u64 	%rd1, %rd4;
	cvta.to.global.u64 	%rd2, %rd3;
	mov.f64 	%fd19, 0d0000000000000000;
	mov.b32 	%r33, 0;
$L__BB0_4:
	shl.b32 	%r35, %r33, 4;
	add.s32 	%r9, %r35, %r1;
	setp.ge.s32 	%p3, %r9, %r21;
	mov.f64 	%fd17, 0d0000000000000000;
	@%p3 bra 	$L__BB0_6;
	mul.wide.s32 	%rd10, %r9, 8;
	add.s64 	%rd11, %rd1, %rd10;
	ld.global.f64 	%fd17, [%rd11];
$L__BB0_6:
	setp.ge.s32 	%p4, %r2, %r20;
	st.shared.f64 	[%r5], %fd17;
	bar.sync 	0;
	setp.ge.s32 	%p5, %r35, %r21;
	or.pred  	%p6, %p4, %p5;
	@%p6 bra 	$L__BB0_9;
	add.s32 	%r37, %r35, %r6;
	mov.b32 	%r36, 1;
	mov.u32 	%r34, %r29;
$L__BB0_8:
	mul.wide.s32 	%rd12, %r37, 8;
	add.s64 	%rd13, %rd2, %rd12;
	add.s32 	%r32, %r36, -1;
	ld.global.f64 	%fd12, [%rd13];
	ld.shared.f64 	%fd13, [%r34];
	fma.rn.f64 	%fd19, %fd12, %fd13, %fd19;
	setp.lt.u32 	%p7, %r32, 15;
	add.s32 	%r35, %r35, 1;
	setp.lt.s32 	%p8, %r35, %r21;
	and.pred  	%p9, %p7, %p8;
	add.s32 	%r37, %r37, 1;
	add.s32 	%r36, %r36, 1;
	add.s32 	%r34, %r34, 8;
	@%p9 bra 	$L__BB0_8;
$L__BB0_9:
	bar.sync 	0;
	add.s32 	%r33, %r33, 1;
	setp.ne.s32 	%p10, %r33, %r4;
	@%p10 bra 	$L__BB0_4;
$L__BB0_10:
	setp.ge.s32 	%p11, %r2, %r20;
	@%p11 bra 	$L__BB0_12;
	ld.shared.f64 	%fd14, [%r3];
	add.f64 	%fd15, %fd19, %fd14;
	cvta.to.global.u64 	%rd14, %rd6;
	mul.wide.s32 	%rd15, %r2, 8;
	add.s64 	%rd16, %rd14, %rd15;
	st.global.f64 	[%rd16], %fd15;
$L__BB0_12:
	ret;

}
	// .globl	_Z31forward_output_kernel_optimizedPdS_S_S_ii
.visible .entry _Z31forward_output_kernel_optimizedPdS_S_S_ii(
	.param .u64 .ptr .align 1 _Z31forward_output_kernel_optimizedPdS_S_S_ii_param_0,
	.param .u64 .ptr .align 1 _Z31forward_output_kernel_optimizedPdS_S_S_ii_param_1,
	.param .u64 .ptr .align 1 _Z31forward_output_kernel_optimizedPdS_S_S_ii_param_2,
	.param .u64 .ptr .align 1 _Z31forward_output_kernel_optimizedPdS_S_S_ii_param_3,
	.param .u32 _Z31forward_output_kernel_optimizedPdS_S_S_ii_param_4,
	.param .u32 _Z31forward_output_kernel_optimizedPdS_S_S_ii_param_5
)
{
	.reg .pred 	%p<15>;
	.reg .b32 	%r<38>;
	.reg .b64 	%rd<19>;
	.reg .b64 	%fd<24>;
	// demoted variable
	.shared .align 8 .b8 _ZZ31forward_output_kernel_optimizedPdS_S_S_iiE13hidden_shared[128];
	// demoted variable
	.shared .align 8 .b8 _ZZ31forward_output_kernel_optimizedPdS_S_S_iiE11bias_shared[128];
	ld.param.u64 	%rd3, [_Z31forward_output_kernel_optimizedPdS_S_S_ii_param_0];
	ld.param.u64 	%rd6, [_Z31forward_output_kernel_optimizedPdS_S_S_ii_param_1];
	ld.param.u64 	%rd4, [_Z31forward_output_kernel_optimizedPdS_S_S_ii_param_2];
	ld.param.u64 	%rd5, [_Z31forward_output_kernel_optimizedPdS_S_S_ii_param_3];
	ld.param.u32 	%r20, [_Z31forward_output_kernel_optimizedPdS_S_S_ii_param_4];
	ld.param.u32 	%r21, [_Z31forward_output_kernel_optimizedPdS_S_S_ii_param_5];
	cvta.to.global.u64 	%rd1, %rd6;
	mov.u32 	%r22, %ctaid.x;
	mov.u32 	%r23, %ntid.x;
	mov.u32 	%r1, %tid.x;
	mad.lo.s32 	%r2, %r22, %r23, %r1;
	setp.gt.u32 	%p1, %r1, 15;
	setp.ge.u32 	%p2, %r1, %r21;
	shl.b32 	%r24, %r1, 3;
	mov.u32 	%r25, _ZZ31forward_output_kernel_optimizedPdS_S_S_iiE13hidden_shared;
	add.s32 	%r3, %r25, %r24;
	or.pred  	%p3, %p1, %p2;
	@%p3 bra 	$L__BB1_2;
	mul.wide.u32 	%rd7, %r1, 8;
	add.s64 	%rd8, %rd1, %rd7;
	ld.global.f64 	%fd8, [%rd8];
	max.f64 	%fd9, %fd8, 0d0000000000000000;
	st.shared.f64 	[%r3], %fd9;
$L__BB1_2:
	setp.ge.s32 	%p4, %r2, %r20;
	mov.u32 	%r27, _ZZ31forward_output_kernel_optimizedPdS_S_S_iiE11bias_shared;
	add.s32 	%r4, %r27, %r24;
	@%p4 bra 	$L__BB1_4;
	cvta.to.global.u64 	%rd9, %rd4;
	mul.wide.s32 	%rd10, %r2, 8;
	add.s64 	%rd11, %rd9, %rd10;
	ld.global.f64 	%fd10, [%rd11];
	st.shared.f64 	[%r4], %fd10;
$L__BB1_4:
	bar.sync 	0;
	setp.lt.s32 	%p5, %r21, 1;
	mov.f64 	%fd22, 0d0000000000000000;
	@%p5 bra 	$L__BB1_12;
	add.s32 	%r29, %r21, 15;
	shr.u32 	%r5, %r29, 4;
	mul.lo.s32 	%r6, %r21, %r2;
	cvta.to.global.u64 	%rd2, %rd3;
	mov.f64 	%fd22, 0d0000000000000000;
	mov.b32 	%r33, 0;
$L__BB1_6:
	shl.b32 	%r35, %r33, 4;
	add.s32 	%r9, %r35, %r1;
	setp.ge.s32 	%p6, %r9, %r21;
	mov.f64 	%fd20, 0d0000000000000000;
	@%p6 bra 	$L__BB1_8;
	mul.wide.s32 	%rd12, %r9, 8;
	add.s64 	%rd13, %rd1, %rd12;
	ld.global.f64 	%fd14, [%rd13];
	max.f64 	%fd20, %fd14, 0d0000000000000000;
$L__BB1_8:
	setp.ge.s32 	%p7, %r2, %r20;
	st.shared.f64 	[%r3], %fd20;
	bar.sync 	0;
	setp.ge.s32 	%p8, %r35, %r21;
	or.pred  	%p9, %p7, %p8;
	@%p9 bra 	$L__BB1_11;
	add.s32 	%r37, %r35, %r6;
	mov.b32 	%r36, 1;
	mov.u32 	%r34, %r25;
$L__BB1_10:
	mul.wide.s32 	%rd14, %r37, 8;
	add.s64 	%rd15, %rd2, %rd14;
	add.s32 	%r32, %r36, -1;
	ld.global.f64 	%fd15, [%rd15];
	ld.shared.f64 	%fd16, [%r34];
	fma.rn.f64 	%fd22, %fd15, %fd16, %fd22;
	setp.lt.u32 	%p10, %r32, 15;
	add.s32 	%r35, %r35, 1;
	setp.lt.s32 	%p11, %r35, %r21;
	and.pred  	%p12, %p10, %p11;
	add.s32 	%r37, %r37, 1;
	add.s32 	%r36, %r36, 1;
	add.s32 	%r34, %r34, 8;
	@%p12 bra 	$L__BB1_10;
$L__BB1_11:
	bar.sync 	0;
	add.s32 	%r33, %r33, 1;
	setp.ne.s32 	%p13, %r33, %r5;
	@%p13 bra 	$L__BB1_6;
$L__BB1_12:
	setp.ge.s32 	%p14, %r2, %r20;
	@%p14 bra 	$L__BB1_14;
	ld.shared.f64 	%fd17, [%r4];
	add.f64 	%fd18, %fd22, %fd17;
	cvta.to.global.u64 	%rd16, %rd5;
	mul.wide.s32 	%rd17, %r2, 8;
	add.s64 	%rd18, %rd16, %rd17;
	st.global.f64 	[%rd18], %fd18;
$L__BB1_14:
	ret;

}
	// .globl	_Z24softmax_kernel_optimizedPdi
.visible .entry _Z24softmax_kernel_optimizedPdi(
	.param .u64 .ptr .align 1 _Z24softmax_kernel_optimizedPdi_param_0,
	.param .u32 _Z24softmax_kernel_optimizedPdi_param_1
)
{
	.reg .pred 	%p<50>;
	.reg .b32 	%r<48>;
	.reg .b32 	%f<3>;
	.reg .b64 	%rd<21>;
	.reg .b64 	%fd<134>;
	// demoted variable
	.shared .align 8 .b8 _ZZ24softmax_kernel_optimizedPdiE4data[2048];
	// demoted variable
	.shared .align 8 .f64 _ZZ24softmax_kernel_optimizedPdiE7max_val;
	// demoted variable
	.shared .align 8 .f64 _ZZ24softmax_kernel_optimizedPdiE3sum;
	ld.param.u64 	%rd11, [_Z24softmax_kernel_optimizedPdi_param_0];
	ld.param.u32 	%r24, [_Z24softmax_kernel_optimizedPdi_param_1];
	cvta.to.global.u64 	%rd1, %rd11;
	mov.u32 	%r1, %tid.x;
	setp.ne.s32 	%p1, %r1, 0;
	@%p1 bra 	$L__BB2_72;
	mov.b64 	%rd12, -4503599627370496;
	st.shared.u64 	[_ZZ24softmax_kernel_optimizedPdiE7max_val], %rd12;
	setp.lt.s32 	%p2, %r24, 1;
	@%p2 bra 	$L__BB2_72;
	and.b32  	%r2, %r24, 15;
	setp.lt.u32 	%p3, %r24, 16;
	mov.b32 	%r44, 0;
	mov.f64 	%fd100, 0dFFF0000000000000;
	@%p3 bra 	$L__BB2_37;
	and.b32  	%r44, %r24, 2147483632;
	neg.s32 	%r42, %r44;
	add.s64 	%rd19, %rd1, 64;
	mov.f64 	%fd100, 0dFFF0000000000000;
$L__BB2_4:
	.pragma "nounroll";
	ld.global.f64 	%fd2, [%rd19+-64];
	setp.leu.f64 	%p4, %fd2, %fd100;
	@%p4 bra 	$L__BB2_6;
	st.shared.f64 	[_ZZ24softmax_kernel_optimizedPdiE7max_val], %fd2;
	mov.f64 	%fd100, %fd2;
$L__BB2_6:
	ld.global.f64 	%fd4, [%rd19+-56];
	setp.leu.f64 	%p5, %fd4, %fd100;
	@%p5 bra 	$L__BB2_8;
	st.shared.f64 	[_ZZ24softmax_kernel_optimizedPdiE7max_val], %fd4;
	mov.f64 	%fd100, %fd4;
$L__BB2_8:
	ld.global.f64 	%fd6, [%rd19+-48];
	setp.leu.f64 	%p6, %fd6, %fd100;
	@%p6 bra 	$L__BB2_10;
	st.shared.f64 	[_ZZ24softmax_kernel_optimizedPdiE7max_val], %fd6;
	mov.f64 	%fd100, %fd6;
$L__BB2_10:
	ld.global.f64 	%fd8, [%rd19+-40];
	setp.leu.f64 	%p7, %fd8, %fd100;
	@%p7 bra 	$L__BB2_12;
	st.shared.f64 	[_ZZ24softmax_kernel_optimizedPdiE7max_val], %fd8;
	mov.f64 	%fd100, %fd8;
$L__BB2_12:
	ld.global.f64 	%fd10, [%rd19+-32];
	setp.leu.f64 	%p8, %fd10, %fd100;
	@%p8 bra 	$L__BB2_14;
	st.shared.f64 	[_ZZ24softmax_kernel_optimizedPdiE7max_val], %fd10;
	mov.f64 	%fd100, %fd10;
$L__BB2_14:
	ld.global.f64 	%fd12, [%rd19+-24];
	setp.leu.f64 	%p9, %fd12, %fd100;
	@%p9 bra 	$L__BB2_16;
	st.shared.f64 	[_ZZ24softmax_kernel_optimizedPdiE7max_val], %fd12;
	mov.f64 	%fd100, %fd12;
$L__BB2_16:
	ld.global.f64 	%fd14, [%rd19+-16];
	setp.leu.f64 	%p10, %fd14, %fd100;
	@%p10 bra 	$L__BB2_18;
	st.shared.f64 	[_ZZ24softmax_kernel_optimizedPdiE7max_val], %fd14;
	mov.f64 	%fd100, %fd14;
$L__BB2_18:
	ld.global.f64 	%fd16, [%rd19+-8];
	setp.leu.f64 	%p11, %fd16, %fd100;
	@%p11 bra 	$L__BB2_20;
	st.shared.f64 	[_ZZ24softmax_kernel_optimizedPdiE7max_val], %fd16;
	mov.f64 	%fd100, %fd16;
$L__BB2_20:
	ld.global.f64 	%fd18, [%rd19];
	setp.leu.f64 	%p12, %fd18, %fd100;
	@%p12 bra 	$L__BB2_22;
	st.shared.f64 	[_ZZ24softmax_kernel_optimizedPdiE7max_val], %fd18;
	mov.f64 	%fd100, %fd18;
$L__BB2_22:
	ld.global.f64 	%fd20, [%rd19+8];
	setp.leu.f64 	%p13, %fd20, %fd100;
	@%p13 bra 	$L__BB2_24;
	st.shared.f64 	[_ZZ24softmax_kernel_optimizedPdiE7max_val], %fd20;
	mov.f64 	%fd100, %fd20;
$L__BB2_24:
	ld.global.f64 	%fd22, [%rd19+16];
	setp.leu.f64 	%p14, %fd22, %fd100;
	@%p14 bra 	$L__BB2_26;
	st.shared.f64 	[_ZZ24softmax_kernel_optimizedPdiE7max_val], %fd22;
	mov.f64 	%fd100, %fd22;
$L__BB2_26:
	ld.global.f64 	%fd24, [%rd19+24];
	setp.leu.f64 	%p15, %fd24, %fd100;
	@%p15 bra 	$L__BB2_28;
	st.shared.f64 	[_ZZ24softmax_kernel_optimizedPdiE7max_val], %fd24;
	mov.f64 	%fd100, %fd24;
$L__BB2_28:
	ld.global.f64 	%fd26, [%rd19+32];
	setp.leu.f64 	%p16, %fd26, %fd100;
	@%p16 bra 	$L__BB2_30;
	st.shared.f64 	[_ZZ24softmax_kernel_optimizedPdiE7max_val], %fd26;
	mov.f64 	%fd100, %fd26;
$L__BB2_30:
	ld.global.f64 	%fd28, [%rd19+40];
	setp.leu.f64 	%p17, %fd28, %fd100;
	@%p17 bra 	$L__BB2_32;
	st.shared.f64 	[_ZZ24softmax_kernel_optimizedPdiE7max_val], %fd28;
	mov.f64 	%fd100, %fd28;
$L__BB2_32:
	ld.global.f64 	%fd30, [%rd19+48];
	setp.leu.f64 	%p18, %fd30, %fd100;
	@%p18 bra 	$L__BB2_34;
	st.shared.f64 	[_ZZ24softmax_kernel_optimizedPdiE7max_val], %fd30;
	mov.f64 	%fd100, %fd30;
$L__BB2_34:
	ld.global.f64 	%fd32, [%rd19+56];
	setp.leu.f64 	%p19, %fd32, %fd100;
	@%p19 bra 	$L__BB2_36;
	st.shared.f64 	[_ZZ24softmax_kernel_optimizedPdiE7max_val], %fd32;
	mov.f64 	%fd100, %fd32;
$L__BB2_36:
	add.s32 	%r42, %r42, 16;
	add.s64 	%rd19, %rd19, 128;
	setp.ne.s32 	%p20, %r42, 0;
	@%p20 bra 	$L__BB2_4;
$L__BB2_37:
	setp.eq.s32 	%p21, %r2, 0;
	@%p21 bra 	$L__BB2_72;
	and.b32  	%r8, %r24, 7;
	setp.lt.u32 	%p22, %r2, 8;
	@%p22 bra 	$L__BB2_56;
	mul.wide.u32 	%rd13, %r44, 8;
	add.s64 	%rd5, %rd1, %rd13;
	ld.global.f64 	%fd35, [%rd5];
	setp.leu.f64 	%p23, %fd35, %fd100;
	@%p23 bra 	$L__BB2_41;
	st.shared.f64 	[_ZZ24softmax_kernel_optimizedPdiE7max_val], %fd35;
	mov.f64 	%fd100, %fd35;
$L__BB2_41:
	ld.global.f64 	%fd37, [%rd5+8];
	setp.leu.f64 	%p24, %fd37, %fd100;
	@%p24 bra 	$L__BB2_43;
	st.shared.f64 	[_ZZ24softmax_kernel_optimizedPdiE7max_val], %fd37;
	mov.f64 	%fd100, %fd37;
$L__BB2_43:
	ld.global.f64 	%fd39, [%rd5+16];
	setp.leu.f64 	%p25, %fd39, %fd100;
	@%p25 bra 	$L__BB2_45;
	st.shared.f64 	[_ZZ24softmax_kernel_optimizedPdiE7max_val], %fd39;
	mov.f64 	%fd100, %fd39;
$L__BB2_45:
	ld.global.f64 	%fd41, [%rd5+24];
	setp.leu.f64 	%p26, %fd41, %fd100;
	@%p26 bra 	$L__BB2_47;
	st.shared.f64 	[_ZZ24softmax_kernel_optimizedPdiE7max_val], %fd41;
	mov.f64 	%fd100, %fd41;
$L__BB2_47:
	ld.global.f64 	%fd43, [%rd5+32];
	setp.leu.f64 	%p27, %fd43, %fd100;
	@%p27 bra 	$L__BB2_49;
	st.shared.f64 	[_ZZ24softmax_kernel_optimizedPdiE7max_val], %fd43;
	mov.f64 	%fd100, %fd43;
$L__BB2_49:
	ld.global.f64 	%fd45, [%rd5+40];
	setp.leu.f64 	%p28, %fd45, %fd100;
	@%p28 bra 	$L__BB2_51;
	st.shared.f64 	[_ZZ24softmax_kernel_optimizedPdiE7max_val], %fd45;
	mov.f64 	%fd100, %fd45;
$L__BB2_51:
	ld.global.f64 	%fd47, [%rd5+48];
	setp.leu.f64 	%p29, %fd47, %fd100;
	@%p29 bra 	$L__BB2_53;
	st.shared.f64 	[_ZZ24softmax_kernel_optimizedPdiE7max_val], %fd47;
	mov.f64 	%fd100, %fd47;
$L__BB2_53:
	ld.global.f64 	%fd49, [%rd5+56];
	setp.leu.f64 	%p30, %fd49, %fd100;
	@%p30 bra 	$L__BB2_55;
	st.shared.f64 	[_ZZ24softmax_kernel_optimizedPdiE7max_val], %fd49;
	mov.f64 	%fd100, %fd49;
$L__BB2_55:
	add.s32 	%r44, %r44, 8;
$L__BB2_56:
	setp.eq.s32 	%p31, %r8, 0;
	@%p31 bra 	$L__BB2_72;
	and.b32  	%r11, %r24, 3;
	setp.lt.u32 	%p32, %r8, 4;
	@%p32 bra 	$L__BB2_67;
	mul.wide.u32 	%rd14, %r44, 8;
	add.s64 	%rd6, %rd1, %rd14;
	ld.global.f64 	%fd52, [%rd6];
	setp.leu.f64 	%p33, %fd52, %fd100;
	@%p33 bra 	$L__BB2_60;
	st.shared.f64 	[_ZZ24softmax_kernel_optimizedPdiE7max_val], %fd52;
	mov.f64 	%fd100, %fd52;
$L__BB2_60:
	ld.global.f64 	%fd54, [%rd6+8];
	setp.leu.f64 	%p34, %fd54, %fd100;
	@%p34 bra 	$L__BB2_62;
	st.shared.f64 	[_ZZ24softmax_kernel_optimizedPdiE7max_val], %fd54;
	mov.f64 	%fd100, %fd54;
$L__BB2_62:
	ld.global.f64 	%fd56, [%rd6+16];
	setp.leu.f64 	%p35, %fd56, %fd100;
	@%p35 bra 	$L__BB2_64;
	st.shared.f64 	[_ZZ24softmax_kernel_optimizedPdiE7max_val], %fd56;
	mov.f64 	%fd100, %fd56;
$L__BB2_64:
	ld.global.f64 	%fd58, [%rd6+24];
	setp.leu.f64 	%p36, %fd58, %fd100;
	@%p36 bra 	$L__BB2_66;
	st.shared.f64 	[_ZZ24softmax_kernel_optimizedPdiE7max_val], %fd58;
	mov.f64 	%fd100, %fd58;
$L__BB2_66:
	add.s32 	%r44, %r44, 4;
$L__BB2_67:
	setp.eq.s32 	%p37, %r11, 0;
	@%p37 bra 	$L__BB2_72;
	mul.wide.u32 	%rd15, %r44, 8;
	add.s64 	%rd20, %rd1, %rd15;
	neg.s32 	%r46, %r11;
$L__BB2_69:
	.pragma "nounroll";
	ld.global.f64 	%fd62, [%rd20];
	setp.leu.f64 	%p38, %fd62, %fd100;
	@%p38 bra 	$L__BB2_71;
	st.shared.f64 	[_ZZ24softmax_kernel_optimizedPdiE7max_val], %fd62;
	mov.f64 	%fd100, %fd62;
$L__BB2_71:
	add.s64 	%rd20, %rd20, 8;
	add.s32 	%r46, %r46, 1;
	setp.ne.s32 	%p39, %r46, 0;
	@%p39 bra 	$L__BB2_69;
$L__BB2_72:
	bar.sync 	0;
	setp.ge.s32 	%p40, %r1, %r24;
	mul.wide.u32 	%rd16, %r1, 8;
	add.s64 	%rd10, %rd1, %rd16;
	shl.b32 	%r26, %r1, 3;
	mov.u32 	%r27, _ZZ24softmax_kernel_optimizedPdiE4data;
	add.s32 	%r17, %r27, %r26;
	@%p40 bra 	$L__BB2_77;
	ld.global.f64 	%fd71, [%rd10];
	ld.shared.f64 	%fd72, [_ZZ24softmax_kernel_optimizedPdiE7max_val];
	sub.f64 	%fd64, %fd71, %fd72;
	fma.rn.f64 	%fd73, %fd64, 0d3FF71547652B82FE, 0d4338000000000000;
	{
	.reg .b32 %temp; 
	mov.b64 	{%r18, %temp}, %fd73;
	}
	mov.f64 	%fd74, 0dC338000000000000;
	add.rn.f64 	%fd75, %fd73, %fd74;
	fma.rn.f64 	%fd76, %fd75, 0dBFE62E42FEFA39EF, %fd64;
	fma.rn.f64 	%fd77, %fd75, 0dBC7ABC9E3B39803F, %fd76;
	fma.rn.f64 	%fd78, %fd77, 0d3E5ADE1569CE2BDF, 0d3E928AF3FCA213EA;
	fma.rn.f64 	%fd79, %fd78, %fd77, 0d3EC71DEE62401315;
	fma.rn.f64 	%fd80, %fd79, %fd77, 0d3EFA01997C89EB71;
	fma.rn.f64 	%fd81, %fd80, %fd77, 0d3F2A01A014761F65;
	fma.rn.f64 	%fd82, %fd81, %fd77, 0d3F56C16C1852B7AF;
	fma.rn.f64 	%fd83, %fd82, %fd77, 0d3F81111111122322;
	fma.rn.f64 	%fd84, %fd83, %fd77, 0d3FA55555555502A1;
	fma.rn.f64 	%fd85, %fd84, %fd77, 0d3FC5555555555511;
	fma.rn.f64 	%fd86, %fd85, %fd77, 0d3FE000000000000B;
	fma.rn.f64 	%fd87, %fd86, %fd77, 0d3FF0000000000000;
	fma.rn.f64 	%fd88, %fd87, %fd77, 0d3FF0000000000000;
	{
	.reg .b32 %temp; 
	mov.b64 	{%r19, %temp}, %fd88;
	}
	{
	.reg .b32 %temp; 
	mov.b64 	{%temp, %r20}, %fd88;
	}
	shl.b32 	%r28, %r18, 20;
	add.s32 	%r29, %r28, %r20;
	mov.b64 	%fd133, {%r19, %r29};
	{
	.reg .b32 %temp; 
	mov.b64 	{%temp, %r30}, %fd64;
	}
	mov.b32 	%f2, %r30;
	abs.f32 	%f1, %f2;
	setp.lt.f32 	%p41, %f1, 0f4086232B;
	@%p41 bra 	$L__BB2_76;
	setp.lt.f64 	%p42, %fd64, 0d0000000000000000;
	add.f64 	%fd89, %fd64, 0d7FF0000000000000;
	selp.f64 	%fd133, 0d0000000000000000, %fd89, %p42;
	setp.geu.f32 	%p43, %f1, 0f40874800;
	@%p43 bra 	$L__BB2_76;
	shr.u32 	%r31, %r18, 31;
	add.s32 	%r32, %r18, %r31;
	shr.s32 	%r33, %r32, 1;
	shl.b32 	%r34, %r33, 20;
	add.s32 	%r35, %r20, %r34;
	mov.b64 	%fd90, {%r19, %r35};
	sub.s32 	%r36, %r18, %r33;
	shl.b32 	%r37, %r36, 20;
	add.s32 	%r38, %r37, 1072693248;
	mov.b32 	%r39, 0;
	mov.b64 	%fd91, {%r39, %r38};
	mul.f64 	%fd133, %fd91, %fd90;
$L__BB2_76:
	st.shared.f64 	[%r17], %fd133;
	st.global.f64 	[%rd10], %fd133;
	bra.uni 	$L__BB2_78;
$L__BB2_77:
	mov.b64 	%rd17, 0;
	st.shared.u64 	[%r17], %rd17;
$L__BB2_78:
	bar.sync 	0;
	mov.u32 	%r47, %ntid.x;
	setp.lt.u32 	%p44, %r47, 2;
	@%p44 bra 	$L__BB2_82;
$L__BB2_79:
	shr.u32 	%r23, %r47, 1;
	setp.ge.u32 	%p45, %r1, %r23;
	@%p45 bra 	$L__BB2_81;
	shl.b32 	%r40, %r23, 3;
	add.s32 	%r41, %r17, %r40;
	ld.shared.f64 	%fd92, [%r41];
	ld.shared.f64 	%fd93, [%r17];
	add.f64 	%fd94, %fd92, %fd93;
	st.shared.f64 	[%r17], %fd94;
$L__BB2_81:
	bar.sync 	0;
	setp.gt.u32 	%p46, %r47, 3;
	mov.u32 	%r47, %r23;
	@%p46 bra 	$L__BB2_79;
$L__BB2_82:
	setp.ne.s32 	%p47, %r1, 0;
	@%p47 bra 	$L__BB2_85;
	ld.shared.f64 	%fd95, [_ZZ24softmax_kernel_optimizedPdiE4data];
	st.shared.f64 	[_ZZ24softmax_kernel_optimizedPdiE3sum], %fd95;
	setp.geu.f64 	%p48, %fd95, 0d3DDB7CDFD9D7BDBB;
	@%p48 bra 	$L__BB2_85;
	mov.b64 	%rd18, 4457293557087583675;
	st.shared.u64 	[_ZZ24softmax_kernel_optimizedPdiE3sum], %rd18;
$L__BB2_85:
	setp.ge.s32 	%p49, %r1, %r24;
	bar.sync 	0;
	@%p49 bra 	$L__BB2_87;
	ld.global.f64 	%fd96, [%rd10];
	ld.shared.f64 	%fd97, [_ZZ24softmax_kernel_optimizedPdiE3sum];
	div.rn.f64 	%fd98, %fd96, %fd97;
	st.global.f64 	[%rd10], %fd98;
$L__BB2_87:
	ret;

}
	// .globl	_Z27batch_forward_hidden_kernelPdS_S_S_iii
.visible .entry _Z27batch_forward_hidden_kernelPdS_S_S_iii(
	.param .u64 .ptr .align 1 _Z27batch_forward_hidden_kernelPdS_S_S_iii_param_0,
	.param .u64 .ptr .align 1 _Z27batch_forward_hidden_kernelPdS_S_S_iii_param_1,
	.param .u64 .ptr .align 1 _Z27batch_forward_hidden_kernelPdS_S_S_iii_param_2,
	.param .u64 .ptr .align 1 _Z27batch_forward_hidden_kernelPdS_S_S_iii_param_3,
	.param .u32 _Z27batch_forward_hidden_kernelPdS_S_S_iii_param_4,
	.param .u32 _Z27batch_forward_hidden_kernelPdS_S_S_iii_param_5,
	.param .u32 _Z27batch_forward_hidden_kernelPdS_S_S_iii_param_6
)
{
	.reg .pred 	%p<13>;
	.reg .b32 	%r<35>;
	.reg .b64 	%rd<44>;
	.reg .b64 	%fd<66>;

	ld.param.u64 	%rd11, [_Z27batch_forward_hidden_kernelPdS_S_S_iii_param_0];
	ld.param.u64 	%rd12, [_Z27batch_forward_hidden_kernelPdS_S_S_iii_param_1];
	ld.param.u64 	%rd9, [_Z27batch_forward_hidden_kernelPdS_S_S_iii_param_2];
	ld.param.u64 	%rd10, [_Z27batch_forward_hidden_kernelPdS_S_S_iii_param_3];
	ld.param.u32 	%r20, [_Z27batch_forward_hidden_kernelPdS_S_S_iii_param_4];
	ld.param.u32 	%r18, [_Z27batch_forward_hidden_kernelPdS_S_S_iii_param_5];
	ld.param.u32 	%r19, [_Z27batch_forward_hidden_kernelPdS_S_S_iii_param_6];
	cvta.to.global.u64 	%rd1, %rd12;
	cvta.to.global.u64 	%rd2, %rd11;
	mov.u32 	%r1, %ctaid.z;
	mov.u32 	%r21, %ctaid.x;
	mov.u32 	%r22, %ntid.x;
	mov.u32 	%r23, %tid.x;
	mad.lo.s32 	%r2, %r21, %r22, %r23;
	setp.ge.s32 	%p1, %r1, %r20;
	setp.ge.s32 	%p2, %r2, %r18;
	or.pred  	%p3, %p1, %p2;
	@%p3 bra 	$L__BB3_14;
	cvta.to.global.u64 	%rd13, %rd9;
	mul.lo.s32 	%r24, %r19, %r1;
	cvt.s64.s32 	%rd3, %r24;
	mul.lo.s32 	%r3, %r18, %r1;
	cvt.s64.s32 	%rd4, %r2;
	mul.wide.s32 	%rd14, %r2, 8;
	add.s64 	%rd15, %rd13, %rd14;
	ld.global.f64 	%fd65, [%rd15];
	setp.lt.s32 	%p4, %r19, 1;
	@%p4 bra 	$L__BB3_13;
	mul.lo.s32 	%r4, %r19, %r2;
	and.b32  	%r5, %r19, 7;
	setp.lt.u32 	%p5, %r19, 8;
	mov.b32 	%r33, 0;
	@%p5 bra 	$L__BB3_5;
	and.b32  	%r33, %r19, 2147483640;
	neg.s32 	%r31, %r33;
	add.s64 	%rd5, %rd2, 32;
	shl.b64 	%rd16, %rd3, 3;
	add.s64 	%rd17, %rd16, %rd1;
	add.s64 	%rd43, %rd17, 32;
	mov.u32 	%r30, %r4;
$L__BB3_4:
	.pragma "nounroll";
	mul.wide.s32 	%rd18, %r30, 8;
	add.s64 	%rd19, %rd5, %rd18;
	ld.global.f64 	%fd15, [%rd19+-32];
	ld.global.f64 	%fd16, [%rd43+-32];
	fma.rn.f64 	%fd17, %fd15, %fd16, %fd65;
	ld.global.f64 	%fd18, [%rd19+-24];
	ld.global.f64 	%fd19, [%rd43+-24];
	fma.rn.f64 	%fd20, %fd18, %fd19, %fd17;
	ld.global.f64 	%fd21, [%rd19+-16];
	ld.global.f64 	%fd22, [%rd43+-16];
	fma.rn.f64 	%fd23, %fd21, %fd22, %fd20;
	ld.global.f64 	%fd24, [%rd19+-8];
	ld.global.f64 	%fd25, [%rd43+-8];
	fma.rn.f64 	%fd26, %fd24, %fd25, %fd23;
	ld.global.f64 	%fd27, [%rd19];
	ld.global.f64 	%fd28, [%rd43];
	fma.rn.f64 	%fd29, %fd27, %fd28, %fd26;
	ld.global.f64 	%fd30, [%rd19+8];
	ld.global.f64 	%fd31, [%rd43+8];
	fma.rn.f64 	%fd32, %fd30, %fd31, %fd29;
	ld.global.f64 	%fd33, [%rd19+16];
	ld.global.f64 	%fd34, [%rd43+16];
	fma.rn.f64 	%fd35, %fd33, %fd34, %fd32;
	ld.global.f64 	%fd36, [%rd19+24];
	ld.global.f64 	%fd37, [%rd43+24];
	fma.rn.f64 	%fd65, %fd36, %fd37, %fd35;
	add.s32 	%r31, %r31, 8;
	add.s32 	%r30, %r30, 8;
	add.s64 	%rd43, %rd43, 64;
	setp.ne.s32 	%p6, %r31, 0;
	@%p6 bra 	$L__BB3_4;
$L__BB3_5:
	setp.eq.s32 	%p7, %r5, 0;
	@%p7 bra 	$L__BB3_13;
	and.b32  	%r13, %r19, 3;
	setp.lt.u32 	%p8, %r5, 4;
	@%p8 bra 	$L__BB3_8;
	add.s32 	%r26, %r33, %r4;
	mul.wide.s32 	%rd20, %r26, 8;
	add.s64 	%rd21, %rd2, %rd20;
	ld.global.f64 	%fd39, [%rd21];
	cvt.u64.u32 	%rd22, %r33;
	add.s64 	%rd23, %rd22, %rd3;
	shl.b64 	%rd24, %rd23, 3;
	add.s64 	%rd25, %rd1, %rd24;
	ld.global.f64 	%fd40, [%rd25];
	fma.rn.f64 	%fd41, %fd39, %fd40, %fd65;
	ld.global.f64 	%fd42, [%rd21+8];
	ld.global.f64 	%fd43, [%rd25+8];
	fma.rn.f64 	%fd44, %fd42, %fd43, %fd41;
	ld.global.f64 	%fd45, [%rd21+16];
	ld.global.f64 	%fd46, [%rd25+16];
	fma.rn.f64 	%fd47, %fd45, %fd46, %fd44;
	ld.global.f64 	%fd48, [%rd21+24];
	ld.global.f64 	%fd49, [%rd25+24];
	fma.rn.f64 	%fd65, %fd48, %fd49, %fd47;
	add.s32 	%r33, %r33, 4;
$L__BB3_8:
	setp.eq.s32 	%p9, %r13, 0;
	@%p9 bra 	$L__BB3_13;
	setp.eq.s32 	%p10, %r13, 1;
	@%p10 bra 	$L__BB3_11;
	add.s32 	%r27, %r33, %r4;
	mul.wide.s32 	%rd26, %r27, 8;
	add.s64 	%rd27, %rd2, %rd26;
	ld.global.f64 	%fd51, [%rd27];
	cvt.u64.u32 	%rd28, %r33;
	add.s64 	%rd29, %rd28, %rd3;
	shl.b64 	%rd30, %rd29, 3;
	add.s64 	%rd31, %rd1, %rd30;
	ld.global.f64 	%fd52, [%rd31];
	fma.rn.f64 	%fd53, %fd51, %fd52, %fd65;
	ld.global.f64 	%fd54, [%rd27+8];
	ld.global.f64 	%fd55, [%rd31+8];
	fma.rn.f64 	%fd65, %fd54, %fd55, %fd53;
	add.s32 	%r33, %r33, 2;
$L__BB3_11:
	and.b32  	%r28, %r19, 1;
	setp.eq.b32 	%p11, %r28, 1;
	not.pred 	%p12, %p11;
	@%p12 bra 	$L__BB3_13;
	add.s32 	%r29, %r33, %r4;
	mul.wide.s32 	%rd32, %r29, 8;
	add.s64 	%rd33, %rd2, %rd32;
	ld.global.f64 	%fd56, [%rd33];
	cvt.u64.u32 	%rd34, %r33;
	add.s64 	%rd35, %rd34, %rd3;
	shl.b64 	%rd36, %rd35, 3;
	add.s64 	%rd37, %rd1, %rd36;
	ld.global.f64 	%fd57, [%rd37];
	fma.rn.f64 	%fd65, %fd56, %fd57, %fd65;
$L__BB3_13:
	cvt.s64.s32 	%rd38, %r3;
	add.s64 	%rd39, %rd38, %rd4;
	cvta.to.global.u64 	%rd40, %rd10;
	shl.b64 	%rd41, %rd39, 3;
	add.s64 	%rd42, %rd40, %rd41;
	st.global.f64 	[%rd42], %fd65;
$L__BB3_14:
	bar.sync 	0;
	ret;

}
	// .globl	_Z17batch_relu_kernelPdii
.visible .entry _Z17batch_relu_kernelPdii(
	.param .u64 .ptr .align 1 _Z17batch_relu_kernelPdii_param_0,
	.param .u32 _Z17batch_relu_kernelPdii_param_1,
	.param .u32 _Z17batch_relu_kernelPdii_param_2
)
{
	.reg .pred 	%p<4>;
	.reg .b32 	%r<9>;
	.reg .b64 	%rd<5>;
	.reg .b64 	%fd<3>;

	ld.param.u64 	%rd1, [_Z17batch_relu_kernelPdii_param_0];
	ld.param.u32 	%r4, [_Z17batch_relu_kernelPdii_param_1];
	ld.param.u32 	%r3, [_Z17batch_relu_kernelPdii_param_2];
	mov.u32 	%r5, %ctaid.x;
	mov.u32 	%r6, %ntid.x;
	mov.u32 	%r7, %tid.x;
	mad.lo.s32 	%r1, %r5, %r6, %r7;
	mov.u32 	%r2, %ctaid.y;
	setp.ge.s32 	%p1, %r2, %r4;
	setp.ge.s32 	%p2, %r1, %r3;
	or.pred  	%p3, %p1, %p2;
	@%p3 bra 	$L__BB4_2;
	cvta.to.global.u64 	%rd2, %rd1;
	mad.lo.s32 	%r8, %r3, %r2, %r1;
	mul.wide.s32 	%rd3, %r8, 8;
	add.s64 	%rd4, %rd2, %rd3;
	ld.global.f64 	%fd1, [%rd4];
	max.f64 	%fd2, %fd1, 0d0000000000000000;
	st.global.f64 	[%rd4], %fd2;
$L__BB4_2:
	bar.sync 	0;
	ret;

}
	// .globl	_Z27batch_forward_output_kernelPdS_S_S_iii
.visible .entry _Z27batch_forward_output_kernelPdS_S_S_iii(
	.param .u64 .ptr .align 1 _Z27batch_forward_output_kernelPdS_S_S_iii_param_0,
	.param .u64 .ptr .align 1 _Z27batch_forward_output_kernelPdS_S_S_iii_param_1,
	.param .u64 .ptr .align 1 _Z27batch_forward_output_kernelPdS_S_S_iii_param_2,
	.param .u64 .ptr .align 1 _Z27batch_forward_output_kernelPdS_S_S_iii_param_3,
	.param .u32 _Z27batch_forward_output_kernelPdS_S_S_iii_param_4,
	.param .u32 _Z27batch_forward_output_kernelPdS_S_S_iii_param_5,
	.param .u32 _Z27batch_forward_output_kernelPdS_S_S_iii_param_6
)
{
	.reg .pred 	%p<13>;
	.reg .b32 	%r<35>;
	.reg .b64 	%rd<44>;
	.reg .b64 	%fd<81>;

	ld.param.u64 	%rd12, [_Z27batch_forward_output_kernelPdS_S_S_iii_param_0];
	ld.param.u64 	%rd9, [_Z27batch_forward_output_kernelPdS_S_S_iii_param_1];
	ld.param.u64 	%rd10, [_Z27batch_forward_output_kernelPdS_S_S_iii_param_2];
	ld.param.u64 	%rd11, [_Z27batch_forward_output_kernelPdS_S_S_iii_param_3];
	ld.param.u32 	%r20, [_Z27batch_forward_output_kernelPdS_S_S_iii_param_4];
	ld.param.u32 	%r18, [_Z27batch_forward_output_kernelPdS_S_S_iii_param_5];
	ld.param.u32 	%r19, [_Z27batch_forward_output_kernelPdS_S_S_iii_param_6];
	cvta.to.global.u64 	%rd1, %rd12;
	mov.u32 	%r1, %ctaid.z;
	mov.u32 	%r21, %ctaid.x;
	mov.u32 	%r22, %ntid.x;
	mov.u32 	%r23, %tid.x;
	mad.lo.s32 	%r2, %r21, %r22, %r23;
	setp.ge.s32 	%p1, %r1, %r20;
	setp.ge.s32 	%p2, %r2, %r18;
	or.pred  	%p3, %p1, %p2;
	@%p3 bra 	$L__BB5_14;
	cvta.to.global.u64 	%rd13, %rd10;
	cvta.to.global.u64 	%rd2, %rd9;
	mul.lo.s32 	%r24, %r19, %r1;
	cvt.s64.s32 	%rd3, %r24;
	mul.lo.s32 	%r3, %r18, %r1;
	cvt.s64.s32 	%rd4, %r2;
	mul.wide.s32 	%rd14, %r2, 8;
	add.s64 	%rd15, %rd13, %rd14;
	ld.global.f64 	%fd80, [%rd15];
	setp.lt.s32 	%p4, %r19, 1;
	@%p4 bra 	$L__BB5_13;
	mul.lo.s32 	%r4, %r19, %r2;
	and.b32  	%r5, %r19, 7;
	setp.lt.u32 	%p5, %r19, 8;
	mov.b32 	%r33, 0;
	@%p5 bra 	$L__BB5_5;
	and.b32  	%r33, %r19, 2147483640;
	neg.s32 	%r31, %r33;
	shl.b64 	%rd16, %rd3, 3;
	add.s64 	%rd17, %rd16, %rd2;
	add.s64 	%rd43, %rd17, 32;
	add.s64 	%rd6, %rd1, 32;
	mov.u32 	%r30, %r4;
$L__BB5_4:
	.pragma "nounroll";
	mul.wide.s32 	%rd18, %r30, 8;
	add.s64 	%rd19, %rd6, %rd18;
	ld.global.f64 	%fd15, [%rd43+-32];
	max.f64 	%fd16, %fd15, 0d0000000000000000;
	ld.global.f64 	%fd17, [%rd19+-32];
	fma.rn.f64 	%fd18, %fd16, %fd17, %fd80;
	ld.global.f64 	%fd19, [%rd43+-24];
	max.f64 	%fd20, %fd19, 0d0000000000000000;
	ld.global.f64 	%fd21, [%rd19+-24];
	fma.rn.f64 	%fd22, %fd20, %fd21, %fd18;
	ld.global.f64 	%fd23, [%rd43+-16];
	max.f64 	%fd24, %fd23, 0d0000000000000000;
	ld.global.f64 	%fd25, [%rd19+-16];
	fma.rn.f64 	%fd26, %fd24, %fd25, %fd22;
	ld.global.f64 	%fd27, [%rd43+-8];
	max.f64 	%fd28, %fd27, 0d0000000000000000;
	ld.global.f64 	%fd29, [%rd19+-8];
	fma.rn.f64 	%fd30, %fd28, %fd29, %fd26;
	ld.global.f64 	%fd31, [%rd43];
	max.f64 	%fd32, %fd31, 0d0000000000000000;
	ld.global.f64 	%fd33, [%rd19];
	fma.rn.f64 	%fd34, %fd32, %fd33, %fd30;
	ld.global.f64 	%fd35, [%rd43+8];
	max.f64 	%fd36, %fd35, 0d0000000000000000;
	ld.global.f64 	%fd37, [%rd19+8];
	fma.rn.f64 	%fd38, %fd36, %fd37, %fd34;
	ld.global.f64 	%fd39, [%rd43+16];
	max.f64 	%fd40, %fd39, 0d0000000000000000;
	ld.global.f64 	%fd41, [%rd19+16];
	fma.rn.f64 	%fd42, %fd40, %fd41, %fd38;
	ld.global.f64 	%fd43, [%rd43+24];
	max.f64 	%fd44, %fd43, 0d0000000000000000;
	ld.global.f64 	%fd45, [%rd19+24];
	fma.rn.f64 	%fd80, %fd44, %fd45, %fd42;
	add.s32 	%r31, %r31, 8;
	add.s64 	%rd43, %rd43, 64;
	add.s32 	%r30, %r30, 8;
	setp.ne.s32 	%p6, %r31, 0;
	@%p6 bra 	$L__BB5_4;
$L__BB5_5:
	setp.eq.s32 	%p7, %r5, 0;
	@%p7 bra 	$L__BB5_13;
	and.b32  	%r13, %r19, 3;
	setp.lt.u32 	%p8, %r5, 4;
	@%p8 bra 	$L__BB5_8;
	cvt.u64.u32 	%rd20, %r33;
	add.s64 	%rd21, %rd20, %rd3;
	shl.b64 	%rd22, %rd21, 3;
	add.s64 	%rd23, %rd2, %rd22;
	ld.global.f64 	%fd47, [%rd23];
	max.f64 	%fd48, %fd47, 0d0000000000000000;
	add.s32 	%r26, %r33, %r4;
	mul.wide.s32 	%rd24, %r26, 8;
	add.s64 	%rd25, %rd1, %rd24;
	ld.global.f64 	%fd49, [%rd25];
	fma.rn.f64 	%fd50, %fd48, %fd49, %fd80;
	ld.global.f64 	%fd51, [%rd23+8];
	max.f64 	%fd52, %fd51, 0d0000000000000000;
	ld.global.f64 	%fd53, [%rd25+8];
	fma.rn.f64 	%fd54, %fd52, %fd53, %fd50;
	ld.global.f64 	%fd55, [%rd23+16];
	max.f64 	%fd56, %fd55, 0d0000000000000000;
	ld.global.f64 	%fd57, [%rd25+16];
	fma.rn.f64 	%fd58, %fd56, %fd57, %fd54;
	ld.global.f64 	%fd59, [%rd23+24];
	max.f64 	%fd60, %fd59, 0d0000000000000000;
	ld.global.f64 	%fd61, [%rd25+24];
	fma.rn.f64 	%fd80, %fd60, %fd61, %fd58;
	add.s32 	%r33, %r33, 4;
$L__BB5_8:
	setp.eq.s32 	%p9, %r13, 0;
	@%p9 bra 	$L__BB5_13;
	setp.eq.s32 	%p10, %r13, 1;
	@%p10 bra 	$L__BB5_11;
	cvt.u64.u32 	%rd26, %r33;
	add.s64 	%rd27, %rd26, %rd3;
	shl.b64 	%rd28, %rd27, 3;
	add.s64 	%rd29, %rd2, %rd28;
	ld.global.f64 	%fd63, [%rd29];
	max.f64 	%fd64, %fd63, 0d0000000000000000;
	add.s32 	%r27, %r33, %r4;
	mul.wide.s32 	%rd30, %r27, 8;
	add.s64 	%rd31, %rd1, %rd30;
	ld.global.f64 	%fd65, [%rd31];
	fma.rn.f64 	%fd66, %fd64, %fd65, %fd80;
	ld.global.f64 	%fd67, [%rd29+8];
	max.f64 	%fd68, %fd67, 0d0000000000000000;
	ld.global.f64 	%fd69, [%rd31+8];
	fma.rn.f64 	%fd80, %fd68, %fd69, %fd66;
	add.s32 	%r33, %r33, 2;
$L__BB5_11:
	and.b32  	%r28, %r19, 1;
	setp.eq.b32 	%p11, %r28, 1;
	not.pred 	%p12, %p11;
	@%p12 bra 	$L__BB5_13;
	cvt.u64.u32 	%rd32, %r33;
	add.s64 	%rd33, %rd32, %rd3;
	shl.b64 	%rd34, %rd33, 3;
	add.s64 	%rd35, %rd2, %rd34;
	ld.global.f64 	%fd70, [%rd35];
	max.f64 	%fd71, %fd70, 0d0000000000000000;
	add.s32 	%r29, %r33, %r4;
	mul.wide.s32 	%rd36, %r29, 8;
	add.s64 	%rd37, %rd1, %rd36;
	ld.global.f64 	%fd72, [%rd37];
	fma.rn.f64 	%fd80, %fd71, %fd72, %fd80;
$L__BB5_13:
	cvt.s64.s32 	%rd38, %r3;
	add.s64 	%rd39, %rd38, %rd4;
	cvta.to.global.u64 	%rd40, %rd11;
	shl.b64 	%rd41, %rd39, 3;
	add.s64 	%rd42, %rd40, %rd41;
	st.global.f64 	[%rd42], %fd80;
$L__BB5_14:
	bar.sync 	0;
	ret;

}
	// .globl	_Z20batch_softmax_kernelPdii
.visible .entry _Z20batch_softmax_kernelPdii(
	.param .u64 .ptr .align 1 _Z20batch_softmax_kernelPdii_param_0,
	.param .u32 _Z20batch_softmax_kernelPdii_param_1,
	.param .u32 _Z20batch_softmax_kernelPdii_param_2
)
{
	.reg .pred 	%p<63>;
	.reg .b32 	%r<99>;
	.reg .b32 	%f<7>;
	.reg .b64 	%rd<51>;
	.reg .b64 	%fd<234>;

	ld.param.u64 	%rd21, [_Z20batch_softmax_kernelPdii_param_0];
	ld.param.u32 	%r46, [_Z20batch_softmax_kernelPdii_param_1];
	ld.param.u32 	%r45, [_Z20batch_softmax_kernelPdii_param_2];
	mov.u32 	%r1, %ctaid.x;
	setp.ge.s32 	%p1, %r1, %r46;
	@%p1 bra 	$L__BB6_43;
	cvta.to.global.u64 	%rd1, %rd21;
	mul.lo.s32 	%r2, %r45, %r1;
	mul.wide.s32 	%rd22, %r2, 8;
	add.s64 	%rd2, %rd1, %rd22;
	setp.lt.s32 	%p2, %r45, 1;
	mov.f64 	%fd225, 0dFFF0000000000000;
	@%p2 bra 	$L__BB6_14;
	and.b32  	%r3, %r45, 15;
	setp.lt.u32 	%p3, %r45, 16;
	mov.f64 	%fd225, 0dFFF0000000000000;
	mov.b32 	%r88, 0;
	@%p3 bra 	$L__BB6_5;
	and.b32  	%r88, %r45, 2147483632;
	neg.s32 	%r92, %r88;
	add.s64 	%rd24, %rd22, %rd1;
	add.s64 	%rd46, %rd24, 64;
	mov.f64 	%fd225, 0dFFF0000000000000;
$L__BB6_4:
	.pragma "nounroll";
	ld.global.f64 	%fd40, [%rd46+-64];
	setp.gt.f64 	%p4, %fd40, %fd225;
	selp.f64 	%fd41, %fd40, %fd225, %p4;
	ld.global.f64 	%fd42, [%rd46+-56];
	setp.gt.f64 	%p5, %fd42, %fd41;
	selp.f64 	%fd43, %fd42, %fd41, %p5;
	ld.global.f64 	%fd44, [%rd46+-48];
	setp.gt.f64 	%p6, %fd44, %fd43;
	selp.f64 	%fd45, %fd44, %fd43, %p6;
	ld.global.f64 	%fd46, [%rd46+-40];
	setp.gt.f64 	%p7, %fd46, %fd45;
	selp.f64 	%fd47, %fd46, %fd45, %p7;
	ld.global.f64 	%fd48, [%rd46+-32];
	setp.gt.f64 	%p8, %fd48, %fd47;
	selp.f64 	%fd49, %fd48, %fd47, %p8;
	ld.global.f64 	%fd50, [%rd46+-24];
	setp.gt.f64 	%p9, %fd50, %fd49;
	selp.f64 	%fd51, %fd50, %fd49, %p9;
	ld.global.f64 	%fd52, [%rd46+-16];
	setp.gt.f64 	%p10, %fd52, %fd51;
	selp.f64 	%fd53, %fd52, %fd51, %p10;
	ld.global.f64 	%fd54, [%rd46+-8];
	setp.gt.f64 	%p11, %fd54, %fd53;
	selp.f64 	%fd55, %fd54, %fd53, %p11;
	ld.global.f64 	%fd56, [%rd46];
	setp.gt.f64 	%p12, %fd56, %fd55;
	selp.f64 	%fd57, %fd56, %fd55, %p12;
	ld.global.f64 	%fd58, [%rd46+8];
	setp.gt.f64 	%p13, %fd58, %fd57;
	selp.f64 	%fd59, %fd58, %fd57, %p13;
	ld.global.f64 	%fd60, [%rd46+16];
	setp.gt.f64 	%p14, %fd60, %fd59;
	selp.f64 	%fd61, %fd60, %fd59, %p14;
	ld.global.f64 	%fd62, [%rd46+24];
	setp.gt.f64 	%p15, %fd62, %fd61;
	selp.f64 	%fd63, %fd62, %fd61, %p15;
	ld.global.f64 	%fd64, [%rd46+32];
	setp.gt.f64 	%p16, %fd64, %fd63;
	selp.f64 	%fd65, %fd64, %fd63, %p16;
	ld.global.f64 	%fd66, [%rd46+40];
	setp.gt.f64 	%p17, %fd66, %fd65;
	selp.f64 	%fd67, %fd66, %fd65, %p17;
	ld.global.f64 	%fd68, [%rd46+48];
	setp.gt.f64 	%p18, %fd68, %fd67;
	selp.f64 	%fd69, %fd68, %fd67, %p18;
	ld.global.f64 	%fd70, [%rd46+56];
	setp.gt.f64 	%p19, %fd70, %fd69;
	selp.f64 	%fd225, %fd70, %fd69, %p19;
	add.s32 	%r92, %r92, 16;
	add.s64 	%rd46, %rd46, 128;
	setp.eq.s32 	%p20, %r92, 0;
	@%p20 bra 	$L__BB6_5;
	bra.uni 	$L__BB6_4;
$L__BB6_5:
	setp.eq.s32 	%p21, %r3, 0;
	@%p21 bra 	$L__BB6_14;
	and.b32  	%r7, %r45, 7;
	setp.lt.u32 	%p22, %r3, 8;
	@%p22 bra 	$L__BB6_8;
	mul.wide.u32 	%rd25, %r88, 8;
	add.s64 	%rd26, %rd2, %rd25;
	ld.global.f64 	%fd72, [%rd26];
	setp.gt.f64 	%p23, %fd72, %fd225;
	selp.f64 	%fd73, %fd72, %fd225, %p23;
	ld.global.f64 	%fd74, [%rd26+8];
	setp.gt.f64 	%p24, %fd74, %fd73;
	selp.f64 	%fd75, %fd74, %fd73, %p24;
	ld.global.f64 	%fd76, [%rd26+16];
	setp.gt.f64 	%p25, %fd76, %fd75;
	selp.f64 	%fd77, %fd76, %fd75, %p25;
	ld.global.f64 	%fd78, [%rd26+24];
	setp.gt.f64 	%p26, %fd78, %fd77;
	selp.f64 	%fd79, %fd78, %fd77, %p26;
	ld.global.f64 	%fd80, [%rd26+32];
	setp.gt.f64 	%p27, %fd80, %fd79;
	selp.f64 	%fd81, %fd80, %fd79, %p27;
	ld.global.f64 	%fd82, [%rd26+40];
	setp.gt.f64 	%p28, %fd82, %fd81;
	selp.f64 	%fd83, %fd82, %fd81, %p28;
	ld.global.f64 	%fd84, [%rd26+48];
	setp.gt.f64 	%p29, %fd84, %fd83;
	selp.f64 	%fd85, %fd84, %fd83, %p29;
	ld.global.f64 	%fd86, [%rd26+56];
	setp.gt.f64 	%p30, %fd86, %fd85;
	selp.f64 	%fd225, %fd86, %fd85, %p30;
	add.s32 	%r88, %r88, 8;
$L__BB6_8:
	setp.eq.s32 	%p31, %r7, 0;
	@%p31 bra 	$L__BB6_14;
	and.b32  	%r10, %r45, 3;
	setp.lt.u32 	%p32, %r7, 4;
	@%p32 bra 	$L__BB6_11;
	mul.wide.u32 	%rd27, %r88, 8;
	add.s64 	%rd28, %rd2, %rd27;
	ld.global.f64 	%fd88, [%rd28];
	setp.gt.f64 	%p33, %fd88, %fd225;
	selp.f64 	%fd89, %fd88, %fd225, %p33;
	ld.global.f64 	%fd90, [%rd28+8];
	setp.gt.f64 	%p34, %fd90, %fd89;
	selp.f64 	%fd91, %fd90, %fd89, %p34;
	ld.global.f64 	%fd92, [%rd28+16];
	setp.gt.f64 	%p35, %fd92, %fd91;
	selp.f64 	%fd93, %fd92, %fd91, %p35;
	ld.global.f64 	%fd94, [%rd28+24];
	setp.gt.f64 	%p36, %fd94, %fd93;
	selp.f64 	%fd225, %fd94, %fd93, %p36;
	add.s32 	%r88, %r88, 4;
$L__BB6_11:
	setp.eq.s32 	%p37, %r10, 0;
	@%p37 bra 	$L__BB6_14;
	mul.wide.u32 	%rd30, %r88, 8;
	add.s64 	%rd31, %rd22, %rd30;
	add.s64 	%rd45, %rd1, %rd31;
	neg.s32 	%r91, %r10;
$L__BB6_13:
	.pragma "nounroll";
	ld.global.f64 	%fd95, [%rd45];
	setp.gt.f64 	%p38, %fd95, %fd225;
	selp.f64 	%fd225, %fd95, %fd225, %p38;
	add.s64 	%rd45, %rd45, 8;
	add.s32 	%r91, %r91, 1;
	setp.ne.s32 	%p39, %r91, 0;
	@%p39 bra 	$L__BB6_13;
$L__BB6_14:
	setp.lt.s32 	%p40, %r45, 1;
	mov.f64 	%fd230, 0d0000000000000000;
	@%p40 bra 	$L__BB6_30;
	setp.eq.s32 	%p41, %r45, 1;
	mov.f64 	%fd230, 0d0000000000000000;
	mov.b64 	%rd47, 0;
	@%p41 bra 	$L__BB6_25;
	and.b32  	%r48, %r45, 2147483646;
	neg.s32 	%r93, %r48;
	add.s64 	%rd34, %rd22, %rd1;
	add.s64 	%rd48, %rd34, 8;
	mov.f64 	%fd230, 0d0000000000000000;
$L__BB6_17:
	ld.global.f64 	%fd100, [%rd48+-8];
	sub.f64 	%fd24, %fd100, %fd225;
	fma.rn.f64 	%fd101, %fd24, 0d3FF71547652B82FE, 0d4338000000000000;
	{
	.reg .b32 %temp; 
	mov.b64 	{%r26, %temp}, %fd101;
	}
	mov.f64 	%fd102, 0dC338000000000000;
	add.rn.f64 	%fd103, %fd101, %fd102;
	fma.rn.f64 	%fd104, %fd103, 0dBFE62E42FEFA39EF, %fd24;
	fma.rn.f64 	%fd105, %fd103, 0dBC7ABC9E3B39803F, %fd104;
	fma.rn.f64 	%fd106, %fd105, 0d3E5ADE1569CE2BDF, 0d3E928AF3FCA213EA;
	fma.rn.f64 	%fd107, %fd106, %fd105, 0d3EC71DEE62401315;
	fma.rn.f64 	%fd108, %fd107, %fd105, 0d3EFA01997C89EB71;
	fma.rn.f64 	%fd109, %fd108, %fd105, 0d3F2A01A014761F65;
	fma.rn.f64 	%fd110, %fd109, %fd105, 0d3F56C16C1852B7AF;
	fma.rn.f64 	%fd111, %fd110, %fd105, 0d3F81111111122322;
	fma.rn.f64 	%fd112, %fd111, %fd105, 0d3FA55555555502A1;
	fma.rn.f64 	%fd113, %fd112, %fd105, 0d3FC5555555555511;
	fma.rn.f64 	%fd114, %fd113, %fd105, 0d3FE000000000000B;
	fma.rn.f64 	%fd115, %fd114, %fd105, 0d3FF0000000000000;
	fma.rn.f64 	%fd116, %fd115, %fd105, 0d3FF0000000000000;
	{
	.reg .b32 %temp; 
	mov.b64 	{%r27, %temp}, %fd116;
	}
	{
	.reg .b32 %temp; 
	mov.b64 	{%temp, %r28}, %fd116;
	}
	shl.b32 	%r49, %r26, 20;
	add.s32 	%r50, %r49, %r28;
	mov.b64 	%fd232, {%r27, %r50};
	{
	.reg .b32 %temp; 
	mov.b64 	{%temp, %r51}, %fd24;
	}
	mov.b32 	%f4, %r51;
	abs.f32 	%f2, %f4;
	setp.lt.f32 	%p42, %f2, 0f4086232B;
	@%p42 bra 	$L__BB6_20;
	setp.lt.f64 	%p43, %fd24, 0d0000000000000000;
	add.f64 	%fd117, %fd24, 0d7FF0000000000000;
	selp.f64 	%fd232, 0d0000000000000000, %fd117, %p43;
	setp.geu.f32 	%p44, %f2, 0f40874800;
	@%p44 bra 	$L__BB6_20;
	shr.u32 	%r52, %r26, 31;
	add.s32 	%r53, %r26, %r52;
	shr.s32 	%r54, %r53, 1;
	shl.b32 	%r55, %r54, 20;
	add.s32 	%r56, %r28, %r55;
	mov.b64 	%fd118, {%r27, %r56};
	sub.s32 	%r57, %r26, %r54;
	shl.b32 	%r58, %r57, 20;
	add.s32 	%r59, %r58, 1072693248;
	mov.b32 	%r60, 0;
	mov.b64 	%fd119, {%r60, %r59};
	mul.f64 	%fd232, %fd119, %fd118;
$L__BB6_20:
	st.global.f64 	[%rd48+-8], %fd232;
	add.f64 	%fd29, %fd230, %fd232;
	ld.global.f64 	%fd120, [%rd48];
	sub.f64 	%fd30, %fd120, %fd225;
	fma.rn.f64 	%fd121, %fd30, 0d3FF71547652B82FE, 0d4338000000000000;
	{
	.reg .b32 %temp; 
	mov.b64 	{%r29, %temp}, %fd121;
	}
	mov.f64 	%fd122, 0dC338000000000000;
	add.rn.f64 	%fd123, %fd121, %fd122;
	fma.rn.f64 	%fd124, %fd123, 0dBFE62E42FEFA39EF, %fd30;
	fma.rn.f64 	%fd125, %fd123, 0dBC7ABC9E3B39803F, %fd124;
	fma.rn.f64 	%fd126, %fd125, 0d3E5ADE1569CE2BDF, 0d3E928AF3FCA213EA;
	fma.rn.f64 	%fd127, %fd126, %fd125, 0d3EC71DEE62401315;
	fma.rn.f64 	%fd128, %fd127, %fd125, 0d3EFA01997C89EB71;
	fma.rn.f64 	%fd129, %fd128, %fd125, 0d3F2A01A014761F65;
	fma.rn.f64 	%fd130, %fd129, %fd125, 0d3F56C16C1852B7AF;
	fma.rn.f64 	%fd131, %fd130, %fd125, 0d3F81111111122322;
	fma.rn.f64 	%fd132, %fd131, %fd125, 0d3FA55555555502A1;
	fma.rn.f64 	%fd133, %fd132, %fd125, 0d3FC5555555555511;
	fma.rn.f64 	%fd134, %fd133, %fd125, 0d3FE000000000000B;
	fma.rn.f64 	%fd135, %fd134, %fd125, 0d3FF0000000000000;
	fma.rn.f64 	%fd136, %fd135, %fd125, 0d3FF0000000000000;
	{
	.reg .b32 %temp; 
	mov.b64 	{%r30, %temp}, %fd136;
	}
	{
	.reg .b32 %temp; 
	mov.b64 	{%temp, %r31}, %fd136;
	}
	shl.b32 	%r61, %r29, 20;
	add.s32 	%r62, %r61, %r31;
	mov.b64 	%fd233, {%r30, %r62};
	{
	.reg .b32 %temp; 
	mov.b64 	{%temp, %r63}, %fd30;
	}
	mov.b32 	%f5, %r63;
	abs.f32 	%f3, %f5;
	setp.lt.f32 	%p45, %f3, 0f4086232B;
	@%p45 bra 	$L__BB6_23;
	setp.lt.f64 	%p46, %fd30, 0d0000000000000000;
	add.f64 	%fd137, %fd30, 0d7FF0000000000000;
	selp.f64 	%fd233, 0d0000000000000000, %fd137, %p46;
	setp.geu.f32 	%p47, %f3, 0f40874800;
	@%p47 bra 	$L__BB6_23;
	shr.u32 	%r64, %r29, 31;
	add.s32 	%r65, %r29, %r64;
	shr.s32 	%r66, %r65, 1;
	shl.b32 	%r67, %r66, 20;
	add.s32 	%r68, %r31, %r67;
	mov.b64 	%fd138, {%r30, %r68};
	sub.s32 	%r69, %r29, %r66;
	shl.b32 	%r70, %r69, 20;
	add.s32 	%r71, %r70, 1072693248;
	mov.b32 	%r72, 0;
	mov.b64 	%fd139, {%r72, %r71};
	mul.f64 	%fd233, %fd139, %fd138;
$L__BB6_23:
	st.global.f64 	[%rd48], %fd233;
	add.f64 	%fd230, %fd29, %fd233;
	add.s32 	%r93, %r93, 2;
	add.s64 	%rd48, %rd48, 16;
	setp.eq.s32 	%p48, %r93, 0;
	@%p48 bra 	$L__BB6_24;
	bra.uni 	$L__BB6_17;
$L__BB6_24:
	cvt.u64.u32 	%rd47, %r48;
$L__BB6_25:
	and.b32  	%r74, %r45, 1;
	setp.eq.b32 	%p49, %r74, 1;
	not.pred 	%p50, %p49;
	@%p50 bra 	$L__BB6_30;
	shl.b64 	%rd35, %rd47, 3;
	add.s64 	%rd12, %rd2, %rd35;
	ld.global.f64 	%fd140, [%rd12];
	sub.f64 	%fd16, %fd140, %fd225;
	fma.rn.f64 	%fd141, %fd16, 0d3FF71547652B82FE, 0d4338000000000000;
	{
	.reg .b32 %temp; 
	mov.b64 	{%r19, %temp}, %fd141;
	}
	mov.f64 	%fd142, 0dC338000000000000;
	add.rn.f64 	%fd143, %fd141, %fd142;
	fma.rn.f64 	%fd144, %fd143, 0dBFE62E42FEFA39EF, %fd16;
	fma.rn.f64 	%fd145, %fd143, 0dBC7ABC9E3B39803F, %fd144;
	fma.rn.f64 	%fd146, %fd145, 0d3E5ADE1569CE2BDF, 0d3E928AF3FCA213EA;
	fma.rn.f64 	%fd147, %fd146, %fd145, 0d3EC71DEE62401315;
	fma.rn.f64 	%fd148, %fd147, %fd145, 0d3EFA01997C89EB71;
	fma.rn.f64 	%fd149, %fd148, %fd145, 0d3F2A01A014761F65;
	fma.rn.f64 	%fd150, %fd149, %fd145, 0d3F56C16C1852B7AF;
	fma.rn.f64 	%fd151, %fd150, %fd145, 0d3F81111111122322;
	fma.rn.f64 	%fd152, %fd151, %fd145, 0d3FA55555555502A1;
	fma.rn.f64 	%fd153, %fd152, %fd145, 0d3FC5555555555511;
	fma.rn.f64 	%fd154, %fd153, %fd145, 0d3FE000000000000B;
	fma.rn.f64 	%fd155, %fd154, %fd145, 0d3FF0000000000000;
	fma.rn.f64 	%fd156, %fd155, %fd145, 0d3FF0000000000000;
	{
	.reg .b32 %temp; 
	mov.b64 	{%r20, %temp}, %fd156;
	}
	{
	.reg .b32 %temp; 
	mov.b64 	{%temp, %r21}, %fd156;
	}
	shl.b32 	%r75, %r19, 20;
	add.s32 	%r76, %r75, %r21;
	mov.b64 	%fd229, {%r20, %r76};
	{
	.reg .b32 %temp; 
	mov.b64 	{%temp, %r77}, %fd16;
	}
	mov.b32 	%f6, %r77;
	abs.f32 	%f1, %f6;
	setp.lt.f32 	%p51, %f1, 0f4086232B;
	@%p51 bra 	$L__BB6_29;
	setp.lt.f64 	%p52, %fd16, 0d0000000000000000;
	add.f64 	%fd157, %fd16, 0d7FF0000000000000;
	selp.f64 	%fd229, 0d0000000000000000, %fd157, %p52;
	setp.geu.f32 	%p53, %f1, 0f40874800;
	@%p53 bra 	$L__BB6_29;
	shr.u32 	%r78, %r19, 31;
	add.s32 	%r79, %r19, %r78;
	shr.s32 	%r80, %r79, 1;
	shl.b32 	%r81, %r80, 20;
	add.s32 	%r82, %r21, %r81;
	mov.b64 	%fd158, {%r20, %r82};
	sub.s32 	%r83, %r19, %r80;
	shl.b32 	%r84, %r83, 20;
	add.s32 	%r85, %r84, 1072693248;
	mov.b32 	%r86, 0;
	mov.b64 	%fd159, {%r86, %r85};
	mul.f64 	%fd229, %fd159, %fd158;
$L__BB6_29:
	st.global.f64 	[%rd12], %fd229;
	add.f64 	%fd230, %fd230, %fd229;
$L__BB6_30:
	setp.lt.s32 	%p54, %r45, 1;
	@%p54 bra 	$L__BB6_43;
	and.b32  	%r22, %r45, 15;
	setp.lt.u32 	%p55, %r45, 16;
	mov.b32 	%r95, 0;
	@%p55 bra 	$L__BB6_34;
	and.b32  	%r95, %r45, 2147483632;
	neg.s32 	%r94, %r95;
	add.s64 	%rd37, %rd22, %rd1;
	add.s64 	%rd49, %rd37, 64;
$L__BB6_33:
	.pragma "nounroll";
	ld.global.f64 	%fd160, [%rd49+-64];
	div.rn.f64 	%fd161, %fd160, %fd230;
	st.global.f64 	[%rd49+-64], %fd161;
	ld.global.f64 	%fd162, [%rd49+-56];
	div.rn.f64 	%fd163, %fd162, %fd230;
	st.global.f64 	[%rd49+-56], %fd163;
	ld.global.f64 	%fd164, [%rd49+-48];
	div.rn.f64 	%fd165, %fd164, %fd230;
	st.global.f64 	[%rd49+-48], %fd165;
	ld.global.f64 	%fd166, [%rd49+-40];
	div.rn.f64 	%fd167, %fd166, %fd230;
	st.global.f64 	[%rd49+-40], %fd167;
	ld.global.f64 	%fd168, [%rd49+-32];
	div.rn.f64 	%fd169, %fd168, %fd230;
	st.global.f64 	[%rd49+-32], %fd169;
	ld.global.f64 	%fd170, [%rd49+-24];
	div.rn.f64 	%fd171, %fd170, %fd230;
	st.global.f64 	[%rd49+-24], %fd171;
	ld.global.f64 	%fd172, [%rd49+-16];
	div.rn.f64 	%fd173, %fd172, %fd230;
	st.global.f64 	[%rd49+-16], %fd173;
	ld.global.f64 	%fd174, [%rd49+-8];
	div.rn.f64 	%fd175, %fd174, %fd230;
	st.global.f64 	[%rd49+-8], %fd175;
	ld.global.f64 	%fd176, [%rd49];
	div.rn.f64 	%fd177, %fd176, %fd230;
	st.global.f64 	[%rd49], %fd177;
	ld.global.f64 	%fd178, [%rd49+8];
	div.rn.f64 	%fd179, %fd178, %fd230;
	st.global.f64 	[%rd49+8], %fd179;
	ld.global.f64 	%fd180, [%rd49+16];
	div.rn.f64 	%fd181, %fd180, %fd230;
	st.global.f64 	[%rd49+16], %fd181;
	ld.global.f64 	%fd182, [%rd49+24];
	div.rn.f64 	%fd183, %fd182, %fd230;
	st.global.f64 	[%rd49+24], %fd183;
	ld.global.f64 	%fd184, [%rd49+32];
	div.rn.f64 	%fd185, %fd184, %fd230;
	st.global.f64 	[%rd49+32], %fd185;
	ld.global.f64 	%fd186, [%rd49+40];
	div.rn.f64 	%fd187, %fd186, %fd230;
	st.global.f64 	[%rd49+40], %fd187;
	ld.global.f64 	%fd188, [%rd49+48];
	div.rn.f64 	%fd189, %fd188, %fd230;
	st.global.f64 	[%rd49+48], %fd189;
	ld.global.f64 	%fd190, [%rd49+56];
	div.rn.f64 	%fd191, %fd190, %fd230;
	st.global.f64 	[%rd49+56], %fd191;
	add.s32 	%r94, %r94, 16;
	add.s64 	%rd49, %rd49, 128;
	setp.ne.s32 	%p56, %r94, 0;
	@%p56 bra 	$L__BB6_33;
$L__BB6_34:
	setp.eq.s32 	%p57, %r22, 0;
	@%p57 bra 	$L__BB6_43;
	and.b32  	%r36, %r45, 7;
	setp.lt.u32 	%p58, %r22, 8;
	@%p58 bra 	$L__BB6_37;
	mul.wide.u32 	%rd38, %r95, 8;
	add.s64 	%rd39, %rd2, %rd38;
	ld.global.f64 	%fd192, [%rd39];
	div.rn.f64 	%fd193, %fd192, %fd230;
	st.global.f64 	[%rd39], %fd193;
	ld.global.f64 	%fd194, [%rd39+8];
	div.rn.f64 	%fd195, %fd194, %fd230;
	st.global.f64 	[%rd39+8], %fd195;
	ld.global.f64 	%fd196, [%rd39+16];
	div.rn.f64 	%fd197, %fd196, %fd230;
	st.global.f64 	[%rd39+16], %fd197;
	ld.global.f64 	%fd198, [%rd39+24];
	div.rn.f64 	%fd199, %fd198, %fd230;
	st.global.f64 	[%rd39+24], %fd199;
	ld.global.f64 	%fd200, [%rd39+32];
	div.rn.f64 	%fd201, %fd200, %fd230;
	st.global.f64 	[%rd39+32], %fd201;
	ld.global.f64 	%fd202, [%rd39+40];
	div.rn.f64 	%fd203, %fd202, %fd230;
	st.global.f64 	[%rd39+40], %fd203;
	ld.global.f64 	%fd204, [%rd39+48];
	div.rn.f64 	%fd205, %fd204, %fd230;
	st.global.f64 	[%rd39+48], %fd205;
	ld.global.f64 	%fd206, [%rd39+56];
	div.rn.f64 	%fd207, %fd206, %fd230;
	st.global.f64 	[%rd39+56], %fd207;
	add.s32 	%r95, %r95, 8;
$L__BB6_37:
	setp.eq.s32 	%p59, %r36, 0;
	@%p59 bra 	$L__BB6_43;
	and.b32  	%r39, %r45, 3;
	setp.lt.u32 	%p60, %r36, 4;
	@%p60 bra 	$L__BB6_40;
	mul.wide.u32 	%rd40, %r95, 8;
	add.s64 	%rd41, %rd2, %rd40;
	ld.global.f64 	%fd208, [%rd41];
	div.rn.f64 	%fd209, %fd208, %fd230;
	st.global.f64 	[%rd41], %fd209;
	ld.global.f64 	%fd210, [%rd41+8];
	div.rn.f64 	%fd211, %fd210, %fd230;
	st.global.f64 	[%rd41+8], %fd211;
	ld.global.f64 	%fd212, [%rd41+16];
	div.rn.f64 	%fd213, %fd212, %fd230;
	st.global.f64 	[%rd41+16], %fd213;
	ld.global.f64 	%fd214, [%rd41+24];
	div.rn.f64 	%fd215, %fd214, %fd230;
	st.global.f64 	[%rd41+24], %fd215;
	add.s32 	%r95, %r95, 4;
$L__BB6_40:
	setp.eq.s32 	%p61, %r39, 0;
	@%p61 bra 	$L__BB6_43;
	mul.wide.u32 	%rd43, %r95, 8;
	add.s64 	%rd44, %rd22, %rd43;
	add.s64 	%rd50, %rd1, %rd44;
	neg.s32 	%r98, %r39;
$L__BB6_42:
	.pragma "nounroll";
	ld.global.f64 	%fd216, [%rd50];
	div.rn.f64 	%fd217, %fd216, %fd230;
	st.global.f64 	[%rd50], %fd217;
	add.s64 	%rd50, %rd50, 8;
	add.s32 	%r98, %r98, 1;
	setp.ne.s32 	%p62, %r98, 0;
	@%p62 bra 	$L__BB6_42;
$L__BB6_43:
	ret;

}
	// .globl	_Z36batch_compute_output_gradient_kernelPdS_S_ii
.visible .entry _Z36batch_compute_output_gradient_kernelPdS_S_ii(
	.param .u64 .ptr .align 1 _Z36batch_compute_output_gradient_kernelPdS_S_ii_param_0,
	.param .u64 .ptr .align 1 _Z36batch_compute_output_gradient_kernelPdS_S_ii_param_1,
	.param .u64 .ptr .align 1 _Z36batch_compute_output_gradient_kernelPdS_S_ii_param_2,
	.param .u32 _Z36batch_compute_output_gradient_kernelPdS_S_ii_param_3,
	.param .u32 _Z36batch_compute_output_gradient_kernelPdS_S_ii_param_4
)
{
	.reg .pred 	%p<4>;
	.reg .b32 	%r<9>;
	.reg .b64 	%rd<11>;
	.reg .b64 	%fd<4>;

	ld.param.u64 	%rd1, [_Z36batch_compute_output_gradient_kernelPdS_S_ii_param_0];
	ld.param.u64 	%rd2, [_Z36batch_compute_output_gradient_kernelPdS_S_ii_param_1];
	ld.param.u64 	%rd3, [_Z36batch_compute_output_gradient_kernelPdS_S_ii_param_2];
	ld.param.u32 	%r4, [_Z36batch_compute_output_gradient_kernelPdS_S_ii_param_3];
	ld.param.u32 	%r3, [_Z36batch_compute_output_gradient_kernelPdS_S_ii_param_4];
	mov.u32 	%r1, %ctaid.y;
	mov.u32 	%r5, %ctaid.x;
	mov.u32 	%r6, %ntid.x;
	mov.u32 	%r7, %tid.x;
	mad.lo.s32 	%r2, %r5, %r6, %r7;
	setp.ge.s32 	%p1, %r1, %r4;
	setp.ge.s32 	%p2, %r2, %r3;
	or.pred  	%p3, %p1, %p2;
	@%p3 bra 	$L__BB7_2;
	cvta.to.global.u64 	%rd4, %rd1;
	cvta.to.global.u64 	%rd5, %rd2;
	cvta.to.global.u64 	%rd6, %rd3;
	mad.lo.s32 	%r8, %r3, %r1, %r2;
	mul.wide.s32 	%rd7, %r8, 8;
	add.s64 	%rd8, %rd4, %rd7;
	ld.global.f64 	%fd1, [%rd8];
	add.s64 	%rd9, %rd5, %rd7;
	ld.global.f64 	%fd2, [%rd9];
	sub.f64 	%fd3, %fd1, %fd2;
	add.s64 	%rd10, %rd6, %rd7;
	st.global.f64 	[%rd10], %fd3;
$L__BB7_2:
	ret;

}
	// .globl	_Z36batch_compute_hidden_gradient_kernelPdS_S_S_iii
.visible .entry _Z36batch_compute_hidden_gradient_kernelPdS_S_S_iii(
	.param .u64 .ptr .align 1 _Z36batch_compute_hidden_gradient_kernelPdS_S_S_iii_param_0,
	.param .u64 .ptr .align 1 _Z36batch_compute_hidden_gradient_kernelPdS_S_S_iii_param_1,
	.param .u64 .ptr .align 1 _Z36batch_compute_hidden_gradient_kernelPdS_S_S_iii_param_2,
	.param .u64 .ptr .align 1 _Z36batch_compute_hidden_gradient_kernelPdS_S_S_iii_param_3,
	.param .u32 _Z36batch_compute_hidden_gradient_kernelPdS_S_S_iii_param_4,
	.param .u32 _Z36batch_compute_hidden_gradient_kernelPdS_S_S_iii_param_5,
	.param .u32 _Z36batch_compute_hidden_gradient_kernelPdS_S_S_iii_param_6
)
{
	.reg .pred 	%p<14>;
	.reg .b32 	%r<39>;
	.reg .b64 	%rd<56>;
	.reg .b64 	%fd<71>;

	ld.param.u64 	%rd8, [_Z36batch_compute_hidden_gradient_kernelPdS_S_S_iii_param_0];
	ld.param.u64 	%rd9, [_Z36batch_compute_hidden_gradient_kernelPdS_S_S_iii_param_1];
	ld.param.u64 	%rd6, [_Z36batch_compute_hidden_gradient_kernelPdS_S_S_iii_param_2];
	ld.param.u64 	%rd7, [_Z36batch_compute_hidden_gradient_kernelPdS_S_S_iii_param_3];
	ld.param.u32 	%r21, [_Z36batch_compute_hidden_gradient_kernelPdS_S_S_iii_param_4];
	ld.param.u32 	%r19, [_Z36batch_compute_hidden_gradient_kernelPdS_S_S_iii_param_5];
	ld.param.u32 	%r20, [_Z36batch_compute_hidden_gradient_kernelPdS_S_S_iii_param_6];
	cvta.to.global.u64 	%rd1, %rd9;
	cvta.to.global.u64 	%rd2, %rd8;
	mov.u32 	%r1, %ctaid.z;
	mov.u32 	%r22, %ctaid.x;
	mov.u32 	%r23, %ntid.x;
	mov.u32 	%r24, %tid.x;
	mad.lo.s32 	%r2, %r22, %r23, %r24;
	setp.ge.s32 	%p1, %r1, %r21;
	setp.ge.s32 	%p2, %r2, %r19;
	or.pred  	%p3, %p1, %p2;
	@%p3 bra 	$L__BB8_14;
	mul.lo.s32 	%r3, %r19, %r1;
	mul.lo.s32 	%r4, %r20, %r1;
	setp.lt.s32 	%p4, %r20, 1;
	mov.f64 	%fd70, 0d0000000000000000;
	@%p4 bra 	$L__BB8_13;
	and.b32  	%r5, %r20, 7;
	setp.lt.u32 	%p5, %r20, 8;
	mov.f64 	%fd70, 0d0000000000000000;
	mov.b32 	%r37, 0;
	@%p5 bra 	$L__BB8_5;
	and.b32  	%r37, %r20, 2147483640;
	neg.s32 	%r35, %r37;
	shl.b32 	%r8, %r19, 3;
	mul.wide.u32 	%rd10, %r4, 8;
	add.s64 	%rd11, %rd10, %rd1;
	add.s64 	%rd55, %rd11, 32;
	mov.f64 	%fd70, 0d0000000000000000;
	mul.wide.s32 	%rd14, %r19, 8;
	mov.u32 	%r34, %r2;
$L__BB8_4:
	.pragma "nounroll";
	mul.wide.s32 	%rd12, %r34, 8;
	add.s64 	%rd13, %rd2, %rd12;
	ld.global.f64 	%fd17, [%rd13];
	ld.global.f64 	%fd18, [%rd55+-32];
	fma.rn.f64 	%fd19, %fd17, %fd18, %fd70;
	add.s64 	%rd15, %rd13, %rd14;
	ld.global.f64 	%fd20, [%rd15];
	ld.global.f64 	%fd21, [%rd55+-24];
	fma.rn.f64 	%fd22, %fd20, %fd21, %fd19;
	add.s64 	%rd16, %rd15, %rd14;
	ld.global.f64 	%fd23, [%rd16];
	ld.global.f64 	%fd24, [%rd55+-16];
	fma.rn.f64 	%fd25, %fd23, %fd24, %fd22;
	add.s64 	%rd17, %rd16, %rd14;
	ld.global.f64 	%fd26, [%rd17];
	ld.global.f64 	%fd27, [%rd55+-8];
	fma.rn.f64 	%fd28, %fd26, %fd27, %fd25;
	add.s64 	%rd18, %rd17, %rd14;
	ld.global.f64 	%fd29, [%rd18];
	ld.global.f64 	%fd30, [%rd55];
	fma.rn.f64 	%fd31, %fd29, %fd30, %fd28;
	add.s64 	%rd19, %rd18, %rd14;
	ld.global.f64 	%fd32, [%rd19];
	ld.global.f64 	%fd33, [%rd55+8];
	fma.rn.f64 	%fd34, %fd32, %fd33, %fd31;
	add.s64 	%rd20, %rd19, %rd14;
	ld.global.f64 	%fd35, [%rd20];
	ld.global.f64 	%fd36, [%rd55+16];
	fma.rn.f64 	%fd37, %fd35, %fd36, %fd34;
	add.s64 	%rd21, %rd20, %rd14;
	ld.global.f64 	%fd38, [%rd21];
	ld.global.f64 	%fd39, [%rd55+24];
	fma.rn.f64 	%fd70, %fd38, %fd39, %fd37;
	add.s32 	%r35, %r35, 8;
	add.s32 	%r34, %r34, %r8;
	add.s64 	%rd55, %rd55, 64;
	setp.ne.s32 	%p6, %r35, 0;
	@%p6 bra 	$L__BB8_4;
$L__BB8_5:
	setp.eq.s32 	%p7, %r5, 0;
	@%p7 bra 	$L__BB8_13;
	and.b32  	%r14, %r20, 3;
	setp.lt.u32 	%p8, %r5, 4;
	@%p8 bra 	$L__BB8_8;
	mad.lo.s32 	%r26, %r37, %r19, %r2;
	mul.wide.s32 	%rd22, %r26, 8;
	add.s64 	%rd23, %rd2, %rd22;
	ld.global.f64 	%fd41, [%rd23];
	add.s32 	%r27, %r37, %r4;
	mul.wide.u32 	%rd24, %r27, 8;
	add.s64 	%rd25, %rd1, %rd24;
	ld.global.f64 	%fd42, [%rd25];
	fma.rn.f64 	%fd43, %fd41, %fd42, %fd70;
	mul.wide.s32 	%rd26, %r19, 8;
	add.s64 	%rd27, %rd23, %rd26;
	ld.global.f64 	%fd44, [%rd27];
	cvt.u64.u32 	%rd28, %r4;
	cvt.u64.u32 	%rd29, %r37;
	add.s64 	%rd30, %rd29, %rd28;
	shl.b64 	%rd31, %rd30, 3;
	add.s64 	%rd32, %rd1, %rd31;
	ld.global.f64 	%fd45, [%rd32+8];
	fma.rn.f64 	%fd46, %fd44, %fd45, %fd43;
	add.s64 	%rd33, %rd27, %rd26;
	ld.global.f64 	%fd47, [%rd33];
	ld.global.f64 	%fd48, [%rd32+16];
	fma.rn.f64 	%fd49, %fd47, %fd48, %fd46;
	add.s64 	%rd34, %rd33, %rd26;
	ld.global.f64 	%fd50, [%rd34];
	ld.global.f64 	%fd51, [%rd32+24];
	fma.rn.f64 	%fd70, %fd50, %fd51, %fd49;
	add.s32 	%r37, %r37, 4;
$L__BB8_8:
	setp.eq.s32 	%p9, %r14, 0;
	@%p9 bra 	$L__BB8_13;
	setp.eq.s32 	%p10, %r14, 1;
	@%p10 bra 	$L__BB8_11;
	mad.lo.s32 	%r28, %r37, %r19, %r2;
	mul.wide.s32 	%rd35, %r28, 8;
	add.s64 	%rd36, %rd2, %rd35;
	ld.global.f64 	%fd53, [%rd36];
	add.s32 	%r29, %r37, %r4;
	mul.wide.u32 	%rd37, %r29, 8;
	add.s64 	%rd38, %rd1, %rd37;
	ld.global.f64 	%fd54, [%rd38];
	fma.rn.f64 	%fd55, %fd53, %fd54, %fd70;
	mul.wide.s32 	%rd39, %r19, 8;
	add.s64 	%rd40, %rd36, %rd39;
	ld.global.f64 	%fd56, [%rd40];
	cvt.u64.u32 	%rd41, %r4;
	cvt.u64.u32 	%rd42, %r37;
	add.s64 	%rd43, %rd42, %rd41;
	shl.b64 	%rd44, %rd43, 3;
	add.s64 	%rd45, %rd1, %rd44;
	ld.global.f64 	%fd57, [%rd45+8];
	fma.rn.f64 	%fd70, %fd56, %fd57, %fd55;
	add.s32 	%r37, %r37, 2;
$L__BB8_11:
	and.b32  	%r30, %r20, 1;
	setp.eq.b32 	%p11, %r30, 1;
	not.pred 	%p12, %p11;
	@%p12 bra 	$L__BB8_13;
	mad.lo.s32 	%r31, %r37, %r19, %r2;
	mul.wide.s32 	%rd46, %r31, 8;
	add.s64 	%rd47, %rd2, %rd46;
	ld.global.f64 	%fd58, [%rd47];
	add.s32 	%r32, %r37, %r4;
	mul.wide.u32 	%rd48, %r32, 8;
	add.s64 	%rd49, %rd1, %rd48;
	ld.global.f64 	%fd59, [%rd49];
	fma.rn.f64 	%fd70, %fd58, %fd59, %fd70;
$L__BB8_13:
	add.s32 	%r33, %r3, %r2;
	cvta.to.global.u64 	%rd50, %rd6;
	mul.wide.s32 	%rd51, %r33, 8;
	add.s64 	%rd52, %rd50, %rd51;
	ld.global.f64 	%fd60, [%rd52];
	setp.gt.f64 	%p13, %fd60, 0d0000000000000000;
	selp.f64 	%fd61, 0d3FF0000000000000, 0d0000000000000000, %p13;
	mul.f64 	%fd62, %fd70, %fd61;
	cvta.to.global.u64 	%rd53, %rd7;
	add.s64 	%rd54, %rd53, %rd51;
	st.global.f64 	[%rd54], %fd62;
$L__BB8_14:
	bar.sync 	0;
	ret;

}
	// .globl	_Z34batch_update_output_weights_kernelPdS_S_iiid
.visible .entry _Z34batch_update_output_weights_kernelPdS_S_iiid(
	.param .u64 .ptr .align 1 _Z34batch_update_output_weights_kernelPdS_S_iiid_param_0,
	.param .u64 .ptr .align 1 _Z34batch_update_output_weights_kernelPdS_S_iiid_param_1,
	.param .u64 .ptr .align 1 _Z34batch_update_output_weights_kernelPdS_S_iiid_param_2,
	.param .u32 _Z34batch_update_output_weights_kernelPdS_S_iiid_param_3,
	.param .u32 _Z34batch_update_output_weights_kernelPdS_S_iiid_param_4,
	.param .u32 _Z34batch_update_output_weights_kernelPdS_S_iiid_param_5,
	.param .f64 _Z34batch_update_output_weights_kernelPdS_S_iiid_param_6
)
{
	.reg .pred 	%p<13>;
	.reg .b32 	%r<52>;
	.reg .b64 	%rd<55>;
	.reg .b64 	%fd<76>;
	// demoted variable
	.shared .align 8 .b8 _ZZ34batch_update_output_weights_kernelPdS_S_iiidE15shared_grad_sum[2048];
	ld.param.u64 	%rd4, [_Z34batch_update_output_weights_kernelPdS_S_iiid_param_1];
	ld.param.u64 	%rd5, [_Z34batch_update_output_weights_kernelPdS_S_iiid_param_2];
	ld.param.u32 	%r23, [_Z34batch_update_output_weights_kernelPdS_S_iiid_param_3];
	ld.param.u32 	%r24, [_Z34batch_update_output_weights_kernelPdS_S_iiid_param_4];
	ld.param.u32 	%r26, [_Z34batch_update_output_weights_kernelPdS_S_iiid_param_5];
	cvta.to.global.u64 	%rd1, %rd5;
	cvta.to.global.u64 	%rd2, %rd4;
	mov.u32 	%r27, %ctaid.x;
	mov.u32 	%r28, %ntid.x;
	mov.u32 	%r1, %tid.x;
	mad.lo.s32 	%r2, %r27, %r28, %r1;
	mov.u32 	%r29, %ctaid.y;
	mov.u32 	%r30, %ntid.y;
	mov.u32 	%r3, %tid.y;
	mad.lo.s32 	%r31, %r29, %r30, %r3;
	setp.ge.s32 	%p1, %r2, %r24;
	setp.ge.s32 	%p2, %r31, %r26;
	or.pred  	%p3, %p1, %p2;
	@%p3 bra 	$L__BB9_14;
	shl.b32 	%r32, %r3, 7;
	mov.u32 	%r33, _ZZ34batch_update_output_weights_kernelPdS_S_iiidE15shared_grad_sum;
	add.s32 	%r34, %r33, %r32;
	shl.b32 	%r35, %r1, 3;
	add.s32 	%r5, %r34, %r35;
	mov.b64 	%rd6, 0;
	st.shared.u64 	[%r5], %rd6;
	bar.sync 	0;
	setp.lt.s32 	%p4, %r23, 1;
	mov.f64 	%fd75, 0d0000000000000000;
	@%p4 bra 	$L__BB9_13;
	and.b32  	%r6, %r23, 7;
	setp.lt.u32 	%p5, %r23, 8;
	mov.f64 	%fd75, 0d0000000000000000;
	mov.b32 	%r50, 0;
	@%p5 bra 	$L__BB9_5;
	and.b32  	%r37, %r23, 2147483640;
	neg.s32 	%r48, %r37;
	shl.b32 	%r8, %r26, 3;
	shl.b32 	%r9, %r24, 3;
	mov.f64 	%fd75, 0d0000000000000000;
	mul.wide.s32 	%rd11, %r24, 8;
	mul.wide.s32 	%rd13, %r26, 8;
	mov.u32 	%r46, %r2;
	mov.u32 	%r47, %r31;
$L__BB9_4:
	.pragma "nounroll";
	and.b32  	%r50, %r23, 2147483640;
	mul.wide.s32 	%rd7, %r46, 8;
	add.s64 	%rd8, %rd2, %rd7;
	ld.global.f64 	%fd18, [%rd8];
	mul.wide.s32 	%rd9, %r47, 8;
	add.s64 	%rd10, %rd1, %rd9;
	ld.global.f64 	%fd19, [%rd10];
	fma.rn.f64 	%fd20, %fd18, %fd19, %fd75;
	add.s64 	%rd12, %rd8, %rd11;
	ld.global.f64 	%fd21, [%rd12];
	add.s64 	%rd14, %rd10, %rd13;
	ld.global.f64 	%fd22, [%rd14];
	fma.rn.f64 	%fd23, %fd21, %fd22, %fd20;
	add.s64 	%rd15, %rd12, %rd11;
	ld.global.f64 	%fd24, [%rd15];
	add.s64 	%rd16, %rd14, %rd13;
	ld.global.f64 	%fd25, [%rd16];
	fma.rn.f64 	%fd26, %fd24, %fd25, %fd23;
	add.s64 	%rd17, %rd15, %rd11;
	ld.global.f64 	%fd27, [%rd17];
	add.s64 	%rd18, %rd16, %rd13;
	ld.global.f64 	%fd28, [%rd18];
	fma.rn.f64 	%fd29, %fd27, %fd28, %fd26;
	add.s64 	%rd19, %rd17, %rd11;
	ld.global.f64 	%fd30, [%rd19];
	add.s64 	%rd20, %rd18, %rd13;
	ld.global.f64 	%fd31, [%rd20];
	fma.rn.f64 	%fd32, %fd30, %fd31, %fd29;
	add.s64 	%rd21, %rd19, %rd11;
	ld.global.f64 	%fd33, [%rd21];
	add.s64 	%rd22, %rd20, %rd13;
	ld.global.f64 	%fd34, [%rd22];
	fma.rn.f64 	%fd35, %fd33, %fd34, %fd32;
	add.s64 	%rd23, %rd21, %rd11;
	ld.global.f64 	%fd36, [%rd23];
	add.s64 	%rd24, %rd22, %rd13;
	ld.global.f64 	%fd37, [%rd24];
	fma.rn.f64 	%fd38, %fd36, %fd37, %fd35;
	add.s64 	%rd25, %rd23, %rd11;
	ld.global.f64 	%fd39, [%rd25];
	add.s64 	%rd26, %rd24, %rd13;
	ld.global.f64 	%fd40, [%rd26];
	fma.rn.f64 	%fd75, %fd39, %fd40, %fd38;
	add.s32 	%r48, %r48, 8;
	add.s32 	%r47, %r47, %r8;
	add.s32 	%r46, %r46, %r9;
	setp.ne.s32 	%p6, %r48, 0;
	@%p6 bra 	$L__BB9_4;
$L__BB9_5:
	setp.eq.s32 	%p7, %r6, 0;
	@%p7 bra 	$L__BB9_13;
	and.b32  	%r18, %r23, 3;
	setp.lt.u32 	%p8, %r6, 4;
	@%p8 bra 	$L__BB9_8;
	mad.lo.s32 	%r38, %r50, %r24, %r2;
	mul.wide.s32 	%rd27, %r38, 8;
	add.s64 	%rd28, %rd2, %rd27;
	ld.global.f64 	%fd42, [%rd28];
	mad.lo.s32 	%r39, %r50, %r26, %r31;
	mul.wide.s32 	%rd29, %r39, 8;
	add.s64 	%rd30, %rd1, %rd29;
	ld.global.f64 	%fd43, [%rd30];
	fma.rn.f64 	%fd44, %fd42, %fd43, %fd75;
	mul.wide.s32 	%rd31, %r24, 8;
	add.s64 	%rd32, %rd28, %rd31;
	ld.global.f64 	%fd45, [%rd32];
	mul.wide.s32 	%rd33, %r26, 8;
	add.s64 	%rd34, %rd30, %rd33;
	ld.global.f64 	%fd46, [%rd34];
	fma.rn.f64 	%fd47, %fd45, %fd46, %fd44;
	add.s64 	%rd35, %rd32, %rd31;
	ld.global.f64 	%fd48, [%rd35];
	add.s64 	%rd36, %rd34, %rd33;
	ld.global.f64 	%fd49, [%rd36];
	fma.rn.f64 	%fd50, %fd48, %fd49, %fd47;
	add.s64 	%rd37, %rd35, %rd31;
	ld.global.f64 	%fd51, [%rd37];
	add.s64 	%rd38, %rd36, %rd33;
	ld.global.f64 	%fd52, [%rd38];
	fma.rn.f64 	%fd75, %fd51, %fd52, %fd50;
	add.s32 	%r50, %r50, 4;
$L__BB9_8:
	setp.eq.s32 	%p9, %r18, 0;
	@%p9 bra 	$L__BB9_13;
	setp.eq.s32 	%p10, %r18, 1;
	@%p10 bra 	$L__BB9_11;
	mad.lo.s32 	%r40, %r50, %r24, %r2;
	mul.wide.s32 	%rd39, %r40, 8;
	add.s64 	%rd40, %rd2, %rd39;
	ld.global.f64 	%fd54, [%rd40];
	mad.lo.s32 	%r41, %r50, %r26, %r31;
	mul.wide.s32 	%rd41, %r41, 8;
	add.s64 	%rd42, %rd1, %rd41;
	ld.global.f64 	%fd55, [%rd42];
	fma.rn.f64 	%fd56, %fd54, %fd55, %fd75;
	mul.wide.s32 	%rd43, %r24, 8;
	add.s64 	%rd44, %rd40, %rd43;
	ld.global.f64 	%fd57, [%rd44];
	mul.wide.s32 	%rd45, %r26, 8;
	add.s64 	%rd46, %rd42, %rd45;
	ld.global.f64 	%fd58, [%rd46];
	fma.rn.f64 	%fd75, %fd57, %fd58, %fd56;
	add.s32 	%r50, %r50, 2;
$L__BB9_11:
	and.b32  	%r42, %r23, 1;
	setp.eq.b32 	%p11, %r42, 1;
	not.pred 	%p12, %p11;
	@%p12 bra 	$L__BB9_13;
	mad.lo.s32 	%r43, %r50, %r24, %r2;
	mul.wide.s32 	%rd47, %r43, 8;
	add.s64 	%rd48, %rd2, %rd47;
	ld.global.f64 	%fd59, [%rd48];
	mad.lo.s32 	%r44, %r50, %r26, %r31;
	mul.wide.s32 	%rd49, %r44, 8;
	add.s64 	%rd50, %rd1, %rd49;
	ld.global.f64 	%fd60, [%rd50];
	fma.rn.f64 	%fd75, %fd59, %fd60, %fd75;
$L__BB9_13:
	ld.param.f64 	%fd67, [_Z34batch_update_output_weights_kernelPdS_S_iiid_param_6];
	ld.param.u64 	%rd54, [_Z34batch_update_output_weights_kernelPdS_S_iiid_param_0];
	st.shared.f64 	[%r5], %fd75;
	bar.sync 	0;
	ld.shared.f64 	%fd61, [%r5];
	cvt.rn.f64.s32 	%fd62, %r23;
	div.rn.f64 	%fd63, %fd61, %fd62;
	mul.f64 	%fd64, %fd67, %fd63;
	mad.lo.s32 	%r45, %r26, %r2, %r31;
	cvta.to.global.u64 	%rd51, %rd54;
	mul.wide.s32 	%rd52, %r45, 8;
	add.s64 	%rd53, %rd51, %rd52;
	ld.global.f64 	%fd65, [%rd53];
	sub.f64 	%fd66, %fd65, %fd64;
	st.global.f64 	[%rd53], %fd66;
$L__BB9_14:
	ret;

}
	// .globl	_Z34batch_update_hidden_weights_kernelPdS_S_iiid
.visible .entry _Z34batch_update_hidden_weights_kernelPdS_S_iiid(
	.param .u64 .ptr .align 1 _Z34batch_update_hidden_weights_kernelPdS_S_iiid_param_0,
	.param .u64 .ptr .align 1 _Z34batch_update_hidden_weights_kernelPdS_S_iiid_param_1,
	.param .u64 .ptr .align 1 _Z34batch_update_hidden_weights_kernelPdS_S_iiid_param_2,
	.param .u32 _Z34batch_update_hidden_weights_kernelPdS_S_iiid_param_3,
	.param .u32 _Z34batch_update_hidden_weights_kernelPdS_S_iiid_param_4,
	.param .u32 _Z34batch_update_hidden_weights_kernelPdS_S_iiid_param_5,
	.param .f64 _Z34batch_update_hidden_weights_kernelPdS_S_iiid_param_6
)
{
	.reg .pred 	%p<13>;
	.reg .b32 	%r<52>;
	.reg .b64 	%rd<55>;
	.reg .b64 	%fd<76>;
	// demoted variable
	.shared .align 8 .b8 _ZZ34batch_update_hidden_weights_kernelPdS_S_iiidE15shared_grad_sum[2048];
	ld.param.u64 	%rd4, [_Z34batch_update_hidden_weights_kernelPdS_S_iiid_param_1];
	ld.param.u64 	%rd5, [_Z34batch_update_hidden_weights_kernelPdS_S_iiid_param_2];
	ld.param.u32 	%r23, [_Z34batch_update_hidden_weights_kernelPdS_S_iiid_param_3];
	ld.param.u32 	%r24, [_Z34batch_update_hidden_weights_kernelPdS_S_iiid_param_4];
	ld.param.u32 	%r26, [_Z34batch_update_hidden_weights_kernelPdS_S_iiid_param_5];
	cvta.to.global.u64 	%rd1, %rd5;
	cvta.to.global.u64 	%rd2, %rd4;
	mov.u32 	%r27, %ctaid.x;
	mov.u32 	%r28, %ntid.x;
	mov.u32 	%r1, %tid.x;
	mad.lo.s32 	%r2, %r27, %r28, %r1;
	mov.u32 	%r29, %ctaid.y;
	mov.u32 	%r30, %ntid.y;
	mov.u32 	%r3, %tid.y;
	mad.lo.s32 	%r31, %r29, %r30, %r3;
	setp.ge.s32 	%p1, %r2, %r24;
	setp.ge.s32 	%p2, %r31, %r26;
	or.pred  	%p3, %p1, %p2;
	@%p3 bra 	$L__BB10_14;
	shl.b32 	%r32, %r3, 7;
	mov.u32 	%r33, _ZZ34batch_update_hidden_weights_kernelPdS_S_iiidE15shared_grad_sum;
	add.s32 	%r34, %r33, %r32;
	shl.b32 	%r35, %r1, 3;
	add.s32 	%r5, %r34, %r35;
	mov.b64 	%rd6, 0;
	st.shared.u64 	[%r5], %rd6;
	bar.sync 	0;
	setp.lt.s32 	%p4, %r23, 1;
	mov.f64 	%fd75, 0d0000000000000000;
	@%p4 bra 	$L__BB10_13;
	and.b32  	%r6, %r23, 7;
	setp.lt.u32 	%p5, %r23, 8;
	mov.f64 	%fd75, 0d0000000000000000;
	mov.b32 	%r50, 0;
	@%p5 bra 	$L__BB10_5;
	and.b32  	%r37, %r23, 2147483640;
	neg.s32 	%r48, %r37;
	shl.b32 	%r8, %r26, 3;
	shl.b32 	%r9, %r24, 3;
	mov.f64 	%fd75, 0d0000000000000000;
	mul.wide.s32 	%rd11, %r24, 8;
	mul.wide.s32 	%rd13, %r26, 8;
	mov.u32 	%r46, %r2;
	mov.u32 	%r47, %r31;
$L__BB10_4:
	.pragma "nounroll";
	and.b32  	%r50, %r23, 2147483640;
	mul.wide.s32 	%rd7, %r46, 8;
	add.s64 	%rd8, %rd2, %rd7;
	ld.global.f64 	%fd18, [%rd8];
	mul.wide.s32 	%rd9, %r47, 8;
	add.s64 	%rd10, %rd1, %rd9;
	ld.global.f64 	%fd19, [%rd10];
	fma.rn.f64 	%fd20, %fd18, %fd19, %fd75;
	add.s64 	%rd12, %rd8, %rd11;
	ld.global.f64 	%fd21, [%rd12];
	add.s64 	%rd14, %rd10, %rd13;
	ld.global.f64 	%fd22, [%rd14];
	fma.rn.f64 	%fd23, %fd21, %fd22, %fd20;
	add.s64 	%rd15, %rd12, %rd11;
	ld.global.f64 	%fd24, [%rd15];
	add.s64 	%rd16, %rd14, %rd13;
	ld.global.f64 	%fd25, [%rd16];
	fma.rn.f64 	%fd26, %fd24, %fd25, %fd23;
	add.s64 	%rd17, %rd15, %rd11;
	ld.global.f64 	%fd27, [%rd17];
	add.s64 	%rd18, %rd16, %rd13;
	ld.global.f64 	%fd28, [%rd18];
	fma.rn.f64 	%fd29, %fd27, %fd28, %fd26;
	add.s64 	%rd19, %rd17, %rd11;
	ld.global.f64 	%fd30, [%rd19];
	add.s64 	%rd20, %rd18, %rd13;
	ld.global.f64 	%fd31, [%rd20];
	fma.rn.f64 	%fd32, %fd30, %fd31, %fd29;
	add.s64 	%rd21, %rd19, %rd11;
	ld.global.f64 	%fd33, [%rd21];
	add.s64 	%rd22, %rd20, %rd13;
	ld.global.f64 	%fd34, [%rd22];
	fma.rn.f64 	%fd35, %fd33, %fd34, %fd32;
	add.s64 	%rd23, %rd21, %rd11;
	ld.global.f64 	%fd36, [%rd23];
	add.s64 	%rd24, %rd22, %rd13;
	ld.global.f64 	%fd37, [%rd24];
	fma.rn.f64 	%fd38, %fd36, %fd37, %fd35;
	add.s64 	%rd25, %rd23, %rd11;
	ld.global.f64 	%fd39, [%rd25];
	add.s64 	%rd26, %rd24, %rd13;
	ld.global.f64 	%fd40, [%rd26];
	fma.rn.f64 	%fd75, %fd39, %fd40, %fd38;
	add.s32 	%r48, %r48, 8;
	add.s32 	%r47, %r47, %r8;
	add.s32 	%r46, %r46, %r9;
	setp.ne.s32 	%p6, %r48, 0;
	@%p6 bra 	$L__BB10_4;
$L__BB10_5:
	setp.eq.s32 	%p7, %r6, 0;
	@%p7 bra 	$L__BB10_13;
	and.b32  	%r18, %r23, 3;
	setp.lt.u32 	%p8, %r6, 4;
	@%p8 bra 	$L__BB10_8;
	mad.lo.s32 	%r38, %r50, %r24, %r2;
	mul.wide.s32 	%rd27, %r38, 8;
	add.s64 	%rd28, %rd2, %rd27;
	ld.global.f64 	%fd42, [%rd28];
	mad.lo.s32 	%r39, %r50, %r26, %r31;
	mul.wide.s32 	%rd29, %r39, 8;
	add.s64 	%rd30, %rd1, %rd29;
	ld.global.f64 	%fd43, [%rd30];
	fma.rn.f64 	%fd44, %fd42, %fd43, %fd75;
	mul.wide.s32 	%rd31, %r24, 8;
	add.s64 	%rd32, %rd28, %rd31;
	ld.global.f64 	%fd45, [%rd32];
	mul.wide.s32 	%rd33, %r26, 8;
	add.s64 	%rd34, %rd30, %rd33;
	ld.global.f64 	%fd46, [%rd34];
	fma.rn.f64 	%fd47, %fd45, %fd46, %fd44;
	add.s64 	%rd35, %rd32, %rd31;
	ld.global.f64 	%fd48, [%rd35];
	add.s64 	%rd36, %rd34, %rd33;
	ld.global.f64 	%fd49, [%rd36];
	fma.rn.f64 	%fd50, %fd48, %fd49, %fd47;
	add.s64 	%rd37, %rd35, %rd31;
	ld.global.f64 	%fd51, [%rd37];
	add.s64 	%rd38, %rd36, %rd33;
	ld.global.f64 	%fd52, [%rd38];
	fma.rn.f64 	%fd75, %fd51, %fd52, %fd50;
	add.s32 	%r50, %r50, 4;
$L__BB10_8:
	setp.eq.s32 	%p9, %r18, 0;
	@%p9 bra 	$L__BB10_13;
	setp.eq.s32 	%p10, %r18, 1;
	@%p10 bra 	$L__BB10_11;
	mad.lo.s32 	%r40, %r50, %r24, %r2;
	mul.wide.s32 	%rd39, %r40, 8;
	add.s64 	%rd40, %rd2, %rd39;
	ld.global.f64 	%fd54, [%rd40];
	mad.lo.s32 	%r41, %r50, %r26, %r31;
	mul.wide.s32 	%rd41, %r41, 8;
	add.s64 	%rd42, %rd1, %rd41;
	ld.global.f64 	%fd55, [%rd42];
	fma.rn.f64 	%fd56, %fd54, %fd55, %fd75;
	mul.wide.s32 	%rd43, %r24, 8;
	add.s64 	%rd44, %rd40, %rd43;
	ld.global.f64 	%fd57, [%rd44];
	mul.wide.s32 	%rd45, %r26, 8;
	add.s64 	%rd46, %rd42, %rd45;
	ld.global.f64 	%fd58, [%rd46];
	fma.rn.f64 	%fd75, %fd57, %fd58, %fd56;
	add.s32 	%r50, %r50, 2;
$L__BB10_11:
	and.b32  	%r42, %r23, 1;
	setp.eq.b32 	%p11, %r42, 1;
	not.pred 	%p12, %p11;
	@%p12 bra 	$L__BB10_13;
	mad.lo.s32 	%r43, %r50, %r24, %r2;
	mul.wide.s32 	%rd47, %r43, 8;
	add.s64 	%rd48, %rd2, %rd47;
	ld.global.f64 	%fd59, [%rd48];
	mad.lo.s32 	%r44, %r50, %r26, %r31;
	mul.wide.s32 	%rd49, %r44, 8;
	add.s64 	%rd50, %rd1, %rd49;
	ld.global.f64 	%fd60, [%rd50];
	fma.rn.f64 	%fd75, %fd59, %fd60, %fd75;
$L__BB10_13:
	ld.param.f64 	%fd67, [_Z34batch_update_hidden_weights_kernelPdS_S_iiid_param_6];
	ld.param.u64 	%rd54, [_Z34batch_update_hidden_weights_kernelPdS_S_iiid_param_0];
	st.shared.f64 	[%r5], %fd75;
	bar.sync 	0;
	ld.shared.f64 	%fd61, [%r5];
	cvt.rn.f64.s32 	%fd62, %r23;
	div.rn.f64 	%fd63, %fd61, %fd62;
	mul.f64 	%fd64, %fd67, %fd63;
	mad.lo.s32 	%r45, %r26, %r2, %r31;
	cvta.to.global.u64 	%rd51, %rd54;
	mul.wide.s32 	%rd52, %r45, 8;
	add.s64 	%rd53, %rd51, %rd52;
	ld.global.f64 	%fd65, [%rd53];
	sub.f64 	%fd66, %fd65, %fd64;
	st.global.f64 	[%rd53], %fd66;
$L__BB10_14:
	ret;

}
	// .globl	_Z31batch_update_output_bias_kernelPdS_iid
.visible .entry _Z31batch_update_output_bias_kernelPdS_iid(
	.param .u64 .ptr .align 1 _Z31batch_update_output_bias_kernelPdS_iid_param_0,
	.param .u64 .ptr .align 1 _Z31batch_update_output_bias_kernelPdS_iid_param_1,
	.param .u32 _Z31batch_update_output_bias_kernelPdS_iid_param_2,
	.param .u32 _Z31batch_update_output_bias_kernelPdS_iid_param_3,
	.param .f64 _Z31batch_update_output_bias_kernelPdS_iid_param_4
)
{
	.reg .pred 	%p<11>;
	.reg .b32 	%r<38>;
	.reg .b64 	%rd<43>;
	.reg .b64 	%fd<89>;

	ld.param.u64 	%rd2, [_Z31batch_update_output_bias_kernelPdS_iid_param_0];
	ld.param.u64 	%rd3, [_Z31batch_update_output_bias_kernelPdS_iid_param_1];
	ld.param.u32 	%r23, [_Z31batch_update_output_bias_kernelPdS_iid_param_2];
	ld.param.u32 	%r24, [_Z31batch_update_output_bias_kernelPdS_iid_param_3];
	ld.param.f64 	%fd14, [_Z31batch_update_output_bias_kernelPdS_iid_param_4];
	cvta.to.global.u64 	%rd1, %rd3;
	mov.u32 	%r25, %ctaid.x;
	mov.u32 	%r26, %ntid.x;
	mov.u32 	%r27, %tid.x;
	mad.lo.s32 	%r1, %r25, %r26, %r27;
	setp.ge.s32 	%p1, %r1, %r24;
	@%p1 bra 	$L__BB11_15;
	setp.lt.s32 	%p2, %r23, 1;
	mov.f64 	%fd88, 0d0000000000000000;
	@%p2 bra 	$L__BB11_14;
	and.b32  	%r2, %r23, 15;
	setp.lt.u32 	%p3, %r23, 16;
	mov.f64 	%fd88, 0d0000000000000000;
	mov.b32 	%r34, 0;
	@%p3 bra 	$L__BB11_5;
	and.b32  	%r34, %r23, 2147483632;
	neg.s32 	%r32, %r34;
	shl.b32 	%r5, %r24, 4;
	mov.f64 	%fd88, 0d0000000000000000;
	mul.wide.s32 	%rd6, %r24, 8;
	mov.u32 	%r31, %r1;
$L__BB11_4:
	.pragma "nounroll";
	mul.wide.s32 	%rd4, %r31, 8;
	add.s64 	%rd5, %rd1, %rd4;
	ld.global.f64 	%fd19, [%rd5];
	add.f64 	%fd20, %fd88, %fd19;
	add.s64 	%rd7, %rd5, %rd6;
	ld.global.f64 	%fd21, [%rd7];
	add.f64 	%fd22, %fd20, %fd21;
	add.s64 	%rd8, %rd7, %rd6;
	ld.global.f64 	%fd23, [%rd8];
	add.f64 	%fd24, %fd22, %fd23;
	add.s64 	%rd9, %rd8, %rd6;
	ld.global.f64 	%fd25, [%rd9];
	add.f64 	%fd26, %fd24, %fd25;
	add.s64 	%rd10, %rd9, %rd6;
	ld.global.f64 	%fd27, [%rd10];
	add.f64 	%fd28, %fd26, %fd27;
	add.s64 	%rd11, %rd10, %rd6;
	ld.global.f64 	%fd29, [%rd11];
	add.f64 	%fd30, %fd28, %fd29;
	add.s64 	%rd12, %rd11, %rd6;
	ld.global.f64 	%fd31, [%rd12];
	add.f64 	%fd32, %fd30, %fd31;
	add.s64 	%rd13, %rd12, %rd6;
	ld.global.f64 	%fd33, [%rd13];
	add.f64 	%fd34, %fd32, %fd33;
	add.s64 	%rd14, %rd13, %rd6;
	ld.global.f64 	%fd35, [%rd14];
	add.f64 	%fd36, %fd34, %fd35;
	add.s64 	%rd15, %rd14, %rd6;
	ld.global.f64 	%fd37, [%rd15];
	add.f64 	%fd38, %fd36, %fd37;
	add.s64 	%rd16, %rd15, %rd6;
	ld.global.f64 	%fd39, [%rd16];
	add.f64 	%fd40, %fd38, %fd39;
	add.s64 	%rd17, %rd16, %rd6;
	ld.global.f64 	%fd41, [%rd17];
	add.f64 	%fd42, %fd40, %fd41;
	add.s64 	%rd18, %rd17, %rd6;
	ld.global.f64 	%fd43, [%rd18];
	add.f64 	%fd44, %fd42, %fd43;
	add.s64 	%rd19, %rd18, %rd6;
	ld.global.f64 	%fd45, [%rd19];
	add.f64 	%fd46, %fd44, %fd45;
	add.s64 	%rd20, %rd19, %rd6;
	ld.global.f64 	%fd47, [%rd20];
	add.f64 	%fd48, %fd46, %fd47;
	add.s64 	%rd21, %rd20, %rd6;
	ld.global.f64 	%fd49, [%rd21];
	add.f64 	%fd88, %fd48, %fd49;
	add.s32 	%r32, %r32, 16;
	add.s32 	%r31, %r31, %r5;
	setp.ne.s32 	%p4, %r32, 0;
	@%p4 bra 	$L__BB11_4;
$L__BB11_5:
	setp.eq.s32 	%p5, %r2, 0;
	@%p5 bra 	$L__BB11_14;
	and.b32  	%r11, %r23, 7;
	setp.lt.u32 	%p6, %r2, 8;
	@%p6 bra 	$L__BB11_8;
	mad.lo.s32 	%r29, %r34, %r24, %r1;
	mul.wide.s32 	%rd22, %r29, 8;
	add.s64 	%rd23, %rd1, %rd22;
	ld.global.f64 	%fd51, [%rd23];
	add.f64 	%fd52, %fd88, %fd51;
	mul.wide.s32 	%rd24, %r24, 8;
	add.s64 	%rd25, %rd23, %rd24;
	ld.global.f64 	%fd53, [%rd25];
	add.f64 	%fd54, %fd52, %fd53;
	add.s64 	%rd26, %rd25, %rd24;
	ld.global.f64 	%fd55, [%rd26];
	add.f64 	%fd56, %fd54, %fd55;
	add.s64 	%rd27, %rd26, %rd24;
	ld.global.f64 	%fd57, [%rd27];
	add.f64 	%fd58, %fd56, %fd57;
	add.s64 	%rd28, %rd27, %rd24;
	ld.global.f64 	%fd59, [%rd28];
	add.f64 	%fd60, %fd58, %fd59;
	add.s64 	%rd29, %rd28, %rd24;
	ld.global.f64 	%fd61, [%rd29];
	add.f64 	%fd62, %fd60, %fd61;
	add.s64 	%rd30, %rd29, %rd24;
	ld.global.f64 	%fd63, [%rd30];
	add.f64 	%fd64, %fd62, %fd63;
	add.s64 	%rd31, %rd30, %rd24;
	ld.global.f64 	%fd65, [%rd31];
	add.f64 	%fd88, %fd64, %fd65;
	add.s32 	%r34, %r34, 8;
$L__BB11_8:
	setp.eq.s32 	%p7, %r11, 0;
	@%p7 bra 	$L__BB11_14;
	and.b32  	%r14, %r23, 3;
	setp.lt.u32 	%p8, %r11, 4;
	@%p8 bra 	$L__BB11_11;
	mad.lo.s32 	%r30, %r34, %r24, %r1;
	mul.wide.s32 	%rd32, %r30, 8;
	add.s64 	%rd33, %rd1, %rd32;
	ld.global.f64 	%fd67, [%rd33];
	add.f64 	%fd68, %fd88, %fd67;
	mul.wide.s32 	%rd34, %r24, 8;
	add.s64 	%rd35, %rd33, %rd34;
	ld.global.f64 	%fd69, [%rd35];
	add.f64 	%fd70, %fd68, %fd69;
	add.s64 	%rd36, %rd35, %rd34;
	ld.global.f64 	%fd71, [%rd36];
	add.f64 	%fd72, %fd70, %fd71;
	add.s64 	%rd37, %rd36, %rd34;
	ld.global.f64 	%fd73, [%rd37];
	add.f64 	%fd88, %fd72, %fd73;
	add.s32 	%r34, %r34, 4;
$L__BB11_11:
	setp.eq.s32 	%p9, %r14, 0;
	@%p9 bra 	$L__BB11_14;
	mad.lo.s32 	%r37, %r34, %r24, %r1;
	neg.s32 	%r36, %r14;
$L__BB11_13:
	.pragma "nounroll";
	mul.wide.s32 	%rd38, %r37, 8;
	add.s64 	%rd39, %rd1, %rd38;
	ld.global.f64 	%fd74, [%rd39];
	add.f64 	%fd88, %fd88, %fd74;
	add.s32 	%r37, %r37, %r24;
	add.s32 	%r36, %r36, 1;
	setp.ne.s32 	%p10, %r36, 0;
	@%p10 bra 	$L__BB11_13;
$L__BB11_14:
	cvt.rn.f64.s32 	%fd75, %r23;
	div.rn.f64 	%fd76, %fd88, %fd75;
	mul.f64 	%fd77, %fd14, %fd76;
	cvta.to.global.u64 	%rd40, %rd2;
	mul.wide.s32 	%rd41, %r1, 8;
	add.s64 	%rd42, %rd40, %rd41;
	ld.global.f64 	%fd78, [%rd42];
	sub.f64 	%fd79, %fd78, %fd77;
	st.global.f64 	[%rd42], %fd79;
$L__BB11_15:
	ret;

}
	// .globl	_Z31batch_update_hidden_bias_kernelPdS_iid
.visible .entry _Z31batch_update_hidden_bias_kernelPdS_iid(
	.param .u64 .ptr .align 1 _Z31batch_update_hidden_bias_kernelPdS_iid_param_0,
	.param .u64 .ptr .align 1 _Z31batch_update_hidden_bias_kernelPdS_iid_param_1,
	.param .u32 _Z31batch_update_hidden_bias_kernelPdS_iid_param_2,
	.param .u32 _Z31batch_update_hidden_bias_kernelPdS_iid_param_3,
	.param .f64 _Z31batch_update_hidden_bias_kernelPdS_iid_param_4
)
{
	.reg .pred 	%p<11>;
	.reg .b32 	%r<38>;
	.reg .b64 	%rd<43>;
	.reg .b64 	%fd<89>;

	ld.param.u64 	%rd2, [_Z31batch_update_hidden_bias_kernelPdS_iid_param_0];
	ld.param.u64 	%rd3, [_Z31batch_update_hidden_bias_kernelPdS_iid_param_1];
	ld.param.u32 	%r23, [_Z31batch_update_hidden_bias_kernelPdS_iid_param_2];
	ld.param.u32 	%r24, [_Z31batch_update_hidden_bias_kernelPdS_iid_param_3];
	ld.param.f64 	%fd14, [_Z31batch_update_hidden_bias_kernelPdS_iid_param_4];
	cvta.to.global.u64 	%rd1, %rd3;
	mov.u32 	%r25, %ctaid.x;
	mov.u32 	%r26, %ntid.x;
	mov.u32 	%r27, %tid.x;
	mad.lo.s32 	%r1, %r25, %r26, %r27;
	setp.ge.s32 	%p1, %r1, %r24;
	@%p1 bra 	$L__BB12_15;
	setp.lt.s32 	%p2, %r23, 1;
	mov.f64 	%fd88, 0d0000000000000000;
	@%p2 bra 	$L__BB12_14;
	and.b32  	%r2, %r23, 15;
	setp.lt.u32 	%p3, %r23, 16;
	mov.f64 	%fd88, 0d0000000000000000;
	mov.b32 	%r34, 0;
	@%p3 bra 	$L__BB12_5;
	and.b32  	%r34, %r23, 2147483632;
	neg.s32 	%r32, %r34;
	shl.b32 	%r5, %r24, 4;
	mov.f64 	%fd88, 0d0000000000000000;
	mul.wide.s32 	%rd6, %r24, 8;
	mov.u32 	%r31, %r1;
$L__BB12_4:
	.pragma "nounroll";
	mul.wide.s32 	%rd4, %r31, 8;
	add.s64 	%rd5, %rd1, %rd4;
	ld.global.f64 	%fd19, [%rd5];
	add.f64 	%fd20, %fd88, %fd19;
	add.s64 	%rd7, %rd5, %rd6;
	ld.global.f64 	%fd21, [%rd7];
	add.f64 	%fd22, %fd20, %fd21;
	add.s64 	%rd8, %rd7, %rd6;
	ld.global.f64 	%fd23, [%rd8];
	add.f64 	%fd24, %fd22, %fd23;
	add.s64 	%rd9, %rd8, %rd6;
	ld.global.f64 	%fd25, [%rd9];
	add.f64 	%fd26, %fd24, %fd25;
	add.s64 	%rd10, %rd9, %rd6;
	ld.global.f64 	%fd27, [%rd10];
	add.f64 	%fd28, %fd26, %fd27;
	add.s64 	%rd11, %rd10, %rd6;
	ld.global.f64 	%fd29, [%rd11];
	add.f64 	%fd30, %fd28, %fd29;
	add.s64 	%rd12, %rd11, %rd6;
	ld.global.f64 	%fd31, [%rd12];
	add.f64 	%fd32, %fd30, %fd31;
	add.s64 	%rd13, %rd12, %rd6;
	ld.global.f64 	%fd33, [%rd13];
	add.f64 	%fd34, %fd32, %fd33;
	add.s64 	%rd14, %rd13, %rd6;
	ld.global.f64 	%fd35, [%rd14];
	add.f64 	%fd36, %fd34, %fd35;
	add.s64 	%rd15, %rd14, %rd6;
	ld.global.f64 	%fd37, [%rd15];
	add.f64 	%fd38, %fd36, %fd37;
	add.s64 	%rd16, %rd15, %rd6;
	ld.global.f64 	%fd39, [%rd16];
	add.f64 	%fd40, %fd38, %fd39;
	add.s64 	%rd17, %rd16, %rd6;
	ld.global.f64 	%fd41, [%rd17];
	add.f64 	%fd42, %fd40, %fd41;
	add.s64 	%rd18, %rd17, %rd6;
	ld.global.f64 	%fd43, [%rd18];
	add.f64 	%fd44, %fd42, %fd43;
	add.s64 	%rd19, %rd18, %rd6;
	ld.global.f64 	%fd45, [%rd19];
	add.f64 	%fd46, %fd44, %fd45;
	add.s64 	%rd20, %rd19, %rd6;
	ld.global.f64 	%fd47, [%rd20];
	add.f64 	%fd48, %fd46, %fd47;
	add.s64 	%rd21, %rd20, %rd6;
	ld.global.f64 	%fd49, [%rd21];
	add.f64 	%fd88, %fd48, %fd49;
	add.s32 	%r32, %r32, 16;
	add.s32 	%r31, %r31, %r5;
	setp.ne.s32 	%p4, %r32, 0;
	@%p4 bra 	$L__BB12_4;
$L__BB12_5:
	setp.eq.s32 	%p5, %r2, 0;
	@%p5 bra 	$L__BB12_14;
	and.b32  	%r11, %r23, 7;
	setp.lt.u32 	%p6, %r2, 8;
	@%p6 bra 	$L__BB12_8;
	mad.lo.s32 	%r29, %r34, %r24, %r1;
	mul.wide.s32 	%rd22, %r29, 8;
	add.s64 	%rd23, %rd1, %rd22;
	ld.global.f64 	%fd51, [%rd23];
	add.f64 	%fd52, %fd88, %fd51;
	mul.wide.s32 	%rd24, %r24, 8;
	add.s64 	%rd25, %rd23, %rd24;
	ld.global.f64 	%fd53, [%rd25];
	add.f64 	%fd54, %fd52, %fd53;
	add.s64 	%rd26, %rd25, %rd24;
	ld.global.f64 	%fd55, [%rd26];
	add.f64 	%fd56, %fd54, %fd55;
	add.s64 	%rd27, %rd26, %rd24;
	ld.global.f64 	%fd57, [%rd27];
	add.f64 	%fd58, %fd56, %fd57;
	add.s64 	%rd28, %rd27, %rd24;
	ld.global.f64 	%fd59, [%rd28];
	add.f64 	%fd60, %fd58, %fd59;
	add.s64 	%rd29, %rd28, %rd24;
	ld.global.f64 	%fd61, [%rd29];
	add.f64 	%fd62, %fd60, %fd61;
	add.s64 	%rd30, %rd29, %rd24;
	ld.global.f64 	%fd63, [%rd30];
	add.f64 	%fd64, %fd62, %fd63;
	add.s64 	%rd31, %rd30, %rd24;
	ld.global.f64 	%fd65, [%rd31];
	add.f64 	%fd88, %fd64, %fd65;
	add.s32 	%r34, %r34, 8;
$L__BB12_8:
	setp.eq.s32 	%p7, %r11, 0;
	@%p7 bra 	$L__BB12_14;
	and.b32  	%r14, %r23, 3;
	setp.lt.u32 	%p8, %r11, 4;
	@%p8 bra 	$L__BB12_11;
	mad.lo.s32 	%r30, %r34, %r24, %r1;
	mul.wide.s32 	%rd32, %r30, 8;
	add.s64 	%rd33, %rd1, %rd32;
	ld.global.f64 	%fd67, [%rd33];
	add.f64 	%fd68, %fd88, %fd67;
	mul.wide.s32 	%rd34, %r24, 8;
	add.s64 	%rd35, %rd33, %rd34;
	ld.global.f64 	%fd69, [%rd35];
	add.f64 	%fd70, %fd68, %fd69;
	add.s64 	%rd36, %rd35, %rd34;
	ld.global.f64 	%fd71, [%rd36];
	add.f64 	%fd72, %fd70, %fd71;
	add.s64 	%rd37, %rd36, %rd34;
	ld.global.f64 	%fd73, [%rd37];
	add.f64 	%fd88, %fd72, %fd73;
	add.s32 	%r34, %r34, 4;
$L__BB12_11:
	setp.eq.s32 	%p9, %r14, 0;
	@%p9 bra 	$L__BB12_14;
	mad.lo.s32 	%r37, %r34, %r24, %r1;
	neg.s32 	%r36, %r14;
$L__BB12_13:
	.pragma "nounroll";
	mul.wide.s32 	%rd38, %r37, 8;
	add.s64 	%rd39, %rd1, %rd38;
	ld.global.f64 	%fd74, [%rd39];
	add.f64 	%fd88, %fd88, %fd74;
	add.s32 	%r37, %r37, %r24;
	add.s32 	%r36, %r36, 1;
	setp.ne.s32 	%p10, %r36, 0;
	@%p10 bra 	$L__BB12_13;
$L__BB12_14:
	cvt.rn.f64.s32 	%fd75, %r23;
	div.rn.f64 	%fd76, %fd88, %fd75;
	mul.f64 	%fd77, %fd14, %fd76;
	cvta.to.global.u64 	%rd40, %rd2;
	mul.wide.s32 	%rd41, %r1, 8;
	add.s64 	%rd42, %rd40, %rd41;
	ld.global.f64 	%fd78, [%rd42];
	sub.f64 	%fd79, %fd78, %fd77;
	st.global.f64 	[%rd42], %fd79;
$L__BB12_15:
	ret;

}


// ===== COMPILED SASS (sm_100) =====

	.target	sm_100

	.elftype	@"ET_EXEC"


//--------------------- .note.nv.tkinfo           --------------------------
	.section	.note.nv.tkinfo,"",@"SHT_NOTE"
	.sectionflags	@"SHF_NOTE_NV_TKINFO"
	.tkinfo
        /*0018*/ 	.word	0x00000002
        /*0030*/ 	.string	""
        /*0030*/ 	.string	"ptxas"
        /*0030*/ 	.string	"Cuda compilation tools, release 13.0, V13.0.88"
        /*0030*/ 	.string	"Build cuda_13.0.r13.0/compiler.36424714_0"
        /*0030*/ 	.string	"-arch sm_100 -m 64 "



//--------------------- .note.nv.cuinfo           --------------------------
	.section	.note.nv.cuinfo,"",@"SHT_NOTE"
	.sectionflags	@"SHF_NOTE_NV_CUINFO"
        /*0018*/ 	.short	0x0002
        /*001a*/ 	.short	0x0064
        /*001c*/ 	.short	0x0082
	.zero		2


//--------------------- .nv.info                  --------------------------
	.section	.nv.info,"",@"SHT_CUDA_INFO"
	.align	4


	//----- nvinfo : EIATTR_REGCOUNT
	.align		4
        /*0000*/ 	.byte	0x04, 0x2f
        /*0002*/ 	.short	(.L_1 - .L_0)
	.align		4
.L_0:
        /*0004*/ 	.word	index@(_Z31forward_hidden_kernel_optimizedPdS_S_S_ii)
        /*0008*/ 	.word	0x00000014


	//----- nvinfo : EIATTR_FRAME_SIZE
	.align		4
.L_1:
        /*000c*/ 	.byte	0x04, 0x11
        /*000e*/ 	.short	(.L_3 - .L_2)
	.align		4
.L_2:
        /*0010*/ 	.word	index@(_Z31forward_hidden_kernel_optimizedPdS_S_S_ii)
        /*0014*/ 	.word	0x00000000


	//----- nvinfo : EIATTR_REGCOUNT
	.align		4
.L_3:
        /*0018*/ 	.byte	0x04, 0x2f
        /*001a*/ 	.short	(.L_5 - .L_4)
	.align		4
.L_4:
        /*001c*/ 	.word	index@(_Z31forward_output_kernel_optimizedPdS_S_S_ii)
        /*0020*/ 	.word	0x00000014


	//----- nvinfo : EIATTR_FRAME_SIZE
	.align		4
.L_5:
        /*0024*/ 	.byte	0x04, 0x11
        /*0026*/ 	.short	(.L_7 - .L_6)
	.align		4
.L_6:
        /*0028*/ 	.word	index@(_Z31forward_output_kernel_optimizedPdS_S_S_ii)
        /*002c*/ 	.word	0x00000000


	//----- nvinfo : EIATTR_REGCOUNT
	.align		4
.L_7:
        /*0030*/ 	.byte	0x04, 0x2f
        /*0032*/ 	.short	(.L_9 - .L_8)
	.align		4
.L_8:
        /*0034*/ 	.word	index@(_Z24softmax_kernel_optimizedPdi)
        /*0038*/ 	.word	0x00000020


	//----- nvinfo : EIATTR_FRAME_SIZE
	.align		4
.L_9:
        /*003c*/ 	.byte	0x04, 0x11
        /*003e*/ 	.short	(.L_11 - .L_10)
	.align		4
.L_10:
        /*0040*/ 	.word	index@($__internal_5_$__cuda_sm20_div_rn_f64_full)
        /*0044*/ 	.word	0x00000000


	//----- nvinfo : EIATTR_FRAME_SIZE
	.align		4
.L_11:
        /*0048*/ 	.byte	0x04, 0x11
        /*004a*/ 	.short	(.L_13 - .L_12)
	.align		4
.L_12:
        /*004c*/ 	.word	index@(_Z24softmax_kernel_optimizedPdi)
        /*0050*/ 	.word	0x00000000


	//----- nvinfo : EIATTR_REGCOUNT
	.align		4
.L_13:
        /*0054*/ 	.byte	0x04, 0x2f
        /*0056*/ 	.short	(.L_15 - .L_14)
	.align		4
.L_14:
        /*0058*/ 	.word	index@(_Z27batch_forward_hidden_kernelPdS_S_S_iii)
        /*005c*/ 	.word	0x00000020


	//----- nvinfo : EIATTR_FRAME_SIZE
	.align		4
.L_15:
        /*0060*/ 	.byte	0x04, 0x11
        /*0062*/ 	.short	(.L_17 - .L_16)
	.align		4
.L_16:
        /*0064*/ 	.word	index@(_Z27batch_forward_hidden_kernelPdS_S_S_iii)
        /*0068*/ 	.word	0x00000000


	//----- nvinfo : EIATTR_REGCOUNT
	.align		4
.L_17:
        /*006c*/ 	.byte	0x04, 0x2f
        /*006e*/ 	.short	(.L_19 - .L_18)
	.align		4
.L_18:
        /*0070*/ 	.word	index@(_Z17batch_relu_kernelPdii)
        /*0074*/ 	.word	0x0000000c


	//----- nvinfo : EIATTR_FRAME_SIZE
	.align		4
.L_19:
        /*0078*/ 	.byte	0x04, 0x11
        /*007a*/ 	.short	(.L_21 - .L_20)
	.align		4
.L_20:
        /*007c*/ 	.word	index@(_Z17batch_relu_kernelPdii)
        /*0080*/ 	.word	0x00000000


	//----- nvinfo : EIATTR_REGCOUNT
	.align		4
.L_21:
        /*0084*/ 	.byte	0x04, 0x2f
        /*0086*/ 	.short	(.L_23 - .L_22)
	.align		4
.L_22:
        /*0088*/ 	.word	index@(_Z27batch_forward_output_kernelPdS_S_S_iii)
        /*008c*/ 	.word	0x00000020


	//----- nvinfo : EIATTR_FRAME_SIZE
	.align		4
.L_23:
        /*0090*/ 	.byte	0x04, 0x11
        /*0092*/ 	.short	(.L_25 - .L_24)
	.align		4
.L_24:
        /*0094*/ 	.word	index@(_Z27batch_forward_output_kernelPdS_S_S_iii)
        /*0098*/ 	.word	0x00000000


	//----- nvinfo : EIATTR_REGCOUNT
	.align		4
.L_25:
        /*009c*/ 	.byte	0x04, 0x2f
        /*009e*/ 	.short	(.L_27 - .L_26)
	.align		4
.L_26:
        /*00a0*/ 	.word	index@(_Z20batch_softmax_kernelPdii)
        /*00a4*/ 	.word	0x00000020


	//----- nvinfo : EIATTR_FRAME_SIZE
	.align		4
.L_27:
        /*00a8*/ 	.byte	0x04, 0x11
        /*00aa*/ 	.short	(.L_29 - .L_28)
	.align		4
.L_28:
        /*00ac*/ 	.word	index@($__internal_4_$__cuda_sm20_div_rn_f64_full)
        /*00b0*/ 	.word	0x00000000


	//----- nvinfo : EIATTR_FRAME_SIZE
	.align		4
.L_29:
        /*00b4*/ 	.byte	0x04, 0x11
        /*00b6*/ 	.short	(.L_31 - .L_30)
	.align		4
.L_30:
        /*00b8*/ 	.word	index@(_Z20batch_softmax_kernelPdii)
        /*00bc*/ 	.word	0x00000000


	//----- nvinfo : EIATTR_REGCOUNT
	.align		4
.L_31:
        /*00c0*/ 	.byte	0x04, 0x2f
        /*00c2*/ 	.short	(.L_33 - .L_32)
	.align		4
.L_32:
        /*00c4*/ 	.word	index@(_Z36batch_compute_output_gradient_kernelPdS_S_ii)
        /*00c8*/ 	.word	0x0000000e


	//----- nvinfo : EIATTR_FRAME_SIZE
	.align		4
.L_33:
        /*00cc*/ 	.byte	0x04, 0x11
        /*00ce*/ 	.short	(.L_35 - .L_34)
	.align		4
.L_34:
        /*00d0*/ 	.word	index@(_Z36batch_compute_output_gradient_kernelPdS_S_ii)
        /*00d4*/ 	.word	0x00000000


	//----- nvinfo : EIATTR_REGCOUNT
	.align		4
.L_35:
        /*00d8*/ 	.byte	0x04, 0x2f
        /*00da*/ 	.short	(.L_37 - .L_36)
	.align		4
.L_36:
        /*00dc*/ 	.word	index@(_Z36batch_compute_hidden_gradient_kernelPdS_S_S_iii)
        /*00e0*/ 	.word	0x00000020


	//----- nvinfo : EIATTR_FRAME_SIZE
	.align		4
.L_37:
        /*00e4*/ 	.byte	0x04, 0x11
        /*00e6*/ 	.short	(.L_39 - .L_38)
	.align		4
.L_38:
        /*00e8*/ 	.word	index@(_Z36batch_compute_hidden_gradient_kernelPdS_S_S_iii)
        /*00ec*/ 	.word	0x00000000


	//----- nvinfo : EIATTR_REGCOUNT
	.align		4
.L_39:
        /*00f0*/ 	.byte	0x04, 0x2f
        /*00f2*/ 	.short	(.L_41 - .L_40)
	.align		4
.L_40:
        /*00f4*/ 	.word	index@(_Z34batch_update_output_weights_kernelPdS_S_iiid)
        /*00f8*/ 	.word	0x00000020


	//----- nvinfo : EIATTR_FRAME_SIZE
	.align		4
.L_41:
        /*00fc*/ 	.byte	0x04, 0x11
        /*00fe*/ 	.short	(.L_43 - .L_42)
	.align		4
.L_42:
        /*0100*/ 	.word	index@($__internal_3_$__cuda_sm20_div_rn_f64_full)
        /*0104*/ 	.word	0x00000000


	//----- nvinfo : EIATTR_FRAME_SIZE
	.align		4
.L_43:
        /*0108*/ 	.byte	0x04, 0x11
        /*010a*/ 	.short	(.L_45 - .L_44)
	.align		4
.L_44:
        /*010c*/ 	.word	index@(_Z34batch_update_output_weights_kernelPdS_S_iiid)
        /*0110*/ 	.word	0x00000000


	//----- nvinfo : EIATTR_REGCOUNT
	.align		4
.L_45:
        /*0114*/ 	.byte	0x04, 0x2f
        /*0116*/ 	.short	(.L_47 - .L_46)
	.align		4
.L_46:
        /*0118*/ 	.word	index@(_Z34batch_update_hidden_weights_kernelPdS_S_iiid)
        /*011c*/ 	.word	0x00000020


	//----- nvinfo : EIATTR_FRAME_SIZE
	.align		4
.L_47:
        /*0120*/ 	.byte	0x04, 0x11
        /*0122*/ 	.short	(.L_49 - .L_48)
	.align		4
.L_48:
        /*0124*/ 	.word	index@($__internal_2_$__cuda_sm20_div_rn_f64_full)
        /*0128*/ 	.word	0x00000000


	//----- nvinfo : EIATTR_FRAME_SIZE
	.align		4
.L_49:
        /*012c*/ 	.byte	0x04, 0x11
        /*012e*/ 	.short	(.L_51 - .L_50)
	.align		4
.L_50:
        /*0130*/ 	.word	index@(_Z34batch_update_hidden_weights_kernelPdS_S_iiid)
        /*0134*/ 	.word	0x00000000


	//----- nvinfo : EIATTR_REGCOUNT
	.align		4
.L_51:
        /*0138*/ 	.byte	0x04, 0x2f
        /*013a*/ 	.short	(.L_53 - .L_52)
	.align		4
.L_52:
        /*013c*/ 	.word	index@(_Z31batch_update_output_bias_kernelPdS_iid)
        /*0140*/ 	.word	0x00000020


	//----- nvinfo : EIATTR_FRAME_SIZE
	.align		4
.L_53:
        /*0144*/ 	.byte	0x04, 0x11
        /*0146*/ 	.short	(.L_55 - .L_54)
	.align		4
.L_54:
        /*0148*/ 	.word	index@($__internal_1_$__cuda_sm20_div_rn_f64_full)
        /*014c*/ 	.word	0x00000000


	//----- nvinfo : EIATTR_FRAME_SIZE
	.align		4
.L_55:
        /*0150*/ 	.byte	0x04, 0x11
        /*0152*/ 	.short	(.L_57 - .L_56)
	.align		4
.L_56:
        /*0154*/ 	.word	index@(_Z31batch_update_output_bias_kernelPdS_iid)
        /*0158*/ 	.word	0x00000000


	//----- nvinfo : EIATTR_REGCOUNT
	.align		4
.L_57:
        /*015c*/ 	.byte	0x04, 0x2f
        /*015e*/ 	.short	(.L_59 - .L_58)
	.align		4
.L_58:
        /*0160*/ 	.word	index@(_Z31batch_update_hidden_bias_kernelPdS_iid)
        /*0164*/ 	.word	0x00000020


	//----- nvinfo : EIATTR_FRAME_SIZE
	.align		4
.L_59:
        /*0168*/ 	.byte	0x04, 0x11
        /*016a*/ 	.short	(.L_61 - .L_60)
	.align		4
.L_60:
        /*016c*/ 	.word	index@($__internal_0_$__cuda_sm20_div_rn_f64_full)
        /*0170*/ 	.word	0x00000000


	//----- nvinfo : EIATTR_FRAME_SIZE
	.align		4
.L_61:
        /*0174*/ 	.byte	0x04, 0x11
        /*0176*/ 	.short	(.L_63 - .L_62)
	.align		4
.L_62:
        /*0178*/ 	.word	index@(_Z31batch_update_hidden_bias_kernelPdS_iid)
        /*017c*/ 	.word	0x00000000


	//----- nvinfo : EIATTR_MIN_STACK_SIZE
	.align		4
.L_63:
        /*0180*/ 	.byte	0x04, 0x12
        /*0182*/ 	.short	(.L_65 - .L_64)
	.align		4
.L_64:
        /*0184*/ 	.word	index@(_Z31batch_update_hidden_bias_kernelPdS_iid)
        /*0188*/ 	.word	0x00000000


	//----- nvinfo : EIATTR_MIN_STACK_SIZE
	.align		4
.L_65:
        /*018c*/ 	.byte	0x04, 0x12
        /*018e*/ 	.short	(.L_67 - .L_66)
	.align		4
.L_66:
        /*0190*/ 	.word	index@(_Z31batch_update_output_bias_kernelPdS_iid)
        /*0194*/ 	.word	0x00000000


	//----- nvinfo : EIATTR_MIN_STACK_SIZE
	.align		4
.L_67:
        /*0198*/ 	.byte	0x04, 0x12
        /*019a*/ 	.short	(.L_69 - .L_68)
	.align		4
.L_68:
        /*019c*/ 	.word	index@(_Z34batch_update_hidden_weights_kernelPdS_S_iiid)
        /*01a0*/ 	.word	0x00000000


	//----- nvinfo : EIATTR_MIN_STACK_SIZE
	.align		4
.L_69:
        /*01a4*/ 	.byte	0x04, 0x12
        /*01a6*/ 	.short	(.L_71 - .L_70)
	.align		4
.L_70:
        /*01a8*/ 	.word	index@(_Z34batch_update_output_weights_kernelPdS_S_iiid)
        /*01ac*/ 	.word	0x00000000


	//----- nvinfo : EIATTR_MIN_STACK_SIZE
	.align		4
.L_71:
        /*01b0*/ 	.byte	0x04, 0x12
        /*01b2*/ 	.short	(.L_73 - .L_72)
	.align		4
.L_72:
        /*01b4*/ 	.word	index@(_Z36batch_compute_hidden_gradient_kernelPdS_S_S_iii)
        /*01b8*/ 	.word	0x00000000


	//----- nvinfo : EIATTR_MIN_STACK_SIZE
	.align		4
.L_73:
        /*01bc*/ 	.byte	0x04, 0x12
        /*01be*/ 	.short	(.L_75 - .L_74)
	.align		4
.L_74:
        /*01c0*/ 	.word	index@(_Z36batch_compute_output_gradient_kernelPdS_S_ii)
        /*01c4*/ 	.word	0x00000000


	//----- nvinfo : EIATTR_MIN_STACK_SIZE
	.align		4
.L_75:
        /*01c8*/ 	.byte	0x04, 0x12
        /*01ca*/ 	.short	(.L_77 - .L_76)
	.align		4
.L_76:
        /*01cc*/ 	.word	index@(_Z20batch_softmax_kernelPdii)
        /*01d0*/ 	.word	0x00000000


	//----- nvinfo : EIATTR_MIN_STACK_SIZE
	.align		4
.L_77:
        /*01d4*/ 	.byte	0x04, 0x12
        /*01d6*/ 	.short	(.L_79 - .L_78)
	.align		4
.L_78:
        /*01d8*/ 	.word	index@(_Z27batch_forward_output_kernelPdS_S_S_iii)
        /*01dc*/ 	.word	0x00000000


	//----- nvinfo : EIATTR_MIN_STACK_SIZE
	.align		4
.L_79:
        /*01e0*/ 	.byte	0x04, 0x12
        /*01e2*/ 	.short	(.L_81 - .L_80)
	.align		4
.L_80:
        /*01e4*/ 	.word	index@(_Z17batch_relu_kernelPdii)
        /*01e8*/ 	.word	0x00000000


	//----- nvinfo : EIATTR_MIN_STACK_SIZE
	.align		4
.L_81:
        /*01ec*/ 	.byte	0x04, 0x12
        /*01ee*/ 	.short	(.L_83 - .L_82)
	.align		4
.L_82:
        /*01f0*/ 	.word	index@(_Z27batch_forward_hidden_kernelPdS_S_S_iii)
        /*01f4*/ 	.word	0x00000000


	//----- nvinfo : EIATTR_MIN_STACK_SIZE
	.align		4
.L_83:
        /*01f8*/ 	.byte	0x04, 0x12
        /*01fa*/ 	.short	(.L_85 - .L_84)
	.align		4
.L_84:
        /*01fc*/ 	.word	index@(_Z24softmax_kernel_optimizedPdi)
        /*0200*/ 	.word	0x00000000


	//----- nvinfo : EIATTR_MIN_STACK_SIZE
	.align		4
.L_85:
        /*0204*/ 	.byte	0x04, 0x12
        /*0206*/ 	.short	(.L_87 - .L_86)
	.align		4
.L_86:
        /*0208*/ 	.word	index@(_Z31forward_output_kernel_optimizedPdS_S_S_ii)
        /*020c*/ 	.word	0x00000000


	//----- nvinfo : EIATTR_MIN_STACK_SIZE
	.align		4
.L_87:
        /*0210*/ 	.byte	0x04, 0x12
        /*0212*/ 	.short	(.L_89 - .L_88)
	.align		4
.L_88:
        /*0214*/ 	.word	index@(_Z31forward_hidden_kernel_optimizedPdS_S_S_ii)
        /*0218*/ 	.word	0x00000000
.L_89:


//--------------------- .nv.compat                --------------------------
	.section	.nv.compat,"",@"SHT_CUDA_COMPAT_INFO"
	.align	4
        /*0000*/ 	.byte	0x02, 0x09, 0x00, 0x00, 0x02, 0x02, 0x01, 0x00, 0x02, 0x05, 0x05, 0x00, 0x03, 0x07, 0x01, 0x01
        /*0010*/ 	.byte	0x02, 0x03, 0x00, 0x00, 0x02, 0x06, 0x01, 0x00, 0x04, 0x0b, 0x08, 0x00, 0x01, 0x00, 0x00, 0x00
        /*0020*/ 	.byte	0x00, 0x00, 0x00, 0x00


//--------------------- .nv.info._Z31batch_update_hidden_bias_kernelPdS_iid --------------------------
	.section	.nv.info._Z31batch_update_hidden_bias_kernelPdS_iid,"",@"SHT_CUDA_INFO"
	.sectionflags	@""
	.align	4


	//----- nvinfo : EIATTR_CUDA_API_VERSION
	.align		4
        /*0000*/ 	.byte	0x04, 0x37
        /*0002*/ 	.short	(.L_91 - .L_90)
.L_90:
        /*0004*/ 	.word	0x00000082


	//----- nvinfo : EIATTR_KPARAM_INFO
	.align		4
.L_91:
        /*0008*/ 	.byte	0x04, 0x17
        /*000a*/ 	.short	(.L_93 - .L_92)
.L_92:
        /*000c*/ 	.word	0x00000000
        /*0010*/ 	.short	0x0004
        /*0012*/ 	.short	0x0018
        /*0014*/ 	.byte	0x00, 0xf0, 0x21, 0x00


	//----- nvinfo : EIATTR_KPARAM_INFO
	.align		4
.L_93:
        /*0018*/ 	.byte	0x04, 0x17
        /*001a*/ 	.short	(.L_95 - .L_94)
.L_94:
        /*001c*/ 	.word	0x00000000
        /*0020*/ 	.short	0x0003
        /*0022*/ 	.short	0x0014
        /*0024*/ 	.byte	0x00, 0xf0, 0x11, 0x00


	//----- nvinfo : EIATTR_KPARAM_INFO
	.align		4
.L_95:
        /*0028*/ 	.byte	0x04, 0x17
        /*002a*/ 	.short	(.L_97 - .L_96)
.L_96:
        /*002c*/ 	.word	0x00000000
        /*0030*/ 	.short	0x0002
        /*0032*/ 	.short	0x0010
        /*0034*/ 	.byte	0x00, 0xf0, 0x11, 0x00


	//----- nvinfo : EIATTR_KPARAM_INFO
	.align		4
.L_97:
        /*0038*/ 	.byte	0x04, 0x17
        /*003a*/ 	.short	(.L_99 - .L_98)
.L_98:
        /*003c*/ 	.word	0x00000000
        /*0040*/ 	.short	0x0001
        /*0042*/ 	.short	0x0008
        /*0044*/ 	.byte	0x00, 0xf5, 0x21, 0x00


	//----- nvinfo : EIATTR_KPARAM_INFO
	.align		4
.L_99:
        /*0048*/ 	.byte	0x04, 0x17
        /*004a*/ 	.short	(.L_101 - .L_100)
.L_100:
        /*004c*/ 	.word	0x00000000
        /*0050*/ 	.short	0x0000
        /*0052*/ 	.short	0x0000
        /*0054*/ 	.byte	0x00, 0xf5, 0x21, 0x00


	//----- nvinfo : EIATTR_SPARSE_MMA_MASK
	.align		4
.L_101:
        /*0058*/ 	.byte	0x03, 0x50
        /*005a*/ 	.short	0x0000


	//----- nvinfo : EIATTR_MAXREG_COUNT
	.align		4
        /*005c*/ 	.byte	0x03, 0x1b
        /*005e*/ 	.short	0x00ff


	//----- nvinfo : EIATTR_MERCURY_ISA_VERSION
	.align		4
        /*0060*/ 	.byte	0x03, 0x5f
        /*0062*/ 	.short	0x0101


	//----- nvinfo : EIATTR_VRC_CTA_INIT_COUNT
	.align		4
        /*0064*/ 	.byte	0x02, 0x4a
	.zero		1
	.zero		1


	//----- nvinfo : EIATTR_EXIT_INSTR_OFFSETS
	.align		4
        /*0068*/ 	.byte	0x04, 0x1c
        /*006a*/ 	.short	(.L_103 - .L_102)


	//   ....[0]....
.L_102:
        /*006c*/ 	.word	0x00000070


	//   ....[1]....
        /*0070*/ 	.word	0x00000a60


	//----- nvinfo : EIATTR_CRS_STACK_SIZE
	.align		4
.L_103:
        /*0074*/ 	.byte	0x04, 0x1e
        /*0076*/ 	.short	(.L_105 - .L_104)
.L_104:
        /*0078*/ 	.word	0x00000000


	//----- nvinfo : EIATTR_CBANK_PARAM_SIZE
	.align		4
.L_105:
        /*007c*/ 	.byte	0x03, 0x19
        /*007e*/ 	.short	0x0020


	//----- nvinfo : EIATTR_PARAM_CBANK
	.align		4
        /*0080*/ 	.byte	0x04, 0x0a
        /*0082*/ 	.short	(.L_107 - .L_106)
	.align		4
.L_106:
        /*0084*/ 	.word	index@(.nv.constant0._Z31batch_update_hidden_bias_kernelPdS_iid)
        /*0088*/ 	.short	0x0380
        /*008a*/ 	.short	0x0020


	//----- nvinfo : EIATTR_SW_WAR
	.align		4
.L_107:
        /*008c*/ 	.byte	0x04, 0x36
        /*008e*/ 	.short	(.L_109 - .L_108)
.L_108:
        /*0090*/ 	.word	0x00000008
.L_109:


//--------------------- .nv.info._Z31batch_update_output_bias_kernelPdS_iid --------------------------
	.section	.nv.info._Z31batch_update_output_bias_kernelPdS_iid,"",@"SHT_CUDA_INFO"
	.sectionflags	@""
	.align	4


	//----- nvinfo : EIATTR_CUDA_API_VERSION
	.align		4
        /*0000*/ 	.byte	0x04, 0x37
        /*0002*/ 	.short	(.L_111 - .L_110)
.L_110:
        /*0004*/ 	.word	0x00000082


	//----- nvinfo : EIATTR_KPARAM_INFO
	.align		4
.L_111:
        /*0008*/ 	.byte	0x04, 0x17
        /*000a*/ 	.short	(.L_113 - .L_112)
.L_112:
        /*000c*/ 	.word	0x00000000
        /*0010*/ 	.short	0x0004
        /*0012*/ 	.short	0x0018
        /*0014*/ 	.byte	0x00, 0xf0, 0x21, 0x00


	//----- nvinfo : EIATTR_KPARAM_INFO
	.align		4
.L_113:
        /*0018*/ 	.byte	0x04, 0x17
        /*001a*/ 	.short	(.L_115 - .L_114)
.L_114:
        /*001c*/ 	.word	0x00000000
        /*0020*/ 	.short	0x0003
        /*0022*/ 	.short	0x0014
        /*0024*/ 	.byte	0x00, 0xf0, 0x11, 0x00


	//----- nvinfo : EIATTR_KPARAM_INFO
	.align		4
.L_115:
        /*0028*/ 	.byte	0x04, 0x17
        /*002a*/ 	.short	(.L_117 - .L_116)
.L_116:
        /*002c*/ 	.word	0x00000000
        /*0030*/ 	.short	0x0002
        /*0032*/ 	.short	0x0010
        /*0034*/ 	.byte	0x00, 0xf0, 0x11, 0x00


	//----- nvinfo : EIATTR_KPARAM_INFO
	.align		4
.L_117:
        /*0038*/ 	.byte	0x04, 0x17
        /*003a*/ 	.short	(.L_119 - .L_118)
.L_118:
        /*003c*/ 	.word	0x00000000
        /*0040*/ 	.short	0x0001
        /*0042*/ 	.short	0x0008
        /*0044*/ 	.byte	0x00, 0xf5, 0x21, 0x00


	//----- nvinfo : EIATTR_KPARAM_INFO
	.align		4
.L_119:
        /*0048*/ 	.byte	0x04, 0x17
        /*004a*/ 	.short	(.L_121 - .L_120)
.L_120:
        /*004c*/ 	.word	0x00000000
        /*0050*/ 	.short	0x0000
        /*0052*/ 	.short	0x0000
        /*0054*/ 	.byte	0x00, 0xf5, 0x21, 0x00


	//----- nvinfo : EIATTR_SPARSE_MMA_MASK
	.align		4
.L_121:
        /*0058*/ 	.byte	0x03, 0x50
        /*005a*/ 	.short	0x0000


	//----- nvinfo : EIATTR_MAXREG_COUNT
	.align		4
        /*005c*/ 	.byte	0x03, 0x1b
        /*005e*/ 	.short	0x00ff


	//----- nvinfo : EIATTR_MERCURY_ISA_VERSION
	.align		4
        /*0060*/ 	.byte	0x03, 0x5f
        /*0062*/ 	.short	0x0101


	//----- nvinfo : EIATTR_VRC_CTA_INIT_COUNT
	.align		4
        /*0064*/ 	.byte	0x02, 0x4a
	.zero		1
	.zero		1


	//----- nvinfo : EIATTR_EXIT_INSTR_OFFSETS
	.align		4
        /*0068*/ 	.byte	0x04, 0x1c
        /*006a*/ 	.short	(.L_123 - .L_122)


	//   ....[0]....
.L_122:
        /*006c*/ 	.word	0x00000070


	//   ....[1]....
        /*0070*/ 	.word	0x00000a60


	//----- nvinfo : EIATTR_CRS_STACK_SIZE
	.align		4
.L_123:
        /*0074*/ 	.byte	0x04, 0x1e
        /*0076*/ 	.short	(.L_125 - .L_124)
.L_124:
        /*0078*/ 	.word	0x00000000


	//----- nvinfo : EIATTR_CBANK_PARAM_SIZE
	.align		4
.L_125:
        /*007c*/ 	.byte	0x03, 0x19
        /*007e*/ 	.short	0x0020


	//----- nvinfo : EIATTR_PARAM_CBANK
	.align		4
        /*0080*/ 	.byte	0x04, 0x0a
        /*0082*/ 	.short	(.L_127 - .L_126)
	.align		4
.L_126:
        /*0084*/ 	.word	index@(.nv.constant0._Z31batch_update_output_bias_kernelPdS_iid)
        /*0088*/ 	.short	0x0380
        /*008a*/ 	.short	0x0020


	//----- nvinfo : EIATTR_SW_WAR
	.align		4
.L_127:
        /*008c*/ 	.byte	0x04, 0x36
        /*008e*/ 	.short	(.L_129 - .L_128)
.L_128:
        /*0090*/ 	.word	0x00000008
.L_129:


//--------------------- .nv.info._Z34batch_update_hidden_weights_kernelPdS_S_iiid --------------------------
	.section	.nv.info._Z34batch_update_hidden_weights_kernelPdS_S_iiid,"",@"SHT_CUDA_INFO"
	.sectionflags	@""
	.align	4


	//----- nvinfo : EIATTR_CUDA_API_VERSION
	.align		4
        /*0000*/ 	.byte	0x04, 0x37
        /*0002*/ 	.short	(.L_131 - .L_130)
.L_130:
        /*0004*/ 	.word	0x00000082


	//----- nvinfo : EIATTR_KPARAM_INFO
	.align		4
.L_131:
        /*0008*/ 	.byte	0x04, 0x17
        /*000a*/ 	.short	(.L_133 - .L_132)
.L_132:
        /*000c*/ 	.word	0x00000000
        /*0010*/ 	.short	0x0006
        /*0012*/ 	.short	0x0028
        /*0014*/ 	.byte	0x00, 0xf0, 0x21, 0x00


	//----- nvinfo : EIATTR_KPARAM_INFO
	.align		4
.L_133:
        /*0018*/ 	.byte	0x04, 0x17
        /*001a*/ 	.short	(.L_135 - .L_134)
.L_134:
        /*001c*/ 	.word	0x00000000
        /*0020*/ 	.short	0x0005
        /*0022*/ 	.short	0x0020
        /*0024*/ 	.byte	0x00, 0xf0, 0x11, 0x00


	//----- nvinfo : EIATTR_KPARAM_INFO
	.align		4
.L_135:
        /*0028*/ 	.byte	0x04, 0x17
        /*002a*/ 	.short	(.L_137 - .L_136)
.L_136:
        /*002c*/ 	.word	0x00000000
        /*0030*/ 	.short	0x0004
        /*0032*/ 	.short	0x001c
        /*0034*/ 	.byte	0x00, 0xf0, 0x11, 0x00


	//----- nvinfo : EIATTR_KPARAM_INFO
	.align		4
.L_137:
        /*0038*/ 	.byte	0x04, 0x17
        /*003a*/ 	.short	(.L_139 - .L_138)
.L_138:
        /*003c*/ 	.word	0x00000000
        /*0040*/ 	.short	0x0003
        /*0042*/ 	.short	0x0018
        /*0044*/ 	.byte	0x00, 0xf0, 0x11, 0x00


	//----- nvinfo : EIATTR_KPARAM_INFO
	.align		4
.L_139:
        /*0048*/ 	.byte	0x04, 0x17
        /*004a*/ 	.short	(.L_141 - .L_140)
.L_140:
        /*004c*/ 	.word	0x00000000
        /*0050*/ 	.short	0x0002
        /*0052*/ 	.short	0x0010
        /*0054*/ 	.byte	0x00, 0xf5, 0x21, 0x00


	//----- nvinfo : EIATTR_KPARAM_INFO
	.align		4
.L_141:
        /*0058*/ 	.byte	0x04, 0x17
        /*005a*/ 	.short	(.L_143 - .L_142)
.L_142:
        /*005c*/ 	.word	0x00000000
        /*0060*/ 	.short	0x0001
        /*0062*/ 	.short	0x0008
        /*0064*/ 	.byte	0x00, 0xf5, 0x21, 0x00


	//----- nvinfo : EIATTR_KPARAM_INFO
	.align		4
.L_143:
        /*0068*/ 	.byte	0x04, 0x17
        /*006a*/ 	.short	(.L_145 - .L_144)
.L_144:
        /*006c*/ 	.word	0x00000000
        /*0070*/ 	.short	0x0000
        /*0072*/ 	.short	0x0000
        /*0074*/ 	.byte	0x00, 0xf5, 0x21, 0x00


	//----- nvinfo : EIATTR_SPARSE_MMA_MASK
	.align		4
.L_145:
        /*0078*/ 	.byte	0x03, 0x50
        /*007a*/ 	.short	0x0000


	//----- nvinfo : EIATTR_MAXREG_COUNT
	.align		4
        /*007c*/ 	.byte	0x03, 0x1b
        /*007e*/ 	.short	0x00ff


	//----- nvinfo : EIATTR_NUM_BARRIERS
	.align		4
        /*0080*/ 	.byte	0x02, 0x4c
        /*0082*/ 	.byte	0x01
	.zero		1


	//----- nvinfo : EIATTR_MERCURY_ISA_VERSION
	.align		4
        /*0084*/ 	.byte	0x03, 0x5f
        /*0086*/ 	.short	0x0101


	//----- nvinfo : EIATTR_VRC_CTA_INIT_COUNT
	.align		4
        /*0088*/ 	.byte	0x02, 0x4a
	.zero		1
	.zero		1


	//----- nvinfo : EIATTR_EXIT_INSTR_OFFSETS
	.align		4
        /*008c*/ 	.byte	0x04, 0x1c
        /*008e*/ 	.short	(.L_147 - .L_146)


	//   ....[0]....
.L_146:
        /*0090*/ 	.word	0x000000d0


	//   ....[1]....
        /*0094*/ 	.word	0x00000ad0


	//----- nvinfo : EIATTR_CRS_STACK_SIZE
	.align		4
.L_147:
        /*0098*/ 	.byte	0x04, 0x1e
        /*009a*/ 	.short	(.L_149 - .L_148)
.L_148:
        /*009c*/ 	.word	0x00000000


	//----- nvinfo : EIATTR_CBANK_PARAM_SIZE
	.align		4
.L_149:
        /*00a0*/ 	.byte	0x03, 0x19
        /*00a2*/ 	.short	0x0030


	//----- nvinfo : EIATTR_PARAM_CBANK
	.align		4
        /*00a4*/ 	.byte	0x04, 0x0a
        /*00a6*/ 	.short	(.L_151 - .L_150)
	.align		4
.L_150:
        /*00a8*/ 	.word	index@(.nv.constant0._Z34batch_update_hidden_weights_kernelPdS_S_iiid)
        /*00ac*/ 	.short	0x0380
        /*00ae*/ 	.short	0x0030


	//----- nvinfo : EIATTR_SW_WAR
	.align		4
.L_151:
        /*00b0*/ 	.byte	0x04, 0x36
        /*00b2*/ 	.short	(.L_153 - .L_152)
.L_152:
        /*00b4*/ 	.word	0x00000008
.L_153:


//--------------------- .nv.info._Z34batch_update_output_weights_kernelPdS_S_iiid --------------------------
	.section	.nv.info._Z34batch_update_output_weights_kernelPdS_S_iiid,"",@"SHT_CUDA_INFO"
	.sectionflags	@""
	.align	4


	//----- nvinfo : EIATTR_CUDA_API_VERSION
	.align		4
        /*0000*/ 	.byte	0x04, 0x37
        /*0002*/ 	.short	(.L_155 - .L_154)
.L_154:
        /*0004*/ 	.word	0x00000082


	//----- nvinfo : EIATTR_KPARAM_INFO
	.align		4
.L_155:
        /*0008*/ 	.byte	0x04, 0x17
        /*000a*/ 	.short	(.L_157 - .L_156)
.L_156:
        /*000c*/ 	.word	0x00000000
        /*0010*/ 	.short	0x0006
        /*0012*/ 	.short	0x0028
        /*0014*/ 	.byte	0x00, 0xf0, 0x21, 0x00


	//----- nvinfo : EIATTR_KPARAM_INFO
	.align		4
.L_157:
        /*0018*/ 	.byte	0x04, 0x17
        /*001a*/ 	.short	(.L_159 - .L_158)
.L_158:
        /*001c*/ 	.word	0x00000000
        /*0020*/ 	.short	0x0005
        /*0022*/ 	.short	0x0020
        /*0024*/ 	.byte	0x00, 0xf0, 0x11, 0x00


	//----- nvinfo : EIATTR_KPARAM_INFO
	.align		4
.L_159:
        /*0028*/ 	.byte	0x04, 0x17
        /*002a*/ 	.short	(.L_161 - .L_160)
.L_160:
        /*002c*/ 	.word	0x00000000
        /*0030*/ 	.short	0x0004
        /*0032*/ 	.short	0x001c
        /*0034*/ 	.byte	0x00, 0xf0, 0x11, 0x00


	//----- nvinfo : EIATTR_KPARAM_INFO
	.align		4
.L_161:
        /*0038*/ 	.byte	0x04, 0x17
        /*003a*/ 	.short	(.L_163 - .L_162)
.L_162:
        /*003c*/ 	.word	0x00000000
        /*0040*/ 	.short	0x0003
        /*0042*/ 	.short	0x0018
        /*0044*/ 	.byte	0x00, 0xf0, 0x11, 0x00


	//----- nvinfo : EIATTR_KPARAM_INFO
	.align		4
.L_163:
        /*0048*/ 	.byte	0x04, 0x17
        /*004a*/ 	.short	(.L_165 - .L_164)
.L_164:
        /*004c*/ 	.word	0x00000000
        /*0050*/ 	.short	0x0002
        /*0052*/ 	.short	0x0010
        /*0054*/ 	.byte	0x00, 0xf5, 0x21, 0x00


	//----- nvinfo : EIATTR_KPARAM_INFO
	.align		4
.L_165:
        /*0058*/ 	.byte	0x04, 0x17
        /*005a*/ 	.short	(.L_167 - .L_166)
.L_166:
        /*005c*/ 	.word	0x00000000
        /*0060*/ 	.short	0x0001
        /*0062*/ 	.short	0x0008
        /*0064*/ 	.byte	0x00, 0xf5, 0x21, 0x00


	//----- nvinfo : EIATTR_KPARAM_INFO
	.align		4
.L_167:
        /*0068*/ 	.byte	0x04, 0x17
        /*006a*/ 	.short	(.L_169 - .L_168)
.L_168:
        /*006c*/ 	.word	0x00000000
        /*0070*/ 	.short	0x0000
        /*0072*/ 	.short	0x0000
        /*0074*/ 	.byte	0x00, 0xf5, 0x21, 0x00


	//----- nvinfo : EIATTR_SPARSE_MMA_MASK
	.align		4
.L_169:
        /*0078*/ 	.byte	0x03, 0x50
        /*007a*/ 	.short	0x0000


	//----- nvinfo : EIATTR_MAXREG_COUNT
	.align		4
        /*007c*/ 	.byte	0x03, 0x1b
        /*007e*/ 	.short	0x00ff


	//----- nvinfo : EIATTR_NUM_BARRIERS
	.align		4
        /*0080*/ 	.byte	0x02, 0x4c
        /*0082*/ 	.byte	0x01
	.zero		1


	//----- nvinfo : EIATTR_MERCURY_ISA_VERSION
	.align		4
        /*0084*/ 	.byte	0x03, 0x5f
        /*0086*/ 	.short	0x0101


	//----- nvinfo : EIATTR_VRC_CTA_INIT_COUNT
	.align		4
        /*0088*/ 	.byte	0x02, 0x4a
	.zero		1
	.zero		1


	//----- nvinfo : EIATTR_EXIT_INSTR_OFFSETS
	.align		4
        /*008c*/ 	.byte	0x04, 0x1c
        /*008e*/ 	.short	(.L_171 - .L_170)


	//   ....[0]....
.L_170:
        /*0090*/ 	.word	0x000000d0


	//   ....[1]....
        /*0094*/ 	.word	0x00000ad0


	//----- nvinfo : EIATTR_CRS_STACK_SIZE
	.align		4
.L_171:
        /*0098*/ 	.byte	0x04, 0x1e
        /*009a*/ 	.short	(.L_173 - .L_172)
.L_172:
        /*009c*/ 	.word	0x00000000


	//----- nvinfo : EIATTR_CBANK_PARAM_SIZE
	.align		4
.L_173:
        /*00a0*/ 	.byte	0x03, 0x19
        /*00a2*/ 	.short	0x0030


	//----- nvinfo : EIATTR_PARAM_CBANK
	.align		4
        /*00a4*/ 	.byte	0x04, 0x0a
        /*00a6*/ 	.short	(.L_175 - .L_174)
	.align		4
.L_174:
        /*00a8*/ 	.word	index@(.nv.constant0._Z34batch_update_output_weights_kernelPdS_S_iiid)
        /*00ac*/ 	.short	0x0380
        /*00ae*/ 	.short	0x0030


	//----- nvinfo : EIATTR_SW_WAR
	.align		4
.L_175:
        /*00b0*/ 	.byte	0x04, 0x36
        /*00b2*/ 	.short	(.L_177 - .L_176)
.L_176:
        /*00b4*/ 	.word	0x00000008
.L_177:


//--------------------- .nv.info._Z36batch_compute_hidden_gradient_kernelPdS_S_S_iii --------------------------
	.section	.nv.info._Z36batch_compute_hidden_gradient_kernelPdS_S_S_iii,"",@"SHT_CUDA_INFO"
	.sectionflags	@""
	.align	4


	//----- nvinfo : EIATTR_CUDA_API_VERSION
	.align		4
        /*0000*/ 	.byte	0x04, 0x37
        /*0002*/ 	.short	(.L_179 - .L_178)
.L_178:
        /*0004*/ 	.word	0x00000082


	//----- nvinfo : EIATTR_KPARAM_INFO
	.align		4
.L_179:
        /*0008*/ 	.byte	0x04, 0x17
        /*000a*/ 	.short	(.L_181 - .L_180)
.L_180:
        /*000c*/ 	.word	0x00000000
        /*0010*/ 	.short	0x0006
        /*0012*/ 	.short	0x0028
        /*0014*/ 	.byte	0x00, 0xf0, 0x11, 0x00


	//----- nvinfo : EIATTR_KPARAM_INFO
	.align		4
.L_181:
        /*0018*/ 	.byte	0x04, 0x17
        /*001a*/ 	.short	(.L_183 - .L_182)
.L_182:
        /*001c*/ 	.word	0x00000000
        /*0020*/ 	.short	0x0005
        /*0022*/ 	.short	0x0024
        /*0024*/ 	.byte	0x00, 0xf0, 0x11, 0x00


	//----- nvinfo : EIATTR_KPARAM_INFO
	.align		4
.L_183:
        /*0028*/ 	.byte	0x04, 0x17
        /*002a*/ 	.short	(.L_185 - .L_184)
.L_184:
        /*002c*/ 	.word	0x00000000
        /*0030*/ 	.short	0x0004
        /*0032*/ 	.short	0x0020
        /*0034*/ 	.byte	0x00, 0xf0, 0x11, 0x00


	//----- nvinfo : EIATTR_KPARAM_INFO
	.align		4
.L_185:
        /*0038*/ 	.byte	0x04, 0x17
        /*003a*/ 	.short	(.L_187 - .L_186)
.L_186:
        /*003c*/ 	.word	0x00000000
        /*0040*/ 	.short	0x0003
        /*0042*/ 	.short	0x0018
        /*0044*/ 	.byte	0x00, 0xf5, 0x21, 0x00


	//----- nvinfo : EIATTR_KPARAM_INFO
	.align		4
.L_187:
        /*0048*/ 	.byte	0x04, 0x17
        /*004a*/ 	.short	(.L_189 - .L_188)
.L_188:
        /*004c*/ 	.word	0x00000000
        /*0050*/ 	.short	0x0002
        /*0052*/ 	.short	0x0010
        /*0054*/ 	.byte	0x00, 0xf5, 0x21, 0x00


	//----- nvinfo : EIATTR_KPARAM_INFO
	.align		4
.L_189:
        /*0058*/ 	.byte	0x04, 0x17
        /*005a*/ 	.short	(.L_191 - .L_190)
.L_190:
        /*005c*/ 	.word	0x00000000
        /*0060*/ 	.short	0x0001
        /*0062*/ 	.short	0x0008
        /*0064*/ 	.byte	0x00, 0xf5, 0x21, 0x00


	//----- nvinfo : EIATTR_KPARAM_INFO
	.align		4
.L_191:
        /*0068*/ 	.byte	0x04, 0x17
        /*006a*/ 	.short	(.L_193 - .L_192)
.L_192:
        /*006c*/ 	.word	0x00000000
        /*0070*/ 	.short	0x0000
        /*0072*/ 	.short	0x0000
        /*0074*/ 	.byte	0x00, 0xf5, 0x21, 0x00


	//----- nvinfo : EIATTR_SPARSE_MMA_MASK
	.align		4
.L_193:
        /*0078*/ 	.byte	0x03, 0x50
        /*007a*/ 	.short	0x0000


	//----- nvinfo : EIATTR_MAXREG_COUNT
	.align		4
        /*007c*/ 	.byte	0x03, 0x1b
        /*007e*/ 	.short	0x00ff


	//----- nvinfo : EIATTR_NUM_BARRIERS
	.align		4
        /*0080*/ 	.byte	0x02, 0x4c
        /*0082*/ 	.byte	0x01
	.zero		1


	//----- nvinfo : EIATTR_MERCURY_ISA_VERSION
	.align		4
        /*0084*/ 	.byte	0x03, 0x5f
        /*0086*/ 	.short	0x0101


	//----- nvinfo : EIATTR_VRC_CTA_INIT_COUNT
	.align		4
        /*0088*/ 	.byte	0x02, 0x4a
	.zero		1
	.zero		1


	//----- nvinfo : EIATTR_EXIT_INSTR_OFFSETS
	.align		4
        /*008c*/ 	.byte	0x04, 0x1c
        /*008e*/ 	.short	(.L_195 - .L_194)


	//   ....[0]....
.L_194:
        /*0090*/ 	.word	0x00000950


	//----- nvinfo : EIATTR_CRS_STACK_SIZE
	.align		4
.L_195:
        /*0094*/ 	.byte	0x04, 0x1e
        /*0096*/ 	.short	(.L_197 - .L_196)
.L_196:
        /*0098*/ 	.word	0x00000000


	//----- nvinfo : EIATTR_CBANK_PARAM_SIZE
	.align		4
.L_197:
        /*009c*/ 	.byte	0x03, 0x19
        /*009e*/ 	.short	0x002c


	//----- nvinfo : EIATTR_PARAM_CBANK
	.align		4
        /*00a0*/ 	.byte	0x04, 0x0a
        /*00a2*/ 	.short	(.L_199 - .L_198)
	.align		4
.L_198:
        /*00a4*/ 	.word	index@(.nv.constant0._Z36batch_compute_hidden_gradient_kernelPdS_S_S_iii)
        /*00a8*/ 	.short	0x0380
        /*00aa*/ 	.short	0x002c


	//----- nvinfo : EIATTR_SW_WAR
	.align		4
.L_199:
        /*00ac*/ 	.byte	0x04, 0x36
        /*00ae*/ 	.short	(.L_201 - .L_200)
.L_200:
        /*00b0*/ 	.word	0x00000008
.L_201:


//--------------------- .nv.info._Z36batch_compute_output_gradient_kernelPdS_S_ii --------------------------
	.section	.nv.info._Z36batch_compute_output_gradient_kernelPdS_S_ii,"",@"SHT_CUDA_INFO"
	.sectionflags	@""
	.align	4


	//----- nvinfo : EIATTR_CUDA_API_VERSION
	.align		4
        /*0000*/ 	.byte	0x04, 0x37
        /*0002*/ 	.short	(.L_203 - .L_202)
.L_202:
        /*0004*/ 	.word	0x00000082


	//----- nvinfo : EIATTR_KPARAM_INFO
	.align		4
.L_203:
        /*0008*/ 	.byte	0x04, 0x17
        /*000a*/ 	.short	(.L_205 - .L_204)
.L_204:
        /*000c*/ 	.word	0x00000000
        /*0010*/ 	.short	0x0004
        /*0012*/ 	.short	0x001c
        /*0014*/ 	.byte	0x00, 0xf0, 0x11, 0x00


	//----- nvinfo : EIATTR_KPARAM_INFO
	.align		4
.L_205:
        /*0018*/ 	.byte	0x04, 0x17
        /*001a*/ 	.short	(.L_207 - .L_206)
.L_206:
        /*001c*/ 	.word	0x00000000
        /*0020*/ 	.short	0x0003
        /*0022*/ 	.short	0x0018
        /*0024*/ 	.byte	0x00, 0xf0, 0x11, 0x00


	//----- nvinfo : EIATTR_KPARAM_INFO
	.align		4
.L_207:
        /*0028*/ 	.byte	0x04, 0x17
        /*002a*/ 	.short	(.L_209 - .L_208)
.L_208:
        /*002c*/ 	.word	0x00000000
        /*0030*/ 	.short	0x0002
        /*0032*/ 	.short	0x0010
        /*0034*/ 	.byte	0x00, 0xf5, 0x21, 0x00


	//----- nvinfo : EIATTR_KPARAM_INFO
	.align		4
.L_209:
        /*0038*/ 	.byte	0x04, 0x17
        /*003a*/ 	.short	(.L_211 - .L_210)
.L_210:
        /*003c*/ 	.word	0x00000000
        /*0040*/ 	.short	0x0001
        /*0042*/ 	.short	0x0008
        /*0044*/ 	.byte	0x00, 0xf5, 0x21, 0x00


	//----- nvinfo : EIATTR_KPARAM_INFO
	.align		4
.L_211:
        /*0048*/ 	.byte	0x04, 0x17
        /*004a*/ 	.short	(.L_213 - .L_212)
.L_212:
        /*004c*/ 	.word	0x00000000
        /*0050*/ 	.short	0x0000
        /*0052*/ 	.short	0x0000
        /*0054*/ 	.byte	0x00, 0xf5, 0x21, 0x00


	//----- nvinfo : EIATTR_SPARSE_MMA_MASK
	.align		4
.L_213:
        /*0058*/ 	.byte	0x03, 0x50
        /*005a*/ 	.short	0x0000


	//----- nvinfo : EIATTR_MAXREG_COUNT
	.align		4
        /*005c*/ 	.byte	0x03, 0x1b
        /*005e*/ 	.short	0x00ff


	//----- nvinfo : EIATTR_MERCURY_ISA_VERSION
	.align		4
        /*0060*/ 	.byte	0x03, 0x5f
        /*0062*/ 	.short	0x0101


	//----- nvinfo : EIATTR_VRC_CTA_INIT_COUNT
	.align		4
        /*0064*/ 	.byte	0x02, 0x4a
	.zero		1
	.zero		1


	//----- nvinfo : EIATTR_EXIT_INSTR_OFFSETS
	.align		4
        /*0068*/ 	.byte	0x04, 0x1c
        /*006a*/ 	.short	(.L_215 - .L_214)


	//   ....[0]....
.L_214:
        /*006c*/ 	.word	0x00000090


	//   ....[1]....
        /*0070*/ 	.word	0x00000160


	//----- nvinfo : EIATTR_CBANK_PARAM_SIZE
	.align		4
.L_215:
        /*0074*/ 	.byte	0x03, 0x19
        /*0076*/ 	.short	0x0020


	//----- nvinfo : EIATTR_PARAM_CBANK
	.align		4
        /*0078*/ 	.byte	0x04, 0x0a
        /*007a*/ 	.short	(.L_217 - .L_216)
	.align		4
.L_216:
        /*007c*/ 	.word	index@(.nv.constant0._Z36batch_compute_output_gradient_kernelPdS_S_ii)
        /*0080*/ 	.short	0x0380
        /*0082*/ 	.short	0x0020


	//----- nvinfo : EIATTR_SW_WAR
	.align		4
.L_217:
        /*0084*/ 	.byte	0x04, 0x36
        /*0086*/ 	.short	(.L_219 - .L_218)
.L_218:
        /*0088*/ 	.word	0x00000008
.L_219:


//--------------------- .nv.info._Z20batch_softmax_kernelPdii --------------------------
	.section	.nv.info._Z20batch_softmax_kernelPdii,"",@"SHT_CUDA_INFO"
	.sectionflags	@""
	.align	4


	//----- nvinfo : EIATTR_CUDA_API_VERSION
	.align		4
        /*0000*/ 	.byte	0x04, 0x37
        /*0002*/ 	.short	(.L_221 - .L_220)
.L_220:
        /*0004*/ 	.word	0x00000082


	//----- nvinfo : EIATTR_KPARAM_INFO
	.align		4
.L_221:
        /*0008*/ 	.byte	0x04, 0x17
        /*000a*/ 	.short	(.L_223 - .L_222)
.L_222:
        /*000c*/ 	.word	0x00000000
        /*0010*/ 	.short	0x0002
        /*0012*/ 	.short	0x000c
        /*0014*/ 	.byte	0x00, 0xf0, 0x11, 0x00


	//----- nvinfo : EIATTR_KPARAM_INFO
	.align		4
.L_223:
        /*0018*/ 	.byte	0x04, 0x17
        /*001a*/ 	.short	(.L_225 - .L_224)
.L_224:
        /*001c*/ 	.word	0x00000000
        /*0020*/ 	.short	0x0001
        /*0022*/ 	.short	0x0008
        /*0024*/ 	.byte	0x00, 0xf0, 0x11, 0x00


	//----- nvinfo : EIATTR_KPARAM_INFO
	.align		4
.L_225:
        /*0028*/ 	.byte	0x04, 0x17
        /*002a*/ 	.short	(.L_227 - .L_226)
.L_226:
        /*002c*/ 	.word	0x00000000
        /*0030*/ 	.short	0x0000
        /*0032*/ 	.short	0x0000
        /*0034*/ 	.byte	0x00, 0xf5, 0x21, 0x00


	//----- nvinfo : EIATTR_SPARSE_MMA_MASK
	.align		4
.L_227:
        /*0038*/ 	.byte	0x03, 0x50
        /*003a*/ 	.short	0x0000


	//----- nvinfo : EIATTR_MAXREG_COUNT
	.align		4
        /*003c*/ 	.byte	0x03, 0x1b
        /*003e*/ 	.short	0x00ff


	//----- nvinfo : EIATTR_MERCURY_ISA_VERSION
	.align		4
        /*0040*/ 	.byte	0x03, 0x5f
        /*0042*/ 	.short	0x0101


	//----- nvinfo : EIATTR_VRC_CTA_INIT_COUNT
	.align		4
        /*0044*/ 	.byte	0x02, 0x4a
	.zero		1
	.zero		1


	//----- nvinfo : EIATTR_EXIT_INSTR_OFFSETS
	.align		4
        /*0048*/ 	.byte	0x04, 0x1c
        /*004a*/ 	.short	(.L_229 - .L_228)


	//   ....[0]....
.L_228:
        /*004c*/ 	.word	0x00000040


	//   ....[1]....
        /*0050*/ 	.word	0x00001730


	//   ....[2]....
        /*0054*/ 	.word	0x00002d40


	//   ....[3]....
        /*0058*/ 	.word	0x00003860


	//   ....[4]....
        /*005c*/ 	.word	0x00003e20


	//   ....[5]....
        /*0060*/ 	.word	0x00004050


	//----- nvinfo : EIATTR_CRS_STACK_SIZE
	.align		4
.L_229:
        /*0064*/ 	.byte	0x04, 0x1e
        /*0066*/ 	.short	(.L_231 - .L_230)
.L_230:
        /*0068*/ 	.word	0x00000000


	//----- nvinfo : EIATTR_CBANK_PARAM_SIZE
	.align		4
.L_231:
        /*006c*/ 	.byte	0x03, 0x19
        /*006e*/ 	.short	0x0010


	//----- nvinfo : EIATTR_PARAM_CBANK
	.align		4
        /*0070*/ 	.byte	0x04, 0x0a
        /*0072*/ 	.short	(.L_233 - .L_232)
	.align		4
.L_232:
        /*0074*/ 	.word	index@(.nv.constant0._Z20batch_softmax_kernelPdii)
        /*0078*/ 	.short	0x0380
        /*007a*/ 	.short	0x0010


	//----- nvinfo : EIATTR_SW_WAR
	.align		4
.L_233:
        /*007c*/ 	.byte	0x04, 0x36
        /*007e*/ 	.short	(.L_235 - .L_234)
.L_234:
        /*0080*/ 	.word	0x00000008
.L_235:


//--------------------- .nv.info._Z27batch_forward_output_kernelPdS_S_S_iii --------------------------
	.section	.nv.info._Z27batch_forward_output_kernelPdS_S_S_iii,"",@"SHT_CUDA_INFO"
	.sectionflags	@""
	.align	4


	//----- nvinfo : EIATTR_CUDA_API_VERSION
	.align		4
        /*0000*/ 	.byte	0x04, 0x37
        /*0002*/ 	.short	(.L_237 - .L_236)
.L_236:
        /*0004*/ 	.word	0x00000082


	//----- nvinfo : EIATTR_KPARAM_INFO
	.align		4
.L_237:
        /*0008*/ 	.byte	0x04, 0x17
        /*000a*/ 	.short	(.L_239 - .L_238)
.L_238:
        /*000c*/ 	.word	0x00000000
        /*0010*/ 	.short	0x0006
        /*0012*/ 	.short	0x0028
        /*0014*/ 	.byte	0x00, 0xf0, 0x11, 0x00


	//----- nvinfo : EIATTR_KPARAM_INFO
	.align		4
.L_239:
        /*0018*/ 	.byte	0x04, 0x17
        /*001a*/ 	.short	(.L_241 - .L_240)
.L_240:
        /*001c*/ 	.word	0x00000000
        /*0020*/ 	.short	0x0005
        /*0022*/ 	.short	0x0024
        /*0024*/ 	.byte	0x00, 0xf0, 0x11, 0x00


	//----- nvinfo : EIATTR_KPARAM_INFO
	.align		4
.L_241:
        /*0028*/ 	.byte	0x04, 0x17
        /*002a*/ 	.short	(.L_243 - .L_242)
.L_242:
        /*002c*/ 	.word	0x00000000
        /*0030*/ 	.short	0x0004
        /*0032*/ 	.short	0x0020
        /*0034*/ 	.byte	0x00, 0xf0, 0x11, 0x00


	//----- nvinfo : EIATTR_KPARAM_INFO
	.align		4
.L_243:
        /*0038*/ 	.byte	0x04, 0x17
        /*003a*/ 	.short	(.L_245 - .L_244)
.L_244:
        /*003c*/ 	.word	0x00000000
        /*0040*/ 	.short	0x0003
        /*0042*/ 	.short	0x0018
        /*0044*/ 	.byte	0x00, 0xf5, 0x21, 0x00


	//----- nvinfo : EIATTR_KPARAM_INFO
	.align		4
.L_245:
        /*0048*/ 	.byte	0x04, 0x17
        /*004a*/ 	.short	(.L_247 - .L_246)
.L_246:
        /*004c*/ 	.word	0x00000000
        /*0050*/ 	.short	0x0002
        /*0052*/ 	.short	0x0010
        /*0054*/ 	.byte	0x00, 0xf5, 0x21, 0x00


	//----- nvinfo : EIATTR_KPARAM_INFO
	.align		4
.L_247:
        /*0058*/ 	.byte	0x04, 0x17
        /*005a*/ 	.short	(.L_249 - .L_248)
.L_248:
        /*005c*/ 	.word	0x00000000
        /*0060*/ 	.short	0x0001
        /*0062*/ 	.short	0x0008
        /*0064*/ 	.byte	0x00, 0xf5, 0x21, 0x00


	//----- nvinfo : EIATTR_KPARAM_INFO
	.align		4
.L_249:
        /*0068*/ 	.byte	0x04, 0x17
        /*006a*/ 	.short	(.L_251 - .L_250)
.L_250:
        /*006c*/ 	.word	0x00000000
        /*0070*/ 	.short	0x0000
        /*0072*/ 	.short	0x0000
        /*0074*/ 	.byte	0x00, 0xf5, 0x21, 0x00


	//----- nvinfo : EIATTR_SPARSE_MMA_MASK
	.align		4
.L_251:
        /*0078*/ 	.byte	0x03, 0x50
        /*007a*/ 	.short	0x0000


	//----- nvinfo : EIATTR_MAXREG_COUNT
	.align		4
        /*007c*/ 	.byte	0x03, 0x1b
        /*007e*/ 	.short	0x00ff


	//----- nvinfo : EIATTR_NUM_BARRIERS
	.align		4
        /*0080*/ 	.byte	0x02, 0x4c
        /*0082*/ 	.byte	0x01
	.zero		1


	//----- nvinfo : EIATTR_MERCURY_ISA_VERSION
	.align		4
        /*0084*/ 	.byte	0x03, 0x5f
        /*0086*/ 	.short	0x0101


	//----- nvinfo : EIATTR_VRC_CTA_INIT_COUNT
	.align		4
        /*0088*/ 	.byte	0x02, 0x4a
	.zero		1
	.zero		1


	//----- nvinfo : EIATTR_EXIT_INSTR_OFFSETS
	.align		4
        /*008c*/ 	.byte	0x04, 0x1c
        /*008e*/ 	.short	(.L_253 - .L_252)


	//   ....[0]....
.L_252:
        /*0090*/ 	.word	0x00000fb0


	//----- nvinfo : EIATTR_CRS_STACK_SIZE
	.align		4
.L_253:
        /*0094*/ 	.byte	0x04, 0x1e
        /*0096*/ 	.short	(.L_255 - .L_254)
.L_254:
        /*0098*/ 	.word	0x00000000


	//----- nvinfo : EIATTR_CBANK_PARAM_SIZE
	.align		4
.L_255:
        /*009c*/ 	.byte	0x03, 0x19
        /*009e*/ 	.short	0x002c


	//----- nvinfo : EIATTR_PARAM_CBANK
	.align		4
        /*00a0*/ 	.byte	0x04, 0x0a
        /*00a2*/ 	.short	(.L_257 - .L_256)
	.align		4
.L_256:
        /*00a4*/ 	.word	index@(.nv.constant0._Z27batch_forward_output_kernelPdS_S_S_iii)
        /*00a8*/ 	.short	0x0380
        /*00aa*/ 	.short	0x002c


	//----- nvinfo : EIATTR_SW_WAR
	.align		4
.L_257:
        /*00ac*/ 	.byte	0x04, 0x36
        /*00ae*/ 	.short	(.L_259 - .L_258)
.L_258:
        /*00b0*/ 	.word	0x00000008
.L_259:


//--------------------- .nv.info._Z17batch_relu_kernelPdii --------------------------
	.section	.nv.info._Z17batch_relu_kernelPdii,"",@"SHT_CUDA_INFO"
	.sectionflags	@""
	.align	4


	//----- nvinfo : EIATTR_CUDA_API_VERSION
	.align		4
        /*0000*/ 	.byte	0x04, 0x37
        /*0002*/ 	.short	(.L_261 - .L_260)
.L_260:
        /*0004*/ 	.word	0x00000082


	//----- nvinfo : EIATTR_KPARAM_INFO
	.align		4
.L_261:
        /*0008*/ 	.byte	0x04, 0x17
        /*000a*/ 	.short	(.L_263 - .L_262)
.L_262:
        /*000c*/ 	.word	0x00000000
        /*0010*/ 	.short	0x0002
        /*0012*/ 	.short	0x000c
        /*0014*/ 	.byte	0x00, 0xf0, 0x11, 0x00


	//----- nvinfo : EIATTR_KPARAM_INFO
	.align		4
.L_263:
        /*0018*/ 	.byte	0x04, 0x17
        /*001a*/ 	.short	(.L_265 - .L_264)
.L_264:
        /*001c*/ 	.word	0x00000000
        /*0020*/ 	.short	0x0001
        /*0022*/ 	.short	0x0008
        /*0024*/ 	.byte	0x00, 0xf0, 0x11, 0x00


	//----- nvinfo : EIATTR_KPARAM_INFO
	.align		4
.L_265:
        /*0028*/ 	.byte	0x04, 0x17
        /*002a*/ 	.short	(.L_267 - .L_266)
.L_266:
        /*002c*/ 	.word	0x00000000
        /*0030*/ 	.short	0x0000
        /*0032*/ 	.short	0x0000
        /*0034*/ 	.byte	0x00, 0xf5, 0x21, 0x00


	//----- nvinfo : EIATTR_SPARSE_MMA_MASK
	.align		4
.L_267:
        /*0038*/ 	.byte	0x03, 0x50
        /*003a*/ 	.short	0x0000


	//----- nvinfo : EIATTR_MAXREG_COUNT
	.align		4
        /*003c*/ 	.byte	0x03, 0x1b
        /*003e*/ 	.short	0x00ff


	//----- nvinfo : EIATTR_NUM_BARRIERS
	.align		4
        /*0040*/ 	.byte	0x02, 0x4c
        /*0042*/ 	.byte	0x01
	.zero		1


	//----- nvinfo : EIATTR_MERCURY_ISA_VERSION
	.align		4
        /*0044*/ 	.byte	0x03, 0x5f
        /*0046*/ 	.short	0x0101


	//----- nvinfo : EIATTR_VRC_CTA_INIT_COUNT
	.align		4
        /*0048*/ 	.byte	0x02, 0x4a
	.zero		1
	.zero		1


	//----- nvinfo : EIATTR_EXIT_INSTR_OFFSETS
	.align		4
        /*004c*/ 	.byte	0x04, 0x1c
        /*004e*/ 	.short	(.L_269 - .L_268)


	//   ....[0]....
.L_268:
        /*0050*/ 	.word	0x000001a0


	//----- nvinfo : EIATTR_CRS_STACK_SIZE
	.align		4
.L_269:
        /*0054*/ 	.byte	0x04, 0x1e
        /*0056*/ 	.short	(.L_271 - .L_270)
.L_270:
        /*0058*/ 	.word	0x00000000


	//----- nvinfo : EIATTR_CBANK_PARAM_SIZE
	.align		4
.L_271:
        /*005c*/ 	.byte	0x03, 0x19
        /*005e*/ 	.short	0x0010


	//----- nvinfo : EIATTR_PARAM_CBANK
	.align		4
        /*0060*/ 	.byte	0x04, 0x0a
        /*0062*/ 	.short	(.L_273 - .L_272)
	.align		4
.L_272:
        /*0064*/ 	.word	index@(.nv.constant0._Z17batch_relu_kernelPdii)
        /*0068*/ 	.short	0x0380
        /*006a*/ 	.short	0x0010


	//----- nvinfo : EIATTR_SW_WAR
	.align		4
.L_273:
        /*006c*/ 	.byte	0x04, 0x36
        /*006e*/ 	.short	(.L_275 - .L_274)
.L_274:
        /*0070*/ 	.word	0x00000008
.L_275:


//--------------------- .nv.info._Z27batch_forward_hidden_kernelPdS_S_S_iii --------------------------
	.section	.nv.info._Z27batch_forward_hidden_kernelPdS_S_S_iii,"",@"SHT_CUDA_INFO"
	.sectionflags	@""
	.align	4


	//----- nvinfo : EIATTR_CUDA_API_VERSION
	.align		4
        /*0000*/ 	.byte	0x04, 0x37
        /*0002*/ 	.short	(.L_277 - .L_276)
.L_276:
        /*0004*/ 	.word	0x00000082


	//----- nvinfo : EIATTR_KPARAM_INFO
	.align		4
.L_277:
        /*0008*/ 	.byte	0x04, 0x17
        /*000a*/ 	.short	(.L_279 - .L_278)
.L_278:
        /*000c*/ 	.word	0x00000000
        /*0010*/ 	.short	0x0006
        /*0012*/ 	.short	0x0028
        /*0014*/ 	.byte	0x00, 0xf0, 0x11, 0x00


	//----- nvinfo : EIATTR_KPARAM_INFO
	.align		4
.L_279:
        /*0018*/ 	.byte	0x04, 0x17
        /*001a*/ 	.short	(.L_281 - .L_280)
.L_280:
        /*001c*/ 	.word	0x00000000
        /*0020*/ 	.short	0x0005
        /*0022*/ 	.short	0x0024
        /*0024*/ 	.byte	0x00, 0xf0, 0x11, 0x00


	//----- nvinfo : EIATTR_KPARAM_INFO
	.align		4
.L_281:
        /*0028*/ 	.byte	0x04, 0x17
        /*002a*/ 	.short	(.L_283 - .L_282)
.L_282:
        /*002c*/ 	.word	0x00000000
        /*0030*/ 	.short	0x0004
        /*0032*/ 	.short	0x0020
        /*0034*/ 	.byte	0x00, 0xf0, 0x11, 0x00


	//----- nvinfo : EIATTR_KPARAM_INFO
	.align		4
.L_283:
        /*0038*/ 	.byte	0x04, 0x17
        /*003a*/ 	.short	(.L_285 - .L_284)
.L_284:
        /*003c*/ 	.word	0x00000000
        /*0040*/ 	.short	0x0003
        /*0042*/ 	.short	0x0018
        /*0044*/ 	.byte	0x00, 0xf5, 0x21, 0x00


	//----- nvinfo : EIATTR_KPARAM_INFO
	.align		4
.L_285:
        /*0048*/ 	.byte	0x04, 0x17
        /*004a*/ 	.short	(.L_287 - .L_286)
.L_286:
        /*004c*/ 	.word	0x00000000
        /*0050*/ 	.short	0x0002
        /*0052*/ 	.short	0x0010
        /*0054*/ 	.byte	0x00, 0xf5, 0x21, 0x00


	//----- nvinfo : EIATTR_KPARAM_INFO
	.align		4
.L_287:
        /*0058*/ 	.byte	0x04, 0x17
        /*005a*/ 	.short	(.L_289 - .L_288)
.L_288:
        /*005c*/ 	.word	0x00000000
        /*0060*/ 	.short	0x0001
        /*0062*/ 	.short	0x0008
        /*0064*/ 	.byte	0x00, 0xf5, 0x21, 0x00


	//----- nvinfo : EIATTR_KPARAM_INFO
	.align		4
.L_289:
        /*0068*/ 	.byte	0x04, 0x17
        /*006a*/ 	.short	(.L_291 - .L_290)
.L_290:
        /*006c*/ 	.word	0x00000000
        /*0070*/ 	.short	0x0000
        /*0072*/ 	.short	0x0000
        /*0074*/ 	.byte	0x00, 0xf5, 0x21, 0x00


	//----- nvinfo : EIATTR_SPARSE_MMA_MASK
	.align		4
.L_291:
        /*0078*/ 	.byte	0x03, 0x50
        /*007a*/ 	.short	0x0000


	//----- nvinfo : EIATTR_MAXREG_COUNT
	.align		4
        /*007c*/ 	.byte	0x03, 0x1b
        /*007e*/ 	.short	0x00ff


	//----- nvinfo : EIATTR_NUM_BARRIERS
	.align		4
        /*0080*/ 	.byte	0x02, 0x4c
        /*0082*/ 	.byte	0x01
	.zero		1


	//----- nvinfo : EIATTR_MERCURY_ISA_VERSION
	.align		4
        /*0084*/ 	.byte	0x03, 0x5f
        /*0086*/ 	.short	0x0101


	//----- nvinfo : EIATTR_VRC_CTA_INIT_COUNT
	.align		4
        /*0088*/ 	.byte	0x02, 0x4a
	.zero		1
	.zero		1


	//----- nvinfo : EIATTR_EXIT_INSTR_OFFSETS
	.align		4
        /*008c*/ 	.byte	0x04, 0x1c
        /*008e*/ 	.short	(.L_293 - .L_292)


	//   ....[0]....
.L_292:
        /*0090*/ 	.word	0x00000880


	//----- nvinfo : EIATTR_CRS_STACK_SIZE
	.align		4
.L_293:
        /*0094*/ 	.byte	0x04, 0x1e
        /*0096*/ 	.short	(.L_295 - .L_294)
.L_294:
        /*0098*/ 	.word	0x00000000


	//----- nvinfo : EIATTR_CBANK_PARAM_SIZE
	.align		4
.L_295:
        /*009c*/ 	.byte	0x03, 0x19
        /*009e*/ 	.short	0x002c


	//----- nvinfo : EIATTR_PARAM_CBANK
	.align		4
        /*00a0*/ 	.byte	0x04, 0x0a
        /*00a2*/ 	.short	(.L_297 - .L_296)
	.align		4
.L_296:
        /*00a4*/ 	.word	index@(.nv.constant0._Z27batch_forward_hidden_kernelPdS_S_S_iii)
        /*00a8*/ 	.short	0x0380
        /*00aa*/ 	.short	0x002c


	//----- nvinfo : EIATTR_SW_WAR
	.align		4
.L_297:
        /*00ac*/ 	.byte	0x04, 0x36
        /*00ae*/ 	.short	(.L_299 - .L_298)
.L_298:
        /*00b0*/ 	.word	0x00000008
.L_299:


//--------------------- .nv.info._Z24softmax_kernel_optimizedPdi --------------------------
	.section	.nv.info._Z24softmax_kernel_optimizedPdi,"",@"SHT_CUDA_INFO"
	.sectionflags	@""
	.align	4


	//----- nvinfo : EIATTR_CUDA_API_VERSION
	.align		4
        /*0000*/ 	.byte	0x04, 0x37
        /*0002*/ 	.short	(.L_301 - .L_300)
.L_300:
        /*0004*/ 	.word	0x00000082


	//----- nvinfo : EIATTR_KPARAM_INFO
	.align		4
.L_301:
        /*0008*/ 	.byte	0x04, 0x17
        /*000a*/ 	.short	(.L_303 - .L_302)
.L_302:
        /*000c*/ 	.word	0x00000000
        /*0010*/ 	.short	0x0001
        /*0012*/ 	.short	0x0008
        /*0014*/ 	.byte	0x00, 0xf0, 0x11, 0x00


	//----- nvinfo : EIATTR_KPARAM_INFO
	.align		4
.L_303:
        /*0018*/ 	.byte	0x04, 0x17
        /*001a*/ 	.short	(.L_305 - .L_304)
.L_304:
        /*001c*/ 	.word	0x00000000
        /*0020*/ 	.short	0x0000
        /*0022*/ 	.short	0x0000
        /*0024*/ 	.byte	0x00, 0xf5, 0x21, 0x00


	//----- nvinfo : EIATTR_SPARSE_MMA_MASK
	.align		4
.L_305:
        /*0028*/ 	.byte	0x03, 0x50
        /*002a*/ 	.short	0x0000


	//----- nvinfo : EIATTR_MAXREG_COUNT
	.align		4
        /*002c*/ 	.byte	0x03, 0x1b
        /*002e*/ 	.short	0x00ff


	//----- nvinfo : EIATTR_NUM_BARRIERS
	.align		4
        /*0030*/ 	.byte	0x02, 0x4c
        /*0032*/ 	.byte	0x01
	.zero		1


	//----- nvinfo : EIATTR_MERCURY_ISA_VERSION
	.align		4
        /*0034*/ 	.byte	0x03, 0x5f
        /*0036*/ 	.short	0x0101


	//----- nvinfo : EIATTR_VRC_CTA_INIT_COUNT
	.align		4
        /*0038*/ 	.byte	0x02, 0x4a
	.zero		1
	.zero		1


	//----- nvinfo : EIATTR_EXIT_INSTR_OFFSETS
	.align		4
        /*003c*/ 	.byte	0x04, 0x1c
        /*003e*/ 	.short	(.L_307 - .L_306)


	//   ....[0]....
.L_306:
        /*0040*/ 	.word	0x00001980


	//   ....[1]....
        /*0044*/ 	.word	0x00001b30


	//----- nvinfo : EIATTR_CRS_STACK_SIZE
	.align		4
.L_307:
        /*0048*/ 	.byte	0x04, 0x1e
        /*004a*/ 	.short	(.L_309 - .L_308)
.L_308:
        /*004c*/ 	.word	0x00000000


	//----- nvinfo : EIATTR_CBANK_PARAM_SIZE
	.align		4
.L_309:
        /*0050*/ 	.byte	0x03, 0x19
        /*0052*/ 	.short	0x000c


	//----- nvinfo : EIATTR_PARAM_CBANK
	.align		4
        /*0054*/ 	.byte	0x04, 0x0a
        /*0056*/ 	.short	(.L_311 - .L_310)
	.align		4
.L_310:
        /*0058*/ 	.word	index@(.nv.constant0._Z24softmax_kernel_optimizedPdi)
        /*005c*/ 	.short	0x0380
        /*005e*/ 	.short	0x000c


	//----- nvinfo : EIATTR_SW_WAR
	.align		4
.L_311:
        /*0060*/ 	.byte	0x04, 0x36
        /*0062*/ 	.short	(.L_313 - .L_312)
.L_312:
        /*0064*/ 	.word	0x00000008
.L_313:


//--------------------- .nv.info._Z31forward_output_kernel_optimizedPdS_S_S_ii --------------------------
	.section	.nv.info._Z31forward_output_kernel_optimizedPdS_S_S_ii,"",@"SHT_CUDA_INFO"
	.sectionflags	@""
	.align	4


	//----- nvinfo : EIATTR_CUDA_API_VERSION
	.align		4
        /*0000*/ 	.byte	0x04, 0x37
        /*0002*/ 	.short	(.L_315 - .L_314)
.L_314:
        /*0004*/ 	.word	0x00000082


	//----- nvinfo : EIATTR_KPARAM_INFO
	.align		4
.L_315:
        /*0008*/ 	.byte	0x04, 0x17
        /*000a*/ 	.short	(.L_317 - .L_316)
.L_316:
        /*000c*/ 	.word	0x00000000
        /*0010*/ 	.short	0x0005
        /*0012*/ 	.short	0x0024
        /*0014*/ 	.byte	0x00, 0xf0, 0x11, 0x00


	//----- nvinfo : EIATTR_KPARAM_INFO
	.align		4
.L_317:
        /*0018*/ 	.byte	0x04, 0x17
        /*001a*/ 	.short	(.L_319 - .L_318)
.L_318:
        /*001c*/ 	.word	0x00000000
        /*0020*/ 	.short	0x0004
        /*0022*/ 	.short	0x0020
        /*0024*/ 	.byte	0x00, 0xf0, 0x11, 0x00


	//----- nvinfo : EIATTR_KPARAM_INFO
	.align		4
.L_319:
        /*0028*/ 	.byte	0x04, 0x17
        /*002a*/ 	.short	(.L_321 - .L_320)
.L_320:
        /*002c*/ 	.word	0x00000000
        /*0030*/ 	.short	0x0003
        /*0032*/ 	.short	0x0018
        /*0034*/ 	.byte	0x00, 0xf5, 0x21, 0x00


	//----- nvinfo : EIATTR_KPARAM_INFO
	.align		4
.L_321:
        /*0038*/ 	.byte	0x04, 0x17
        /*003a*/ 	.short	(.L_323 - .L_322)
.L_322:
        /*003c*/ 	.word	0x00000000
        /*0040*/ 	.short	0x0002
        /*0042*/ 	.short	0x0010
        /*0044*/ 	.byte	0x00, 0xf5, 0x21, 0x00


	//----- nvinfo : EIATTR_KPARAM_INFO
	.align		4
.L_323:
        /*0048*/ 	.byte	0x04, 0x17
        /*004a*/ 	.short	(.L_325 - .L_324)
.L_324:
        /*004c*/ 	.word	0x00000000
        /*0050*/ 	.short	0x0001
        /*0052*/ 	.short	0x0008
        /*0054*/ 	.byte	0x00, 0xf5, 0x21, 0x00


	//----- nvinfo : EIATTR_KPARAM_INFO
	.align		4
.L_325:
        /*0058*/ 	.byte	0x04, 0x17
        /*005a*/ 	.short	(.L_327 - .L_326)
.L_326:
        /*005c*/ 	.word	0x00000000
        /*0060*/ 	.short	0x0000
        /*0062*/ 	.short	0x0000
        /*0064*/ 	.byte	0x00, 0xf5, 0x21, 0x00


	//----- nvinfo : EIATTR_SPARSE_MMA_MASK
	.align		4
.L_327:
        /*0068*/ 	.byte	0x03, 0x50
        /*006a*/ 	.short	0x0000


	//----- nvinfo : EIATTR_MAXREG_COUNT
	.align		4
        /*006c*/ 	.byte	0x03, 0x1b
        /*006e*/ 	.short	0x00ff


	//----- nvinfo : EIATTR_NUM_BARRIERS
	.align		4
        /*0070*/ 	.byte	0x02, 0x4c
        /*0072*/ 	.byte	0x01
	.zero		1


	//----- nvinfo : EIATTR_MERCURY_ISA_VERSION
	.align		4
        /*0074*/ 	.byte	0x03, 0x5f
        /*0076*/ 	.short	0x0101


	//----- nvinfo : EIATTR_VRC_CTA_INIT_COUNT
	.align		4
        /*0078*/ 	.byte	0x02, 0x4a
	.zero		1
	.zero		1


	//----- nvinfo : EIATTR_EXIT_INSTR_OFFSETS
	.align		4
        /*007c*/ 	.byte	0x04, 0x1c
        /*007e*/ 	.short	(.L_329 - .L_328)


	//   ....[0]....
.L_328:
        /*0080*/ 	.word	0x00000590


	//   ....[1]....
        /*0084*/ 	.word	0x000005f0


	//----- nvinfo : EIATTR_CRS_STACK_SIZE
	.align		4
.L_329:
        /*0088*/ 	.byte	0x04, 0x1e
        /*008a*/ 	.short	(.L_331 - .L_330)
.L_330:
        /*008c*/ 	.word	0x00000000


	//----- nvinfo : EIATTR_CBANK_PARAM_SIZE
	.align		4
.L_331:
        /*0090*/ 	.byte	0x03, 0x19
        /*0092*/ 	.short	0x0028


	//----- nvinfo : EIATTR_PARAM_CBANK
	.align		4
        /*0094*/ 	.byte	0x04, 0x0a
        /*0096*/ 	.short	(.L_333 - .L_332)
	.align		4
.L_332:
        /*0098*/ 	.word	index@(.nv.constant0._Z31forward_output_kernel_optimizedPdS_S_S_ii)
        /*009c*/ 	.short	0x0380
        /*009e*/ 	.short	0x0028


	//----- nvinfo : EIATTR_SW_WAR
	.align		4
.L_333:
        /*00a0*/ 	.byte	0x04, 0x36
        /*00a2*/ 	.short	(.L_335 - .L_334)
.L_334:
        /*00a4*/ 	.word	0x00000008
.L_335:


//--------------------- .nv.info._Z31forward_hidden_kernel_optimizedPdS_S_S_ii --------------------------
	.section	.nv.info._Z31forward_hidden_kernel_optimizedPdS_S_S_ii,"",@"SHT_CUDA_INFO"
	.sectionflags	@""
	.align	4


	//----- nvinfo : EIATTR_CUDA_API_VERSION
	.align		4
        /*0000*/ 	.byte	0x04, 0x37
        /*0002*/ 	.short	(.L_337 - .L_336)
.L_336:
        /*0004*/ 	.word	0x00000082


	//----- nvinfo : EIATTR_KPARAM_INFO
	.align		4
.L_337:
        /*0008*/ 	.byte	0x04, 0x17
        /*000a*/ 	.short	(.L_339 - .L_338)
.L_338:
        /*000c*/ 	.word	0x00000000
        /*0010*/ 	.short	0x0005
        /*0012*/ 	.short	0x0024
        /*0014*/ 	.byte	0x00, 0xf0, 0x11, 0x00


	//----- nvinfo : EIATTR_KPARAM_INFO
	.align		4
.L_339:
        /*0018*/ 	.byte	0x04, 0x17
        /*001a*/ 	.short	(.L_341 - .L_340)
.L_340:
        /*001c*/ 	.word	0x00000000
        /*0020*/ 	.short	0x0004
        /*0022*/ 	.short	0x0020
        /*0024*/ 	.byte	0x00, 0xf0, 0x11, 0x00


	//----- nvinfo : EIATTR_KPARAM_INFO
	.align		4
.L_341:
        /*0028*/ 	.byte	0x04, 0x17
        /*002a*/ 	.short	(.L_343 - .L_342)
.L_342:
        /*002c*/ 	.word	0x00000000
        /*0030*/ 	.short	0x0003
        /*0032*/ 	.short	0x0018
        /*0034*/ 	.byte	0x00, 0xf5, 0x21, 0x00


	//----- nvinfo : EIATTR_KPARAM_INFO
	.align		4
.L_343:
        /*0038*/ 	.byte	0x04, 0x17
        /*003a*/ 	.short	(.L_345 - .L_344)
.L_344:
        /*003c*/ 	.word	0x00000000
        /*0040*/ 	.short	0x0002
        /*0042*/ 	.short	0x0010
        /*0044*/ 	.byte	0x00, 0xf5, 0x21, 0x00


	//----- nvinfo : EIATTR_KPARAM_INFO
	.align		4
.L_345:
        /*0048*/ 	.byte	0x04, 0x17
        /*004a*/ 	.short	(.L_347 - .L_346)
.L_346:
        /*004c*/ 	.word	0x00000000
        /*0050*/ 	.short	0x0001
        /*0052*/ 	.short	0x0008
        /*0054*/ 	.byte	0x00, 0xf5, 0x21, 0x00


	//----- nvinfo : EIATTR_KPARAM_INFO
	.align		4
.L_347:
        /*0058*/ 	.byte	0x04, 0x17
        /*005a*/ 	.short	(.L_349 - .L_348)
.L_348:
        /*005c*/ 	.word	0x00000000
        /*0060*/ 	.short	0x0000
        /*0062*/ 	.short	0x0000
        /*0064*/ 	.byte	0x00, 0xf5, 0x21, 0x00


	//----- nvinfo : EIATTR_SPARSE_MMA_MASK
	.align		4
.L_349:
        /*0068*/ 	.byte	0x03, 0x50
        /*006a*/ 	.short	0x0000


	//----- nvinfo : EIATTR_MAXREG_COUNT
	.align		4
        /*006c*/ 	.byte	0x03, 0x1b
        /*006e*/ 	.short	0x00ff


	//----- nvinfo : EIATTR_NUM_BARRIERS
	.align		4
        /*0070*/ 	.byte	0x02, 0x4c
        /*0072*/ 	.byte	0x01
	.zero		1


	//----- nvinfo : EIATTR_MERCURY_ISA_VERSION
	.align		4
        /*0074*/ 	.byte	0x03, 0x5f
        /*0076*/ 	.short	0x0101


	//----- nvinfo : EIATTR_VRC_CTA_INIT_COUNT
	.align		4
        /*0078*/ 	.byte	0x02, 0x4a
	.zero		1
	.zero		1


	//----- nvinfo : EIATTR_EXIT_INSTR_OFFSETS
	.align		4
        /*007c*/ 	.byte	0x04, 0x1c
        /*007e*/ 	.short	(.L_351 - .L_350)


	//   ....[0]....
.L_350:
        /*0080*/ 	.word	0x00000420


	//   ....[1]....
        /*0084*/ 	.word	0x00000480


	//----- nvinfo : EIATTR_CRS_STACK_SIZE
	.align		4
.L_351:
        /*0088*/ 	.byte	0x04, 0x1e
        /*008a*/ 	.short	(.L_353 - .L_352)
.L_352:
        /*008c*/ 	.word	0x00000000


	//----- nvinfo : EIATTR_CBANK_PARAM_SIZE
	.align		4
.L_353:
        /*0090*/ 	.byte	0x03, 0x19
        /*0092*/ 	.short	0x0028


	//----- nvinfo : EIATTR_PARAM_CBANK
	.align		4
        /*0094*/ 	.byte	0x04, 0x0a
        /*0096*/ 	.short	(.L_355 - .L_354)
	.align		4
.L_354:
        /*0098*/ 	.word	index@(.nv.constant0._Z31forward_hidden_kernel_optimizedPdS_S_S_ii)
        /*009c*/ 	.short	0x0380
        /*009e*/ 	.short	0x0028


	//----- nvinfo : EIATTR_SW_WAR
	.align		4
.L_355:
        /*00a0*/ 	.byte	0x04, 0x36
        /*00a2*/ 	.short	(.L_357 - .L_356)
.L_356:
        /*00a4*/ 	.word	0x00000008
.L_357:


//--------------------- .nv.callgraph             --------------------------
	.section	.nv.callgraph,"",@"SHT_CUDA_CALLGRAPH"
	.align	4
	.sectionentsize	8
	.align		4
        /*0000*/ 	.word	0x00000000
	.align		4
        /*0004*/ 	.word	0xffffffff
	.align		4
        /*0008*/ 	.word	0x00000000
	.align		4
        /*000c*/ 	.word	0xfffffffe
	.align		4
        /*0010*/ 	.word	0x00000000
	.align		4
        /*0014*/ 	.word	0xfffffffd
	.align		4
        /*0018*/ 	.word	0x00000000
	.align		4
        /*001c*/ 	.word	0xfffffffc


//--------------------- .text._Z31batch_update_hidden_bias_kernelPdS_iid --------------------------
	.section	.text._Z31batch_update_hidden_bias_kernelPdS_iid,"ax",@progbits
	.align	128
        .global         _Z31batch_update_hidden_bias_kernelPdS_iid
        .type           _Z31batch_update_hidden_bias_kernelPdS_iid,@function
        .size           _Z31batch_update_hidden_bias_kernelPdS_iid,(.L_x_165 - _Z31batch_update_hidden_bias_kernelPdS_iid)
        .other          _Z31batch_update_hidden_bias_kernelPdS_iid,@"STO_CUDA_ENTRY STV_DEFAULT"
_Z31batch_update_hidden_bias_kernelPdS_iid:
.text._Z31batch_update_hidden_bias_kernelPdS_iid:
[----:B------:R-:W-:Y:S01]  /*0000*/  LDC R1, c[0x0][0x37c] ;  /* 0x0000df00ff017b82 */ /* 0x000fe20000000800 */
[----:B------:R-:W0:Y:S07]  /*0010*/  S2R R3, SR_TID.X ;  /* 0x0000000000037919 */ /* 0x000e2e0000002100 */
[----:B------:R-:W0:Y:S08]  /*0020*/  S2UR UR4, SR_CTAID.X ;  /* 0x00000000000479c3 */ /* 0x000e300000002500 */
[----:B------:R-:W0:Y:S08]  /*0030*/  LDC R0, c[0x0][0x360] ;  /* 0x0000d800ff007b82 */ /* 0x000e300000000800 */
[----:B------:R-:W1:Y:S01]  /*0040*/  LDC R25, c[0x0][0x394] ;  /* 0x0000e500ff197b82 */ /* 0x000e620000000800 */
[----:B0-----:R-:W-:-:S05]  /*0050*/  IMAD R0, R0, UR4, R3 ;  /* 0x0000000400007c24 */ /* 0x001fca000f8e0203 */
[----:B-1----:R-:W-:-:S13]  /*0060*/  ISETP.GE.AND P0, PT, R0, R25, PT ;  /* 0x000000190000720c */ /* 0x002fda0003f06270 */
[----:B------:R-:W-:Y:S05]  /*0070*/  @P0 EXIT ;  /* 0x000000000000094d */ /* 0x000fea0003800000 */
[----:B------:R-:W0:Y:S01]  /*0080*/  LDCU UR7, c[0x0][0x390] ;  /* 0x00007200ff0777ac */ /* 0x000e220008000800 */
[----:B------:R-:W-:Y:S01]  /*0090*/  CS2R R10, SRZ ;  /* 0x00000000000a7805 */ /* 0x000fe2000001ff00 */
[----:B------:R-:W1:Y:S01]  /*00a0*/  LDCU.64 UR8, c[0x0][0x358] ;  /* 0x00006b00ff0877ac */ /* 0x000e620008000a00 */
[----:B0-----:R-:W-:-:S09]  /*00b0*/  UISETP.GE.AND UP0, UPT, UR7, 0x1, UPT ;  /* 0x000000010700788c */ /* 0x001fd2000bf06270 */
[----:B-1----:R-:W-:Y:S05]  /*00c0*/  BRA.U !UP0, `(.L_x_0) ;  /* 0x0000000508f87547 */ /* 0x002fea000b800000 */
[----:B------:R-:W-:Y:S01]  /*00d0*/  UISETP.GE.U32.AND UP1, UPT, UR7, 0x10, UPT ;  /* 0x000000100700788c */ /* 0x000fe2000bf26070 */
[----:B------:R-:W-:Y:S01]  /*00e0*/  CS2R R10, SRZ ;  /* 0x00000000000a7805 */ /* 0x000fe2000001ff00 */
[----:B------:R-:W-:Y:S01]  /*00f0*/  ULOP3.LUT UR5, UR7, 0xf, URZ, 0xc0, !UPT ;  /* 0x0000000f07057892 */ /* 0x000fe2000f8ec0ff */
[----:B------:R-:W-:-:S03]  /*0100*/  UMOV UR4, URZ ;  /* 0x000000ff00047c82 */ /* 0x000fc60008000000 */
[----:B------:R-:W-:-:S03]  /*0110*/  UISETP.NE.AND UP0, UPT, UR5, URZ, UPT ;  /* 0x000000ff0500728c */ /* 0x000fc6000bf05270 */
[----:B------:R-:W-:Y:S08]  /*0120*/  BRA.U !UP1, `(.L_x_1) ;  /* 0x0000000109e47547 */ /* 0x000ff0000b800000 */
[----:B------:R-:W-:Y:S01]  /*0130*/  ULOP3.LUT UR4, UR7, 0x7ffffff0, URZ, 0xc0, !UPT ;  /* 0x7ffffff007047892 */ /* 0x000fe2000f8ec0ff */
[----:B------:R-:W-:Y:S01]  /*0140*/  IMAD.MOV.U32 R24, RZ, RZ, R0 ;  /* 0x000000ffff187224 */ /* 0x000fe200078e0000 */
[----:B------:R-:W-:Y:S02]  /*0150*/  CS2R R10, SRZ ;  /* 0x00000000000a7805 */ /* 0x000fe4000001ff00 */
[----:B------:R-:W-:-:S12]  /*0160*/  UIADD3 UR6, UPT, UPT, -UR4, URZ, URZ ;  /* 0x000000ff04067290 */ /* 0x000fd8000fffe1ff */
.L_x_2:
[----:B------:R-:W0:Y:S02]  /*0170*/  LDC.64 R2, c[0x0][0x388] ;  /* 0x0000e200ff027b82 */ /* 0x000e240000000a00 */
[----:B0-----:R-:W-:-:S05]  /*0180*/  IMAD.WIDE R2, R24, 0x8, R2 ;  /* 0x0000000818027825 */ /* 0x001fca00078e0202 */
[----:B------:R-:W2:Y:S01]  /*0190*/  LDG.E.64 R12, desc[UR8][R2.64] ;  /* 0x00000008020c7981 */ /* 0x000ea2000c1e1b00 */
[----:B------:R-:W-:-:S05]  /*01a0*/  IMAD.WIDE R14, R25, 0x8, R2 ;  /* 0x00000008190e7825 */ /* 0x000fca00078e0202 */
[----:B------:R-:W3:Y:S01]  /*01b0*/  LDG.E.64 R8, desc[UR8][R14.64] ;  /* 0x000000080e087981 */ /* 0x000ee2000c1e1b00 */
[----:B------:R-:W-:-:S05]  /*01c0*/  IMAD.WIDE R22, R25, 0x8, R14 ;  /* 0x0000000819167825 */ /* 0x000fca00078e020e */
[----:B------:R-:W4:Y:S01]  /*01d0*/  LDG.E.64 R18, desc[UR8][R22.64] ;  /* 0x0000000816127981 */ /* 0x000f22000c1e1b00 */
[----:B------:R-:W-:-:S05]  /*01e0*/  IMAD.WIDE R26, R25, 0x8, R22 ;  /* 0x00000008191a7825 */ /* 0x000fca00078e0216 */
[----:B------:R0:W5:Y:S02]  /*01f0*/  LDG.E.64 R20, desc[UR8][R26.64] ;  /* 0x000000081a147981 */ /* 0x000164000c1e1b00 */
[----:B0-----:R-:W-:-:S05]  /*0200*/  IMAD.WIDE R26, R25, 0x8, R26 ;  /* 0x00000008191a7825 */ /* 0x001fca00078e021a */
[----:B------:R-:W5:Y:S01]  /*0210*/  LDG.E.64 R6, desc[UR8][R26.64] ;  /* 0x000000081a067981 */ /* 0x000f62000c1e1b00 */
[----:B------:R-:W-:-:S05]  /*0220*/  IMAD.WIDE R16, R25, 0x8, R26 ;  /* 0x0000000819107825 */ /* 0x000fca00078e021a */
[----:B------:R-:W5:Y:S01]  /*0230*/  LDG.E.64 R4, desc[UR8][R16.64] ;  /* 0x0000000810047981 */ /* 0x000f62000c1e1b00 */
[----:B------:R-:W-:-:S05]  /*0240*/  IMAD.WIDE R22, R25, 0x8, R16 ;  /* 0x0000000819167825 */ /* 0x000fca00078e0210 */
[----:B------:R-:W5:Y:S01]  /*0250*/  LDG.E.64 R2, desc[UR8][R22.64] ;  /* 0x0000000816027981 */ /* 0x000f62000c1e1b00 */
[----:B------:R-:W-:-:S05]  /*0260*/  IMAD.WIDE R14, R25, 0x8, R22 ;  /* 0x00000008190e7825 */ /* 0x000fca00078e0216 */
[----:B------:R-:W5:Y:S01]  /*0270*/  LDG.E.64 R16, desc[UR8][R14.64] ;  /* 0x000000080e107981 */ /* 0x000f62000c1e1b00 */
[----:B------:R-:W-:-:S05]  /*0280*/  IMAD.WIDE R28, R25, 0x8, R14 ;  /* 0x00000008191c7825 */ /* 0x000fca00078e020e */
[----:B------:R0:W5:Y:S02]  /*0290*/  LDG.E.64 R14, desc[UR8][R28.64] ;  /* 0x000000081c0e7981 */ /* 0x000164000c1e1b00 */
[----:B0-----:R-:W-:Y:S01]  /*02a0*/  IMAD.WIDE R28, R25, 0x8, R28 ;  /* 0x00000008191c7825 */ /* 0x001fe200078e021c */
[----:B--2---:R-:W-:-:S04]  /*02b0*/  DADD R10, R12, R10 ;  /* 0x000000000c0a7229 */ /* 0x004fc8000000000a */
[----:B------:R0:W2:Y:S04]  /*02c0*/  LDG.E.64 R12, desc[UR8][R28.64] ;  /* 0x000000081c0c7981 */ /* 0x0000a8000c1e1b00 */
[----:B---3--:R-:W-:Y:S01]  /*02d0*/  DADD R8, R10, R8 ;  /* 0x000000000a087229 */ /* 0x008fe20000000008 */
[----:B0-----:R-:W-:-:S05]  /*02e0*/  IMAD.WIDE R28, R25, 0x8, R28 ;  /* 0x00000008191c7825 */ /* 0x001fca00078e021c */
[----:B------:R-:W3:Y:S01]  /*02f0*/  LDG.E.64 R10, desc[UR8][R28.64] ;  /* 0x000000081c0a7981 */ /* 0x000ee2000c1e1b00 */
[----:B------:R-:W-:Y:S01]  /*0300*/  IMAD.WIDE R22, R25, 0x8, R28 ;  /* 0x0000000819167825 */ /* 0x000fe200078e021c */
[----:B----4-:R-:W-:-:S04]  /*0310*/  DADD R18, R8, R18 ;  /* 0x0000000008127229 */ /* 0x010fc80000000012 */
[----:B------:R-:W4:Y:S01]  /*0320*/  LDG.E.64 R8, desc[UR8][R22.64] ;  /* 0x0000000816087981 */ /* 0x000f22000c1e1b00 */
[----:B------:R-:W-:-:S03]  /*0330*/  IMAD.WIDE R26, R25, 0x8, R22 ;  /* 0x00000008191a7825 */ /* 0x000fc600078e0216 */
[----:B-----5:R-:W-:Y:S02]  /*0340*/  DADD R20, R18, R20 ;  /* 0x0000000012147229 */ /* 0x020fe40000000014 */
[----:B------:R0:W5:Y:S06]  /*0350*/  LDG.E.64 R18, desc[UR8][R26.64] ;  /* 0x000000081a127981 */ /* 0x00016c000c1e1b00 */
[----:B------:R-:W-:Y:S01]  /*0360*/  DADD R20, R20, R6 ;  /* 0x0000000014147229 */ /* 0x000fe20000000006 */
[----:B0-----:R-:W-:-:S05]  /*0370*/  IMAD.WIDE R26, R25, 0x8, R26 ;  /* 0x00000008191a7825 */ /* 0x001fca00078e021a */
[----:B------:R-:W5:Y:S01]  /*0380*/  LDG.E.64 R6, desc[UR8][R26.64] ;  /* 0x000000081a067981 */ /* 0x000f62000c1e1b00 */
[----:B------:R-:W-:Y:S01]  /*0390*/  IMAD.WIDE R22, R25, 0x8, R26 ;  /* 0x0000000819167825 */ /* 0x000fe200078e021a */
[----:B------:R-:W-:-:S04]  /*03a0*/  DADD R20, R20, R4 ;  /* 0x0000000014147229 */ /* 0x000fc80000000004 */
[----:B------:R-:W5:Y:S01]  /*03b0*/  LDG.E.64 R4, desc[UR8][R22.64] ;  /* 0x0000000816047981 */ /* 0x000f62000c1e1b00 */
[----:B------:R-:W-:-:S06]  /*03c0*/  IMAD.WIDE R28, R25, 0x8, R22 ;  /* 0x00000008191c7825 */ /* 0x000fcc00078e0216 */
[----:B------:R-:W5:Y:S01]  /*03d0*/  LDG.E.64 R28, desc[UR8][R28.64] ;  /* 0x000000081c1c7981 */ /* 0x000f62000c1e1b00 */
[----:B------:R-:W-:Y:S01]  /*03e0*/  DADD R2, R20, R2 ;  /* 0x0000000014027229 */ /* 0x000fe20000000002 */
[----:B------:R-:W-:Y:S01]  /*03f0*/  UIADD3 UR6, UPT, UPT, UR6, 0x10, URZ ;  /* 0x0000001006067890 */ /* 0x000fe2000fffe0ff */
[----:B------:R-:W-:-:S03]  /*0400*/  IMAD R24, R25, 0x10, R24 ;  /* 0x0000001019187824 */ /* 0x000fc600078e0218 */
[----:B------:R-:W-:-:S03]  /*0410*/  UISETP.NE.AND UP1, UPT, UR6, URZ, UPT ;  /* 0x000000ff0600728c */ /* 0x000fc6000bf25270 */
[----:B------:R-:W-:-:S08]  /*0420*/  DADD R2, R2, R16 ;  /* 0x0000000002027229 */ /* 0x000fd00000000010 */
[----:B------:R-:W-:-:S08]  /*0430*/  DADD R2, R2, R14 ;  /* 0x0000000002027229 */ /* 0x000fd0000000000e */
[----:B--2---:R-:W-:-:S08]  /*0440*/  DADD R2, R2, R12 ;  /* 0x0000000002027229 */ /* 0x004fd0000000000c */
[----:B---3--:R-:W-:-:S08]  /*0450*/  DADD R2, R2, R10 ;  /* 0x0000000002027229 */ /* 0x008fd0000000000a */
[----:B----4-:R-:W-:-:S08]  /*0460*/  DADD R2, R2, R8 ;  /* 0x0000000002027229 */ /* 0x010fd00000000008 */
[----:B-----5:R-:W-:-:S08]  /*0470*/  DADD R2, R2, R18 ;  /* 0x0000000002027229 */ /* 0x020fd00000000012 */
[----:B------:R-:W-:-:S08]  /*0480*/  DADD R2, R2, R6 ;  /* 0x0000000002027229 */ /* 0x000fd00000000006 */
[----:B------:R-:W-:-:S08]  /*0490*/  DADD R2, R2, R4 ;  /* 0x0000000002027229 */ /* 0x000fd00000000004 */
[----:B------:R-:W-:Y:S01]  /*04a0*/  DADD R10, R2, R28 ;  /* 0x00000000020a7229 */ /* 0x000fe2000000001c */
[----:B------:R-:W-:Y:S10]  /*04b0*/  BRA.U UP1, `(.L_x_2) ;  /* 0xfffffffd012c7547 */ /* 0x000ff4000b83ffff */
.L_x_1:
[----:B------:R-:W-:Y:S05]  /*04c0*/  BRA.U !UP0, `(.L_x_0) ;  /* 0x0000000108f87547 */ /* 0x000fea000b800000 */
[----:B------:R-:W-:Y:S02]  /*04d0*/  UISETP.GE.U32.AND UP0, UPT, UR5, 0x8, UPT ;  /* 0x000000080500788c */ /* 0x000fe4000bf06070 */
[----:B------:R-:W-:-:S04]  /*04e0*/  ULOP3.LUT UR6, UR7, 0x7, URZ, 0xc0, !UPT ;  /* 0x0000000707067892 */ /* 0x000fc8000f8ec0ff */
[----:B------:R-:W-:-:S03]  /*04f0*/  UISETP.NE.AND UP1, UPT, UR6, URZ, UPT ;  /* 0x000000ff0600728c */ /* 0x000fc6000bf25270 */
[----:B------:R-:W-:Y:S08]  /*0500*/  BRA.U !UP0, `(.L_x_3) ;  /* 0x00000001086c7547 */ /* 0x000ff0000b800000 */
[----:B------:R-:W0:Y:S01]  /*0510*/  LDC.64 R12, c[0x0][0x388] ;  /* 0x0000e200ff0c7b82 */ /* 0x000e220000000a00 */
[----:B------:R-:W-:-:S04]  /*0520*/  IMAD R3, R25, UR4, R0 ;  /* 0x0000000419037c24 */ /* 0x000fc8000f8e0200 */
[----:B0-----:R-:W-:-:S05]  /*0530*/  IMAD.WIDE R12, R3, 0x8, R12 ;  /* 0x00000008030c7825 */ /* 0x001fca00078e020c */
[----:B------:R-:W2:Y:S01]  /*0540*/  LDG.E.64 R2, desc[UR8][R12.64] ;  /* 0x000000080c027981 */ /* 0x000ea2000c1e1b00 */
[----:B------:R-:W-:-:S05]  /*0550*/  IMAD.WIDE R20, R25, 0x8, R12 ;  /* 0x0000000819147825 */ /* 0x000fca00078e020c */
[----:B------:R-:W3:Y:S01]  /*0560*/  LDG.E.64 R4, desc[UR8][R20.64] ;  /* 0x0000000814047981 */ /* 0x000ee2000c1e1b00 */
[----:B------:R-:W-:-:S05]  /*0570*/  IMAD.WIDE R22, R25, 0x8, R20 ;  /* 0x0000000819167825 */ /* 0x000fca00078e0214 */
[----:B------:R-:W4:Y:S01]  /*0580*/  LDG.E.64 R6, desc[UR8][R22.64] ;  /* 0x0000000816067981 */ /* 0x000f22000c1e1b00 */
[----:B------:R-:W-:-:S05]  /*0590*/  IMAD.WIDE R26, R25, 0x8, R22 ;  /* 0x00000008191a7825 */ /* 0x000fca00078e0216 */
[----:B------:R-:W5:Y:S01]  /*05a0*/  LDG.E.64 R8, desc[UR8][R26.64] ;  /* 0x000000081a087981 */ /* 0x000f62000c1e1b00 */
        /* <DEDUP_REMOVED lines=8> */
[----:B------:R-:W-:Y:S01]  /*0630*/  UIADD3 UR4, UPT, UPT, UR4, 0x8, URZ ;  /* 0x0000000804047890 */ /* 0x000fe2000fffe0ff */
[----:B--2---:R-:W-:-:S08]  /*0640*/  DADD R2, R10, R2 ;  /* 0x000000000a027229 */ /* 0x004fd00000000002 */
[----:B---3--:R-:W-:-:S08]  /*0650*/  DADD R2, R2, R4 ;  /* 0x0000000002027229 */ /* 0x008fd00000000004 */
[----:B----4-:R-:W-:-:S08]  /*0660*/  DADD R2, R2, R6 ;  /* 0x0000000002027229 */ /* 0x010fd00000000006 */
[----:B-----5:R-:W-:-:S08]  /*0670*/  DADD R2, R2, R8 ;  /* 0x0000000002027229 */ /* 0x020fd00000000008 */
[----:B------:R-:W-:-:S08]  /*0680*/  DADD R2, R2, R18 ;  /* 0x0000000002027229 */ /* 0x000fd00000000012 */
[----:B------:R-:W-:-:S08]  /*0690*/  DADD R2, R2, R16 ;  /* 0x0000000002027229 */ /* 0x000fd00000000010 */
[----:B------:R-:W-:-:S08]  /*06a0*/  DADD R2, R2, R14 ;  /* 0x0000000002027229 */ /* 0x000fd0000000000e */
[----:B------:R-:W-:-:S11]  /*06b0*/  DADD R10, R2, R12 ;  /* 0x00000000020a7229 */ /* 0x000fd6000000000c */
.L_x_3:
        /* <DEDUP_REMOVED lines=13> */
[----:B------:R-:W-:-:S06]  /*0790*/  IMAD.WIDE R16, R25, 0x8, R12 ;  /* 0x0000000819107825 */ /* 0x000fcc00078e020c */
[----:B------:R-:W5:Y:S01]  /*07a0*/  LDG.E.64 R16, desc[UR8][R16.64] ;  /* 0x0000000810107981 */ /* 0x000f62000c1e1b00 */
[----:B------:R-:W-:Y:S01]  /*07b0*/  UIADD3 UR4, UPT, UPT, UR4, 0x4, URZ ;  /* 0x0000000404047890 */ /* 0x000fe2000fffe0ff */
[----:B--2---:R-:W-:-:S08]  /*07c0*/  DADD R4, R10, R4 ;  /* 0x000000000a047229 */ /* 0x004fd00000000004 */
[----:B---3--:R-:W-:-:S08]  /*07d0*/  DADD R4, R4, R8 ;  /* 0x0000000004047229 */ /* 0x008fd00000000008 */
[----:B----4-:R-:W-:-:S08]  /*07e0*/  DADD R4, R4, R14 ;  /* 0x0000000004047229 */ /* 0x010fd0000000000e */
[----:B-----5:R-:W-:-:S11]  /*07f0*/  DADD R10, R4, R16 ;  /* 0x00000000040a7229 */ /* 0x020fd60000000010 */
.L_x_4:
[----:B------:R-:W-:Y:S05]  /*0800*/  BRA.U !UP1, `(.L_x_0) ;  /* 0x0000000109287547 */ /* 0x000fea000b800000 */
[----:B------:R-:W0:Y:S01]  /*0810*/  LDC.64 R4, c[0x0][0x388] ;  /* 0x0000e200ff047b82 */ /* 0x000e220000000a00 */
[----:B------:R-:W-:Y:S01]  /*0820*/  IMAD R6, R25, UR4, R0 ;  /* 0x0000000419067c24 */ /* 0x000fe2000f8e0200 */
[----:B------:R-:W-:-:S12]  /*0830*/  UIADD3 UR5, UPT, UPT, -UR5, URZ, URZ ;  /* 0x000000ff05057290 */ /* 0x000fd8000fffe1ff */
.L_x_5:
[----:B0-----:R-:W-:-:S06]  /*0840*/  IMAD.WIDE R2, R6, 0x8, R4 ;  /* 0x0000000806027825 */ /* 0x001fcc00078e0204 */
[----:B------:R-:W2:Y:S01]  /*0850*/  LDG.E.64 R2, desc[UR8][R2.64] ;  /* 0x0000000802027981 */ /* 0x000ea2000c1e1b00 */
[----:B------:R-:W-:Y:S01]  /*0860*/  UIADD3 UR5, UPT, UPT, UR5, 0x1, URZ ;  /* 0x0000000105057890 */ /* 0x000fe2000fffe0ff */
[----:B------:R-:W-:-:S03]  /*0870*/  IADD3 R6, PT, PT, R6, R25, RZ ;  /* 0x0000001906067210 */ /* 0x000fc60007ffe0ff */
[----:B------:R-:W-:Y:S01]  /*0880*/  UISETP.NE.AND UP0, UPT, UR5, URZ, UPT ;  /* 0x000000ff0500728c */ /* 0x000fe2000bf05270 */
[----:B--2---:R-:W-:-:S08]  /*0890*/  DADD R10, R2, R10 ;  /* 0x00000000020a7229 */ /* 0x004fd0000000000a */
[----:B------:R-:W-:Y:S05]  /*08a0*/  BRA.U UP0, `(.L_x_5) ;  /* 0xfffffffd00e47547 */ /* 0x000fea000b83ffff */
.L_x_0:
[----:B------:R-:W0:Y:S01]  /*08b0*/  I2F.F64 R6, UR7 ;  /* 0x0000000700067d12 */ /* 0x000e220008201c00 */
[----:B------:R-:W-:Y:S01]  /*08c0*/  IMAD.MOV.U32 R2, RZ, RZ, 0x1 ;  /* 0x00000001ff027424 */ /* 0x000fe200078e00ff */
[----:B------:R-:W-:Y:S01]  /*08d0*/  FSETP.GEU.AND P1, PT, |R11|, 6.5827683646048100446e-37, PT ;  /* 0x036000000b00780b */ /* 0x000fe20003f2e200 */
[----:B------:R-:W-:Y:S05]  /*08e0*/  BSSY.RECONVERGENT B0, `(.L_x_6) ;  /* 0x0000011000007945 */ /* 0x000fea0003800200 */
[----:B0-----:R-:W0:Y:S02]  /*08f0*/  MUFU.RCP64H R3, R7 ;  /* 0x0000000700037308 */ /* 0x001e240000001800 */
[----:B0-----:R-:W-:-:S08]  /*0900*/  DFMA R4, -R6, R2, 1 ;  /* 0x3ff000000604742b */ /* 0x001fd00000000102 */
[----:B------:R-:W-:-:S08]  /*0910*/  DFMA R4, R4, R4, R4 ;  /* 0x000000040404722b */ /* 0x000fd00000000004 */
[----:B------:R-:W-:-:S08]  /*0920*/  DFMA R4, R2, R4, R2 ;  /* 0x000000040204722b */ /* 0x000fd00000000002 */
[----:B------:R-:W-:-:S08]  /*0930*/  DFMA R2, -R6, R4, 1 ;  /* 0x3ff000000602742b */ /* 0x000fd00000000104 */
[----:B------:R-:W-:-:S08]  /*0940*/  DFMA R2, R4, R2, R4 ;  /* 0x000000020402722b */ /* 0x000fd00000000004 */
[----:B------:R-:W-:-:S08]  /*0950*/  DMUL R4, R2, R10 ;  /* 0x0000000a02047228 */ /* 0x000fd00000000000 */
[----:B------:R-:W-:-:S08]  /*0960*/  DFMA R8, -R6, R4, R10 ;  /* 0x000000040608722b */ /* 0x000fd0000000010a */
[----:B------:R-:W-:-:S10]  /*0970*/  DFMA R2, R2, R8, R4 ;  /* 0x000000080202722b */ /* 0x000fd40000000004 */
[----:B------:R-:W-:-:S05]  /*0980*/  FFMA R4, RZ, R7, R3 ;  /* 0x00000007ff047223 */ /* 0x000fca0000000003 */
[----:B------:R-:W-:-:S13]  /*0990*/  FSETP.GT.AND P0, PT, |R4|, 1.469367938527859385e-39, PT ;  /* 0x001000000400780b */ /* 0x000fda0003f04200 */
[----:B------:R-:W-:Y:S05]  /*09a0*/  @P0 BRA P1, `(.L_x_7) ;  /* 0x0000000000100947 */ /* 0x000fea0000800000 */
[----:B------:R-:W-:Y:S01]  /*09b0*/  IMAD.MOV.U32 R4, RZ, RZ, R10 ;  /* 0x000000ffff047224 */ /* 0x000fe200078e000a */
[----:B------:R-:W-:Y:S02]  /*09c0*/  MOV R5, R11 ;  /* 0x0000000b00057202 */ /* 0x000fe40000000f00 */
[----:B------:R-:W-:-:S07]  /*09d0*/  MOV R10, 0x9f0 ;  /* 0x000009f0000a7802 */ /* 0x000fce0000000f00 */
[----:B------:R-:W-:Y:S05]  /*09e0*/  CALL.REL.NOINC `($__internal_0_$__cuda_sm20_div_rn_f64_full) ;  /* 0x0000000000207944 */ /* 0x000fea0003c00000 */
.L_x_7:
[----:B------:R-:W-:Y:S05]  /*09f0*/  BSYNC.RECONVERGENT B0 ;  /* 0x0000000000007941 */ /* 0x000fea0003800200 */
.L_x_6:
[----:B------:R-:W0:Y:S01]  /*0a00*/  LDC.64 R4, c[0x0][0x380] ;  /* 0x0000e000ff047b82 */ /* 0x000e220000000a00 */
[----:B------:R-:W1:Y:S01]  /*0a10*/  LDCU.64 UR4, c[0x0][0x398] ;  /* 0x00007300ff0477ac */ /* 0x000e620008000a00 */
[----:B0-----:R-:W-:-:S05]  /*0a20*/  IMAD.WIDE R4, R0, 0x8, R4 ;  /* 0x0000000800047825 */ /* 0x001fca00078e0204 */
[----:B------:R-:W1:Y:S02]  /*0a30*/  LDG.E.64 R6, desc[UR8][R4.64] ;  /* 0x0000000804067981 */ /* 0x000e64000c1e1b00 */
[----:B-1----:R-:W-:-:S07]  /*0a40*/  DFMA R6, -R2, UR4, R6 ;  /* 0x0000000402067c2b */ /* 0x002fce0008000106 */
[----:B------:R-:W-:Y:S01]  /*0a50*/  STG.E.64 desc[UR8][R4.64], R6 ;  /* 0x0000000604007986 */ /* 0x000fe2000c101b08 */
[----:B------:R-:W-:Y:S05]  /*0a60*/  EXIT ;  /* 0x000000000000794d */ /* 0x000fea0003800000 */
        .weak           $__internal_0_$__cuda_sm20_div_rn_f64_full
        .type           $__internal_0_$__cuda_sm20_div_rn_f64_full,@function
        .size           $__internal_0_$__cuda_sm20_div_rn_f64_full,(.L_x_165 - $__internal_0_$__cuda_sm20_div_rn_f64_full)
$__internal_0_$__cuda_sm20_div_rn_f64_full:
[C---:B------:R-:W-:Y:S01]  /*0a70*/  FSETP.GEU.AND P0, PT, |R7|.reuse, 1.469367938527859385e-39, PT ;  /* 0x001000000700780b */ /* 0x040fe20003f0e200 */
[----:B------:R-:W-:Y:S01]  /*0a80*/  IMAD.MOV.U32 R16, RZ, RZ, 0x1 ;  /* 0x00000001ff107424 */ /* 0x000fe200078e00ff */
[----:B------:R-:W-:Y:S01]  /*0a90*/  LOP3.LUT R2, R7, 0x800fffff, RZ, 0xc0, !PT ;  /* 0x800fffff07027812 */ /* 0x000fe200078ec0ff */
[----:B------:R-:W-:Y:S01]  /*0aa0*/  BSSY.RECONVERGENT B1, `(.L_x_8) ;  /* 0x0000055000017945 */ /* 0x000fe20003800200 */
[C---:B------:R-:W-:Y:S02]  /*0ab0*/  FSETP.GEU.AND P2, PT, |R5|.reuse, 1.469367938527859385e-39, PT ;  /* 0x001000000500780b */ /* 0x040fe40003f4e200 */
[----:B------:R-:W-:Y:S01]  /*0ac0*/  LOP3.LUT R3, R2, 0x3ff00000, RZ, 0xfc, !PT ;  /* 0x3ff0000002037812 */ /* 0x000fe200078efcff */
[----:B------:R-:W-:Y:S01]  /*0ad0*/  IMAD.MOV.U32 R2, RZ, RZ, R6 ;  /* 0x000000ffff027224 */ /* 0x000fe200078e0006 */
[----:B------:R-:W-:Y:S02]  /*0ae0*/  LOP3.LUT R11, R5, 0x7ff00000, RZ, 0xc0, !PT ;  /* 0x7ff00000050b7812 */ /* 0x000fe400078ec0ff */
[----:B------:R-:W-:-:S03]  /*0af0*/  LOP3.LUT R14, R7, 0x7ff00000, RZ, 0xc0, !PT ;  /* 0x7ff00000070e7812 */ /* 0x000fc600078ec0ff */
[----:B------:R-:W-:Y:S01]  /*0b00*/  @!P0 DMUL R2, R6, 8.98846567431157953865e+307 ;  /* 0x7fe0000006028828 */ /* 0x000fe20000000000 */
[----:B------:R-:W-:-:S03]  /*0b10*/  ISETP.GE.U32.AND P1, PT, R11, R14, PT ;  /* 0x0000000e0b00720c */ /* 0x000fc60003f26070 */
[----:B------:R-:W-:Y:S01]  /*0b20*/  @!P2 LOP3.LUT R12, R7, 0x7ff00000, RZ, 0xc0, !PT ;  /* 0x7ff00000070ca812 */ /* 0x000fe200078ec0ff */
[----:B------:R-:W-:Y:S01]  /*0b30*/  @!P2 IMAD.MOV.U32 R18, RZ, RZ, RZ ;  /* 0x000000ffff12a224 */ /* 0x000fe200078e00ff */
[----:B------:R-:W0:Y:S02]  /*0b40*/  MUFU.RCP64H R17, R3 ;  /* 0x0000000300117308 */ /* 0x000e240000001800 */
[----:B------:R-:W-:Y:S02]  /*0b50*/  @!P2 ISETP.GE.U32.AND P3, PT, R11, R12, PT ;  /* 0x0000000c0b00a20c */ /* 0x000fe40003f66070 */
[----:B------:R-:W-:-:S04]  /*0b60*/  MOV R12, 0x1ca00000 ;  /* 0x1ca00000000c7802 */ /* 0x000fc80000000f00 */
[----:B------:R-:W-:-:S04]  /*0b70*/  @!P2 SEL R13, R12, 0x63400000, !P3 ;  /* 0x634000000c0da807 */ /* 0x000fc80005800000 */
[----:B------:R-:W-:-:S04]  /*0b80*/  @!P2 LOP3.LUT R13, R13, 0x80000000, R5, 0xf8, !PT ;  /* 0x800000000d0da812 */ /* 0x000fc800078ef805 */
[----:B------:R-:W-:Y:S01]  /*0b90*/  @!P2 LOP3.LUT R19, R13, 0x100000, RZ, 0xfc, !PT ;  /* 0x001000000d13a812 */ /* 0x000fe200078efcff */
[----:B0-----:R-:W-:-:S08]  /*0ba0*/  DFMA R8, R16, -R2, 1 ;  /* 0x3ff000001008742b */ /* 0x001fd00000000802 */
[----:B------:R-:W-:-:S08]  /*0bb0*/  DFMA R8, R8, R8, R8 ;  /* 0x000000080808722b */ /* 0x000fd00000000008 */
[----:B------:R-:W-:Y:S01]  /*0bc0*/  DFMA R16, R16, R8, R16 ;  /* 0x000000081010722b */ /* 0x000fe20000000010 */
[----:B------:R-:W-:Y:S01]  /*0bd0*/  SEL R9, R12, 0x63400000, !P1 ;  /* 0x634000000c097807 */ /* 0x000fe20004800000 */
[----:B------:R-:W-:-:S03]  /*0be0*/  IMAD.MOV.U32 R8, RZ, RZ, R4 ;  /* 0x000000ffff087224 */ /* 0x000fc600078e0004 */
[----:B------:R-:W-:-:S03]  /*0bf0*/  LOP3.LUT R9, R9, 0x800fffff, R5, 0xf8, !PT ;  /* 0x800fffff09097812 */ /* 0x000fc600078ef805 */
[----:B------:R-:W-:-:S03]  /*0c00*/  DFMA R20, R16, -R2, 1 ;  /* 0x3ff000001014742b */ /* 0x000fc60000000802 */
[----:B------:R-:W-:-:S05]  /*0c10*/  @!P2 DFMA R8, R8, 2, -R18 ;  /* 0x400000000808a82b */ /* 0x000fca0000000812 */
[----:B------:R-:W-:Y:S01]  /*0c20*/  DFMA R16, R16, R20, R16 ;  /* 0x000000141010722b */ /* 0x000fe20000000010 */
[----:B------:R-:W-:Y:S01]  /*0c30*/  MOV R21, R11 ;  /* 0x0000000b00157202 */ /* 0x000fe20000000f00 */
[----:B------:R-:W-:Y:S01]  /*0c40*/  IMAD.MOV.U32 R20, RZ, RZ, R14 ;  /* 0x000000ffff147224 */ /* 0x000fe200078e000e */
[----:B------:R-:W-:Y:S02]  /*0c50*/  @!P0 LOP3.LUT R20, R3, 0x7ff00000, RZ, 0xc0, !PT ;  /* 0x7ff0000003148812 */ /* 0x000fe400078ec0ff */
[----:B------:R-:W-:Y:S02]  /*0c60*/  @!P2 LOP3.LUT R21, R9, 0x7ff00000, RZ, 0xc0, !PT ;  /* 0x7ff000000915a812 */ /* 0x000fe400078ec0ff */
[----:B------:R-:W-:Y:S01]  /*0c70*/  IADD3 R22, PT, PT, R20, -0x1, RZ ;  /* 0xffffffff14167810 */ /* 0x000fe20007ffe0ff */
[----:B------:R-:W-:Y:S02]  /*0c80*/  DMUL R18, R16, R8 ;  /* 0x0000000810127228 */ /* 0x000fe40000000000 */
[----:B------:R-:W-:-:S05]  /*0c90*/  VIADD R13, R21, 0xffffffff ;  /* 0xffffffff150d7836 */ /* 0x000fca0000000000 */
[----:B------:R-:W-:Y:S01]  /*0ca0*/  ISETP.GT.U32.AND P0, PT, R13, 0x7feffffe, PT ;  /* 0x7feffffe0d00780c */ /* 0x000fe20003f04070 */
[----:B------:R-:W-:-:S03]  /*0cb0*/  DFMA R14, R18, -R2, R8 ;  /* 0x80000002120e722b */ /* 0x000fc60000000008 */
[----:B------:R-:W-:-:S05]  /*0cc0*/  ISETP.GT.U32.OR P0, PT, R22, 0x7feffffe, P0 ;  /* 0x7feffffe1600780c */ /* 0x000fca0000704470 */
[----:B------:R-:W-:-:S08]  /*0cd0*/  DFMA R14, R16, R14, R18 ;  /* 0x0000000e100e722b */ /* 0x000fd00000000012 */
[----:B------:R-:W-:Y:S05]  /*0ce0*/  @P0 BRA `(.L_x_9) ;  /* 0x00000000006c0947 */ /* 0x000fea0003800000 */
[----:B------:R-:W-:-:S04]  /*0cf0*/  LOP3.LUT R16, R7, 0x7ff00000, RZ, 0xc0, !PT ;  /* 0x7ff0000007107812 */ /* 0x000fc800078ec0ff */
[CC--:B------:R-:W-:Y:S02]  /*0d00*/  VIADDMNMX R4, R11.reuse, -R16.reuse, 0xb9600000, !PT ;  /* 0xb96000000b047446 */ /* 0x0c0fe40007800910 */
[----:B------:R-:W-:Y:S02]  /*0d10*/  ISETP.GE.U32.AND P0, PT, R11, R16, PT ;  /* 0x000000100b00720c */ /* 0x000fe40003f06070 */
[----:B------:R-:W-:Y:S02]  /*0d20*/  VIMNMX R4, PT, PT, R4, 0x46a00000, PT ;  /* 0x46a0000004047848 */ /* 0x000fe40003fe0100 */
[----:B------:R-:W-:-:S05]  /*0d30*/  SEL R11, R12, 0x63400000, !P0 ;  /* 0x634000000c0b7807 */ /* 0x000fca0004000000 */
[----:B------:R-:W-:Y:S01]  /*0d40*/  IMAD.IADD R11, R4, 0x1, -R11 ;  /* 0x00000001040b7824 */ /* 0x000fe200078e0a0b */
[----:B------:R-:W-:-:S03]  /*0d50*/  MOV R4, RZ ;  /* 0x000000ff00047202 */ /* 0x000fc60000000f00 */
[----:B------:R-:W-:-:S06]  /*0d60*/  VIADD R5, R11, 0x7fe00000 ;  /* 0x7fe000000b057836 */ /* 0x000fcc0000000000 */
[----:B------:R-:W-:-:S10]  /*0d70*/  DMUL R12, R14, R4 ;  /* 0x000000040e0c7228 */ /* 0x000fd40000000000 */
[----:B------:R-:W-:-:S13]  /*0d80*/  FSETP.GTU.AND P0, PT, |R13|, 1.469367938527859385e-39, PT ;  /* 0x001000000d00780b */ /* 0x000fda0003f0c200 */
[----:B------:R-:W-:Y:S05]  /*0d90*/  @P0 BRA `(.L_x_10) ;  /* 0x0000000000940947 */ /* 0x000fea0003800000 */
[----:B------:R-:W-:Y:S01]  /*0da0*/  DFMA R2, R14, -R2, R8 ;  /* 0x800000020e02722b */ /* 0x000fe20000000008 */
[----:B------:R-:W-:-:S09]  /*0db0*/  IMAD.MOV.U32 R4, RZ, RZ, RZ ;  /* 0x000000ffff047224 */ /* 0x000fd200078e00ff */
[C---:B------:R-:W-:Y:S02]  /*0dc0*/  FSETP.NEU.AND P0, PT, R3.reuse, RZ, PT ;  /* 0x000000ff0300720b */ /* 0x040fe40003f0d000 */
[----:B------:R-:W-:-:S04]  /*0dd0*/  LOP3.LUT R7, R3, 0x80000000, R7, 0x48, !PT ;  /* 0x8000000003077812 */ /* 0x000fc800078e4807 */
[----:B------:R-:W-:-:S07]  /*0de0*/  LOP3.LUT R5, R7, R5, RZ, 0xfc, !PT ;  /* 0x0000000507057212 */ /* 0x000fce00078efcff */
[----:B------:R-:W-:Y:S05]  /*0df0*/  @!P0 BRA `(.L_x_10) ;  /* 0x00000000007c8947 */ /* 0x000fea0003800000 */
[----:B------:R-:W-:Y:S01]  /*0e00*/  IMAD.MOV R3, RZ, RZ, -R11 ;  /* 0x000000ffff037224 */ /* 0x000fe200078e0a0b */
[----:B------:R-:W-:Y:S01]  /*0e10*/  MOV R2, RZ ;  /* 0x000000ff00027202 */ /* 0x000fe20000000f00 */
[----:B------:R-:W-:-:S05]  /*0e20*/  DMUL.RP R4, R14, R4 ;  /* 0x000000040e047228 */ /* 0x000fca0000008000 */
[----:B------:R-:W-:-:S05]  /*0e30*/  DFMA R2, R12, -R2, R14 ;  /* 0x800000020c02722b */ /* 0x000fca000000000e */
[----:B------:R-:W-:Y:S02]  /*0e40*/  LOP3.LUT R7, R5, R7, RZ, 0x3c, !PT ;  /* 0x0000000705077212 */ /* 0x000fe400078e3cff */
[----:B------:R-:W-:-:S04]  /*0e50*/  IADD3 R2, PT, PT, -R11, -0x43300000, RZ ;  /* 0xbcd000000b027810 */ /* 0x000fc80007ffe1ff */
[----:B------:R-:W-:-:S04]  /*0e60*/  FSETP.NEU.AND P0, PT, |R3|, R2, PT ;  /* 0x000000020300720b */ /* 0x000fc80003f0d200 */
[----:B------:R-:W-:Y:S02]  /*0e70*/  FSEL R12, R4, R12, !P0 ;  /* 0x0000000c040c7208 */ /* 0x000fe40004000000 */
[----:B------:R-:W-:Y:S01]  /*0e80*/  FSEL R13, R7, R13, !P0 ;  /* 0x0000000d070d7208 */ /* 0x000fe20004000000 */
[----:B------:R-:W-:Y:S06]  /*0e90*/  BRA `(.L_x_10) ;  /* 0x0000000000547947 */ /* 0x000fec0003800000 */
.L_x_9:
[----:B------:R-:W-:-:S14]  /*0ea0*/  DSETP.NAN.AND P0, PT, R4, R4, PT ;  /* 0x000000040400722a */ /* 0x000fdc0003f08000 */
[----:B------:R-:W-:Y:S05]  /*0eb0*/  @P0 BRA `(.L_x_11) ;  /* 0x0000000000440947 */ /* 0x000fea0003800000 */
[----:B------:R-:W-:-:S14]  /*0ec0*/  DSETP.NAN.AND P0, PT, R6, R6, PT ;  /* 0x000000060600722a */ /* 0x000fdc0003f08000 */
[----:B------:R-:W-:Y:S05]  /*0ed0*/  @P0 BRA `(.L_x_12) ;  /* 0x0000000000300947 */ /* 0x000fea0003800000 */
[----:B------:R-:W-:Y:S01]  /*0ee0*/  ISETP.NE.AND P0, PT, R21, R20, PT ;  /* 0x000000141500720c */ /* 0x000fe20003f05270 */
[----:B------:R-:W-:Y:S02]  /*0ef0*/  IMAD.MOV.U32 R12, RZ, RZ, 0x0 ;  /* 0x00000000ff0c7424 */ /* 0x000fe400078e00ff */
[----:B------:R-:W-:-:S10]  /*0f00*/  IMAD.MOV.U32 R13, RZ, RZ, -0x80000 ;  /* 0xfff80000ff0d7424 */ /* 0x000fd400078e00ff */
[----:B------:R-:W-:Y:S05]  /*0f10*/  @!P0 BRA `(.L_x_10) ;  /* 0x0000000000348947 */ /* 0x000fea0003800000 */
[----:B------:R-:W-:Y:S02]  /*0f20*/  ISETP.NE.AND P0, PT, R21, 0x7ff00000, PT ;  /* 0x7ff000001500780c */ /* 0x000fe40003f05270 */
[----:B------:R-:W-:Y:S02]  /*0f30*/  LOP3.LUT R13, R5, 0x80000000, R7, 0x48, !PT ;  /* 0x80000000050d7812 */ /* 0x000fe400078e4807 */
[----:B------:R-:W-:-:S13]  /*0f40*/  ISETP.EQ.OR P0, PT, R20, RZ, !P0 ;  /* 0x000000ff1400720c */ /* 0x000fda0004702670 */
[----:B------:R-:W-:Y:S02]  /*0f50*/  @P0 LOP3.LUT R2, R13, 0x7ff00000, RZ, 0xfc, !PT ;  /* 0x7ff000000d020812 */ /* 0x000fe400078efcff */
[----:B------:R-:W-:Y:S01]  /*0f60*/  @!P0 MOV R12, RZ ;  /* 0x000000ff000c8202 */ /* 0x000fe20000000f00 */
[----:B------:R-:W-:Y:S02]  /*0f70*/  @P0 IMAD.MOV.U32 R12, RZ, RZ, RZ ;  /* 0x000000ffff0c0224 */ /* 0x000fe400078e00ff */
[----:B------:R-:W-:Y:S01]  /*0f80*/  @P0 IMAD.MOV.U32 R13, RZ, RZ, R2 ;  /* 0x000000ffff0d0224 */ /* 0x000fe200078e0002 */
[----:B------:R-:W-:Y:S06]  /*0f90*/  BRA `(.L_x_10) ;  /* 0x0000000000147947 */ /* 0x000fec0003800000 */
.L_x_12:
[----:B------:R-:W-:Y:S02]  /*0fa0*/  LOP3.LUT R13, R7, 0x80000, RZ, 0xfc, !PT ;  /* 0x00080000070d7812 */ /* 0x000fe400078efcff */
[----:B------:R-:W-:Y:S01]  /*0fb0*/  MOV R12, R6 ;  /* 0x00000006000c7202 */ /* 0x000fe20000000f00 */
[----:B------:R-:W-:Y:S06]  /*0fc0*/  BRA `(.L_x_10) ;  /* 0x0000000000087947 */ /* 0x000fec0003800000 */
.L_x_11:
[----:B------:R-:W-:Y:S01]  /*0fd0*/  LOP3.LUT R13, R5, 0x80000, RZ, 0xfc, !PT ;  /* 0x00080000050d7812 */ /* 0x000fe200078efcff */
[----:B------:R-:W-:-:S07]  /*0fe0*/  IMAD.MOV.U32 R12, RZ, RZ, R4 ;  /* 0x000000ffff0c7224 */ /* 0x000fce00078e0004 */
.L_x_10:
[----:B------:R-:W-:Y:S05]  /*0ff0*/  BSYNC.RECONVERGENT B1 ;  /* 0x0000000000017941 */ /* 0x000fea0003800200 */
.L_x_8:
[----:B------:R-:W-:Y:S01]  /*1000*/  HFMA2 R11, -RZ, RZ, 0, 0 ;  /* 0x00000000ff0b7431 */ /* 0x000fe200000001ff */
[----:B------:R-:W-:Y:S01]  /*1010*/  MOV R2, R12 ;  /* 0x0000000c00027202 */ /* 0x000fe20000000f00 */
[----:B------:R-:W-:Y:S02]  /*1020*/  IMAD.MOV.U32 R3, RZ, RZ, R13 ;  /* 0x000000ffff037224 */ /* 0x000fe400078e000d */
[----:B------:R-:W-:Y:S05]  /*1030*/  RET.REL.NODEC R10 `(_Z31batch_update_hidden_bias_kernelPdS_iid) ;  /* 0xffffffec0af07950 */ /* 0x000fea0003c3ffff */
.L_x_13:
[----:B------:R-:W-:-:S00]  /*1040*/  BRA `(.L_x_13) ;  /* 0xfffffffc00fc7947 */ /* 0x000fc0000383ffff */
[----:B------:R-:W-:-:S00]  /*1050*/  NOP ;  /* 0x0000000000007918 */ /* 0x000fc00000000000 */
        /* <DEDUP_REMOVED lines=10> */
.L_x_165:


//--------------------- .text._Z31batch_update_output_bias_kernelPdS_iid --------------------------
	.section	.text._Z31batch_update_output_bias_kernelPdS_iid,"ax",@progbits
	.align	128
        .global         _Z31batch_update_output_bias_kernelPdS_iid
        .type           _Z31batch_update_output_bias_kernelPdS_iid,@function
        .size           _Z31batch_update_output_bias_kernelPdS_iid,(.L_x_166 - _Z31batch_update_output_bias_kernelPdS_iid)
        .other          _Z31batch_update_output_bias_kernelPdS_iid,@"STO_CUDA_ENTRY STV_DEFAULT"
_Z31batch_update_output_bias_kernelPdS_iid:
.text._Z31batch_update_output_bias_kernelPdS_iid:
        /* <DEDUP_REMOVED lines=23> */
.L_x_16:
        /* <DEDUP_REMOVED lines=53> */
.L_x_15:
        /* <DEDUP_REMOVED lines=32> */
.L_x_17:
        /* <DEDUP_REMOVED lines=20> */
.L_x_18:
[----:B------:R-:W-:Y:S05]  /*0800*/  BRA.U !UP1, `(.L_x_14) ;  /* 0x0000000109287547 */ /* 0x000fea000b800000 */
[----:B------:R-:W0:Y:S01]  /*0810*/  LDC.64 R4, c[0x0][0x388] ;  /* 0x0000e200ff047b82 */ /* 0x000e220000000a00 */
[----:B------:R-:W-:Y:S01]  /*0820*/  IMAD R6, R25, UR4, R0 ;  /* 0x0000000419067c24 */ /* 0x000fe2000f8e0200 */
[----:B------:R-:W-:-:S12]  /*0830*/  UIADD3 UR5, UPT, UPT, -UR5, URZ, URZ ;  /* 0x000000ff05057290 */ /* 0x000fd8000fffe1ff */
.L_x_19:
[----:B0-----:R-:W-:-:S06]  /*0840*/  IMAD.WIDE R2, R6, 0x8, R4 ;  /* 0x0000000806027825 */ /* 0x001fcc00078e0204 */
[----:B------:R-:W2:Y:S01]  /*0850*/  LDG.E.64 R2, desc[UR8][R2.64] ;  /* 0x0000000802027981 */ /* 0x000ea2000c1e1b00 */
[----:B------:R-:W-:Y:S01]  /*0860*/  UIADD3 UR5, UPT, UPT, UR5, 0x1, URZ ;  /* 0x0000000105057890 */ /* 0x000fe2000fffe0ff */
[----:B------:R-:W-:-:S03]  /*0870*/  IADD3 R6, PT, PT, R6, R25, RZ ;  /* 0x0000001906067210 */ /* 0x000fc60007ffe0ff */
[----:B------:R-:W-:Y:S01]  /*0880*/  UISETP.NE.AND UP0, UPT, UR5, URZ, UPT ;  /* 0x000000ff0500728c */ /* 0x000fe2000bf05270 */
[----:B--2---:R-:W-:-:S08]  /*0890*/  DADD R10, R2, R10 ;  /* 0x00000000020a7229 */ /* 0x004fd0000000000a */
[----:B------:R-:W-:Y:S05]  /*08a0*/  BRA.U UP0, `(.L_x_19) ;  /* 0xfffffffd00e47547 */ /* 0x000fea000b83ffff */
.L_x_14:
        /* <DEDUP_REMOVED lines=19> */
[----:B------:R-:W-:Y:S05]  /*09e0*/  CALL.REL.NOINC `($__internal_1_$__cuda_sm20_div_rn_f64_full) ;  /* 0x0000000000207944 */ /* 0x000fea0003c00000 */
.L_x_21:
[----:B------:R-:W-:Y:S05]  /*09f0*/  BSYNC.RECONVERGENT B0 ;  /* 0x0000000000007941 */ /* 0x000fea0003800200 */
.L_x_20:
[----:B------:R-:W0:Y:S01]  /*0a00*/  LDC.64 R4, c[0x0][0x380] ;  /* 0x0000e000ff047b82 */ /* 0x000e220000000a00 */
[----:B------:R-:W1:Y:S01]  /*0a10*/  LDCU.64 UR4, c[0x0][0x398] ;  /* 0x00007300ff0477ac */ /* 0x000e620008000a00 */
[----:B0-----:R-:W-:-:S05]  /*0a20*/  IMAD.WIDE R4, R0, 0x8, R4 ;  /* 0x0000000800047825 */ /* 0x001fca00078e0204 */
[----:B------:R-:W1:Y:S02]  /*0a30*/  LDG.E.64 R6, desc[UR8][R4.64] ;  /* 0x0000000804067981 */ /* 0x000e64000c1e1b00 */
[----:B-1----:R-:W-:-:S07]  /*0a40*/  DFMA R6, -R2, UR4, R6 ;  /* 0x0000000402067c2b */ /* 0x002fce0008000106 */
[----:B------:R-:W-:Y:S01]  /*0a50*/  STG.E.64 desc[UR8][R4.64], R6 ;  /* 0x0000000604007986 */ /* 0x000fe2000c101b08 */
[----:B------:R-:W-:Y:S05]  /*0a60*/  EXIT ;  /* 0x000000000000794d */ /* 0x000fea0003800000 */
        .weak           $__internal_1_$__cuda_sm20_div_rn_f64_full
        .type           $__internal_1_$__cuda_sm20_div_rn_f64_full,@function
        .size           $__internal_1_$__cuda_sm20_div_rn_f64_full,(.L_x_166 - $__internal_1_$__cuda_sm20_div_rn_f64_full)
$__internal_1_$__cuda_sm20_div_rn_f64_full:
        /* <DEDUP_REMOVED lines=67> */
.L_x_23:
        /* <DEDUP_REMOVED lines=16> */
.L_x_26:
[----:B------:R-:W-:Y:S02]  /*0fa0*/  LOP3.LUT R13, R7, 0x80000, RZ, 0xfc, !PT ;  /* 0x00080000070d7812 */ /* 0x000fe400078efcff */
[----:B------:R-:W-:Y:S01]  /*0fb0*/  MOV R12, R6 ;  /* 0x00000006000c7202 */ /* 0x000fe20000000f00 */
[----:B------:R-:W-:Y:S06]  /*0fc0*/  BRA `(.L_x_24) ;  /* 0x0000000000087947 */ /* 0x000fec0003800000 */
.L_x_25:
[----:B------:R-:W-:Y:S01]  /*0fd0*/  LOP3.LUT R13, R5, 0x80000, RZ, 0xfc, !PT ;  /* 0x00080000050d7812 */ /* 0x000fe200078efcff */
[----:B------:R-:W-:-:S07]  /*0fe0*/  IMAD.MOV.U32 R12, RZ, RZ, R4 ;  /* 0x000000ffff0c7224 */ /* 0x000fce00078e0004 */
.L_x_24:
[----:B------:R-:W-:Y:S05]  /*0ff0*/  BSYNC.RECONVERGENT B1 ;  /* 0x0000000000017941 */ /* 0x000fea0003800200 */
.L_x_22:
[----:B------:R-:W-:Y:S01]  /*1000*/  HFMA2 R11, -RZ, RZ, 0, 0 ;  /* 0x00000000ff0b7431 */ /* 0x000fe200000001ff */
[----:B------:R-:W-:Y:S01]  /*1010*/  MOV R2, R12 ;  /* 0x0000000c00027202 */ /* 0x000fe20000000f00 */
[----:B------:R-:W-:Y:S02]  /*1020*/  IMAD.MOV.U32 R3, RZ, RZ, R13 ;  /* 0x000000ffff037224 */ /* 0x000fe400078e000d */
[----:B------:R-:W-:Y:S05]  /*1030*/  RET.REL.NODEC R10 `(_Z31batch_update_output_bias_kernelPdS_iid) ;  /* 0xffffffec0af07950 */ /* 0x000fea0003c3ffff */
.L_x_27:
        /* <DEDUP_REMOVED lines=12> */
.L_x_166:


//--------------------- .text._Z34batch_update_hidden_weights_kernelPdS_S_iiid --------------------------
	.section	.text._Z34batch_update_hidden_weights_kernelPdS_S_iiid,"ax",@progbits
	.align	128
        .global         _Z34batch_update_hidden_weights_kernelPdS_S_iiid
        .type           _Z34batch_update_hidden_weights_kernelPdS_S_iiid,@function
        .size           _Z34batch_update_hidden_weights_kernelPdS_S_iiid,(.L_x_167 - _Z34batch_update_hidden_weights_kernelPdS_S_iiid)
        .other          _Z34batch_update_hidden_weights_kernelPdS_S_iiid,@"STO_CUDA_ENTRY STV_DEFAULT"
_Z34batch_update_hidden_weights_kernelPdS_S_iiid:
.text._Z34batch_update_hidden_weights_kernelPdS_S_iiid:
[----:B------:R-:W-:Y:S01]  /*0000*/  LDC R1, c[0x0][0x37c] ;  /* 0x0000df00ff017b82 */ /* 0x000fe20000000800 */
[----:B------:R-:W0:Y:S07]  /*0010*/  S2R R6, SR_TID.Y ;  /* 0x0000000000067919 */ /* 0x000e2e0000002200 */
[----:B------:R-:W1:Y:S01]  /*0020*/  LDC R5, c[0x0][0x360] ;  /* 0x0000d800ff057b82 */ /* 0x000e620000000800 */
[----:B------:R-:W1:Y:S07]  /*0030*/  S2R R7, SR_TID.X ;  /* 0x0000000000077919 */ /* 0x000e6e0000002100 */
[----:B------:R-:W0:Y:S08]  /*0040*/  S2UR UR5, SR_CTAID.Y ;  /* 0x00000000000579c3 */ /* 0x000e300000002600 */
[----:B------:R-:W0:Y:S08]  /*0050*/  LDC R3, c[0x0][0x364] ;  /* 0x0000d900ff037b82 */ /* 0x000e300000000800 */
[----:B------:R-:W1:Y:S08]  /*0060*/  S2UR UR4, SR_CTAID.X ;  /* 0x00000000000479c3 */ /* 0x000e700000002500 */
[----:B------:R-:W2:Y:S08]  /*0070*/  LDC R0, c[0x0][0x3a0] ;  /* 0x0000e800ff007b82 */ /* 0x000eb00000000800 */
[----:B------:R-:W3:Y:S01]  /*0080*/  LDC R2, c[0x0][0x39c] ;  /* 0x0000e700ff027b82 */ /* 0x000ee20000000800 */
[----:B0-----:R-:W-:-:S02]  /*0090*/  IMAD R3, R3, UR5, R6 ;  /* 0x0000000503037c24 */ /* 0x001fc4000f8e0206 */
[----:B-1----:R-:W-:-:S03]  /*00a0*/  IMAD R5, R5, UR4, R7 ;  /* 0x0000000405057c24 */ /* 0x002fc6000f8e0207 */
[----:B--2---:R-:W-:-:S04]  /*00b0*/  ISETP.GE.AND P0, PT, R3, R0, PT ;  /* 0x000000000300720c */ /* 0x004fc80003f06270 */
[----:B---3--:R-:W-:-:S13]  /*00c0*/  ISETP.GE.OR P0, PT, R5, R2, P0 ;  /* 0x000000020500720c */ /* 0x008fda0000706670 */
[----:B------:R-:W-:Y:S05]  /*00d0*/  @P0 EXIT ;  /* 0x000000000000094d */ /* 0x000fea0003800000 */
[----:B------:R-:W0:Y:S01]  /*00e0*/  S2UR UR5, SR_CgaCtaId ;  /* 0x00000000000579c3 */ /* 0x000e220000008800 */
[----:B------:R-:W-:Y:S01]  /*00f0*/  UMOV UR4, 0x400 ;  /* 0x0000040000047882 */ /* 0x000fe20000000000 */
[----:B------:R-:W-:-:S06]  /*0100*/  CS2R R16, SRZ ;  /* 0x0000000000107805 */ /* 0x000fcc000001ff00 */
[----:B------:R-:W1:Y:S01]  /*0110*/  LDC R4, c[0x0][0x398] ;  /* 0x0000e600ff047b82 */ /* 0x000e620000000800 */
[----:B0-----:R-:W-:-:S06]  /*0120*/  ULEA UR4, UR5, UR4, 0x18 ;  /* 0x0000000405047291 */ /* 0x001fcc000f8ec0ff */
[----:B------:R-:W-:Y:S02]  /*0130*/  LEA R6, R6, UR4, 0x7 ;  /* 0x0000000406067c11 */ /* 0x000fe4000f8e38ff */
[----:B-1----:R-:W-:-:S03]  /*0140*/  ISETP.GE.AND P0, PT, R4, 0x1, PT ;  /* 0x000000010400780c */ /* 0x002fc60003f06270 */
[----:B------:R-:W-:Y:S01]  /*0150*/  IMAD R6, R7, 0x8, R6 ;  /* 0x0000000807067824 */ /* 0x000fe200078e0206 */
[----:B------:R-:W0:Y:S04]  /*0160*/  LDCU.64 UR4, c[0x0][0x358] ;  /* 0x00006b00ff0477ac */ /* 0x000e280008000a00 */
[----:B------:R1:W-:Y:S01]  /*0170*/  STS.64 [R6], RZ ;  /* 0x000000ff06007388 */ /* 0x0003e20000000a00 */
[----:B------:R-:W-:Y:S06]  /*0180*/  BAR.SYNC.DEFER_BLOCKING 0x0 ;  /* 0x0000000000007b1d */ /* 0x000fec0000010000 */
[----:B------:R-:W-:Y:S05]  /*0190*/  @!P0 BRA `(.L_x_28) ;  /* 0x0000000400d48947 */ /* 0x000fea0003800000 */
[C---:B------:R-:W-:Y:S01]  /*01a0*/  ISETP.GE.U32.AND P0, PT, R4.reuse, 0x8, PT ;  /* 0x000000080400780c */ /* 0x040fe20003f06070 */
[----:B------:R-:W-:Y:S01]  /*01b0*/  IMAD.MOV.U32 R7, RZ, RZ, RZ ;  /* 0x000000ffff077224 */ /* 0x000fe200078e00ff */
[----:B------:R-:W-:Y:S02]  /*01c0*/  LOP3.LUT R22, R4, 0x7, RZ, 0xc0, !PT ;  /* 0x0000000704167812 */ /* 0x000fe400078ec0ff */
[----:B------:R-:W-:-:S09]  /*01d0*/  CS2R R16, SRZ ;  /* 0x0000000000107805 */ /* 0x000fd2000001ff00 */
[----:B------:R-:W-:Y:S05]  /*01e0*/  @!P0 BRA `(.L_x_29) ;  /* 0x0000000000d48947 */ /* 0x000fea0003800000 */
[----:B------:R-:W-:Y:S01]  /*01f0*/  LOP3.LUT R23, R4, 0x7ffffff8, RZ, 0xc0, !PT ;  /* 0x7ffffff804177812 */ /* 0x000fe200078ec0ff */
[----:B------:R-:W-:Y:S01]  /*0200*/  IMAD.MOV.U32 R7, RZ, RZ, R5 ;  /* 0x000000ffff077224 */ /* 0x000fe200078e0005 */
[----:B------:R-:W-:Y:S02]  /*0210*/  MOV R25, R3 ;  /* 0x0000000300197202 */ /* 0x000fe40000000f00 */
[----:B------:R-:W-:Y:S01]  /*0220*/  CS2R R16, SRZ ;  /* 0x0000000000107805 */ /* 0x000fe2000001ff00 */
[----:B------:R-:W-:-:S07]  /*0230*/  IMAD.MOV R24, RZ, RZ, -R23 ;  /* 0x000000ffff187224 */ /* 0x000fce00078e0a17 */
.L_x_30:
[----:B------:R-:W2:Y:S08]  /*0240*/  LDC.64 R20, c[0x0][0x388] ;  /* 0x0000e200ff147b82 */ /* 0x000eb00000000a00 */
[----:B------:R-:W3:Y:S01]  /*0250*/  LDC.64 R18, c[0x0][0x390] ;  /* 0x0000e400ff127b82 */ /* 0x000ee20000000a00 */
[----:B--2---:R-:W-:-:S05]  /*0260*/  IMAD.WIDE R20, R7, 0x8, R20 ;  /* 0x0000000807147825 */ /* 0x004fca00078e0214 */
[----:B0-----:R-:W2:Y:S01]  /*0270*/  LDG.E.64 R8, desc[UR4][R20.64] ;  /* 0x0000000414087981 */ /* 0x001ea2000c1e1b00 */
[----:B---3--:R-:W-:-:S05]  /*0280*/  IMAD.WIDE R18, R25, 0x8, R18 ;  /* 0x0000000819127825 */ /* 0x008fca00078e0212 */
[----:B------:R-:W2:Y:S01]  /*0290*/  LDG.E.64 R14, desc[UR4][R18.64] ;  /* 0x00000004120e7981 */ /* 0x000ea2000c1e1b00 */
[----:B------:R-:W-:-:S04]  /*02a0*/  IMAD.WIDE R28, R2, 0x8, R20 ;  /* 0x00000008021c7825 */ /* 0x000fc800078e0214 */
[----:B------:R-:W-:Y:S01]  /*02b0*/  IMAD.WIDE R26, R0, 0x8, R18 ;  /* 0x00000008001a7825 */ /* 0x000fe200078e0212 */
[----:B------:R0:W3:Y:S04]  /*02c0*/  LDG.E.64 R12, desc[UR4][R28.64] ;  /* 0x000000041c0c7981 */ /* 0x0000e8000c1e1b00 */
[----:B------:R4:W3:Y:S01]  /*02d0*/  LDG.E.64 R10, desc[UR4][R26.64] ;  /* 0x000000041a0a7981 */ /* 0x0008e2000c1e1b00 */
[----:B0-----:R-:W-:-:S04]  /*02e0*/  IMAD.WIDE R28, R2, 0x8, R28 ;  /* 0x00000008021c7825 */ /* 0x001fc800078e021c */
[----:B----4-:R-:W-:Y:S01]  /*02f0*/  IMAD.WIDE R26, R0, 0x8, R26 ;  /* 0x00000008001a7825 */ /* 0x010fe200078e021a */
[----:B--2---:R-:W-:Y:S01]  /*0300*/  DFMA R14, R8, R14, R16 ;  /* 0x0000000e080e722b */ /* 0x004fe20000000010 */
[----:B------:R-:W2:Y:S04]  /*0310*/  LDG.E.64 R8, desc[UR4][R28.64] ;  /* 0x000000041c087981 */ /* 0x000ea8000c1e1b00 */
[----:B------:R-:W2:Y:S01]  /*0320*/  LDG.E.64 R16, desc[UR4][R26.64] ;  /* 0x000000041a107981 */ /* 0x000ea2000c1e1b00 */
[----:B------:R-:W-:-:S04]  /*0330*/  IMAD.WIDE R20, R2, 0x8, R28 ;  /* 0x0000000802147825 */ /* 0x000fc800078e021c */
[----:B------:R-:W-:Y:S01]  /*0340*/  IMAD.WIDE R18, R0, 0x8, R26 ;  /* 0x0000000800127825 */ /* 0x000fe200078e021a */
[----:B---3--:R-:W-:Y:S01]  /*0350*/  DFMA R10, R12, R10, R14 ;  /* 0x0000000a0c0a722b */ /* 0x008fe2000000000e */
        /* <DEDUP_REMOVED lines=13> */
[----:B----4-:R-:W-:-:S04]  /*0430*/  IMAD.WIDE R26, R0, 0x8, R26 ;  /* 0x00000008001a7825 */ /* 0x010fc800078e021a */
[----:B------:R-:W-:-:S04]  /*0440*/  IMAD.WIDE R20, R2, 0x8, R28 ;  /* 0x0000000802147825 */ /* 0x000fc800078e021c */
[----:B------:R-:W-:Y:S02]  /*0450*/  IMAD.WIDE R18, R0, 0x8, R26 ;  /* 0x0000000800127825 */ /* 0x000fe400078e021a */
[----:B------:R-:W4:Y:S04]  /*0460*/  LDG.E.64 R20, desc[UR4][R20.64] ;  /* 0x0000000414147981 */ /* 0x000f28000c1e1b00 */
[----:B------:R-:W4:Y:S01]  /*0470*/  LDG.E.64 R18, desc[UR4][R18.64] ;  /* 0x0000000412127981 */ /* 0x000f22000c1e1b00 */
[----:B--2---:R-:W-:-:S03]  /*0480*/  DFMA R8, R10, R8, R12 ;  /* 0x000000080a08722b */ /* 0x004fc6000000000c */
[----:B------:R-:W2:Y:S04]  /*0490*/  LDG.E.64 R10, desc[UR4][R28.64] ;  /* 0x000000041c0a7981 */ /* 0x000ea8000c1e1b00 */
[----:B------:R-:W2:Y:S01]  /*04a0*/  LDG.E.64 R12, desc[UR4][R26.64] ;  /* 0x000000041a0c7981 */ /* 0x000ea2000c1e1b00 */
[----:B------:R-:W-:Y:S01]  /*04b0*/  VIADD R24, R24, 0x8 ;  /* 0x0000000818187836 */ /* 0x000fe20000000000 */
[----:B---3--:R-:W-:-:S04]  /*04c0*/  DFMA R8, R14, R16, R8 ;  /* 0x000000100e08722b */ /* 0x008fc80000000008 */
[----:B------:R-:W-:Y:S01]  /*04d0*/  ISETP.NE.AND P0, PT, R24, RZ, PT ;  /* 0x000000ff1800720c */ /* 0x000fe20003f05270 */
[----:B------:R-:W-:Y:S01]  /*04e0*/  IMAD R7, R2, 0x8, R7 ;  /* 0x0000000802077824 */ /* 0x000fe200078e0207 */
[----:B------:R-:W-:Y:S02]  /*04f0*/  LEA R25, R0, R25, 0x3 ;  /* 0x0000001900197211 */ /* 0x000fe400078e18ff */
[----:B--2---:R-:W-:-:S08]  /*0500*/  DFMA R8, R10, R12, R8 ;  /* 0x0000000c0a08722b */ /* 0x004fd00000000008 */
[----:B----4-:R-:W-:Y:S01]  /*0510*/  DFMA R16, R20, R18, R8 ;  /* 0x000000121410722b */ /* 0x010fe20000000008 */
[----:B------:R-:W-:Y:S10]  /*0520*/  @P0 BRA `(.L_x_30) ;  /* 0xfffffffc00440947 */ /* 0x000ff4000383ffff */
[----:B------:R-:W-:-:S07]  /*0530*/  IMAD.MOV.U32 R7, RZ, RZ, R23 ;  /* 0x000000ffff077224 */ /* 0x000fce00078e0017 */
.L_x_29:
[----:B------:R-:W-:-:S13]  /*0540*/  ISETP.NE.AND P0, PT, R22, RZ, PT ;  /* 0x000000ff1600720c */ /* 0x000fda0003f05270 */
[----:B------:R-:W-:Y:S05]  /*0550*/  @!P0 BRA `(.L_x_28) ;  /* 0x0000000000e48947 */ /* 0x000fea0003800000 */
[----:B------:R-:W-:Y:S02]  /*0560*/  ISETP.GE.U32.AND P0, PT, R22, 0x4, PT ;  /* 0x000000041600780c */ /* 0x000fe40003f06070 */
[----:B------:R-:W-:-:S04]  /*0570*/  LOP3.LUT R26, R4, 0x3, RZ, 0xc0, !PT ;  /* 0x00000003041a7812 */ /* 0x000fc800078ec0ff */
[----:B------:R-:W-:-:S07]  /*0580*/  ISETP.NE.AND P1, PT, R26, RZ, PT ;  /* 0x000000ff1a00720c */ /* 0x000fce0003f25270 */
[----:B------:R-:W-:Y:S06]  /*0590*/  @!P0 BRA `(.L_x_31) ;  /* 0x0000000000648947 */ /* 0x000fec0003800000 */
[----:B------:R-:W2:Y:S01]  /*05a0*/  LDC.64 R22, c[0x0][0x388] ;  /* 0x0000e200ff167b82 */ /* 0x000ea20000000a00 */
[C---:B------:R-:W-:Y:S02]  /*05b0*/  IMAD R9, R7.reuse, R2, R5 ;  /* 0x0000000207097224 */ /* 0x040fe400078e0205 */
[----:B------:R-:W-:-:S05]  /*05c0*/  IMAD R13, R7, R0, R3 ;  /* 0x00000000070d7224 */ /* 0x000fca00078e0203 */
[----:B------:R-:W3:Y:S01]  /*05d0*/  LDC.64 R10, c[0x0][0x390] ;  /* 0x0000e400ff0a7b82 */ /* 0x000ee20000000a00 */
[----:B--2---:R-:W-:-:S05]  /*05e0*/  IMAD.WIDE R22, R9, 0x8, R22 ;  /* 0x0000000809167825 */ /* 0x004fca00078e0216 */
[----:B0-----:R-:W2:Y:S01]  /*05f0*/  LDG.E.64 R24, desc[UR4][R22.64] ;  /* 0x0000000416187981 */ /* 0x001ea2000c1e1b00 */
[----:B---3--:R-:W-:-:S05]  /*0600*/  IMAD.WIDE R10, R13, 0x8, R10 ;  /* 0x000000080d0a7825 */ /* 0x008fca00078e020a */
[----:B------:R-:W2:Y:S01]  /*0610*/  LDG.E.64 R8, desc[UR4][R10.64] ;  /* 0x000000040a087981 */ /* 0x000ea2000c1e1b00 */
[----:B------:R-:W-:-:S04]  /*0620*/  IMAD.WIDE R14, R2, 0x8, R22 ;  /* 0x00000008020e7825 */ /* 0x000fc800078e0216 */
[----:B------:R-:W-:-:S04]  /*0630*/  IMAD.WIDE R28, R0, 0x8, R10 ;  /* 0x00000008001c7825 */ /* 0x000fc800078e020a */
[C---:B------:R-:W-:Y:S01]  /*0640*/  IMAD.WIDE R18, R2.reuse, 0x8, R14 ;  /* 0x0000000802127825 */ /* 0x040fe200078e020e */
[----:B------:R-:W3:Y:S04]  /*0650*/  LDG.E.64 R10, desc[UR4][R14.64] ;  /* 0x000000040e0a7981 */ /* 0x000ee8000c1e1b00 */
[----:B------:R0:W3:Y:S01]  /*0660*/  LDG.E.64 R12, desc[UR4][R28.64] ;  /* 0x000000041c0c7981 */ /* 0x0000e2000c1e1b00 */
[----:B------:R-:W-:-:S03]  /*0670*/  IMAD.WIDE R20, R2, 0x8, R18 ;  /* 0x0000000802147825 */ /* 0x000fc600078e0212 */
[----:B------:R-:W4:Y:S01]  /*0680*/  LDG.E.64 R14, desc[UR4][R18.64] ;  /* 0x00000004120e7981 */ /* 0x000f22000c1e1b00 */
[----:B0-----:R-:W-:-:S03]  /*0690*/  IMAD.WIDE R28, R0, 0x8, R28 ;  /* 0x00000008001c7825 */ /* 0x001fc600078e021c */
[----:B------:R-:W5:Y:S04]  /*06a0*/  LDG.E.64 R20, desc[UR4][R20.64] ;  /* 0x0000000414147981 */ /* 0x000f68000c1e1b00 */
[----:B------:R-:W4:Y:S01]  /*06b0*/  LDG.E.64 R18, desc[UR4][R28.64] ;  /* 0x000000041c127981 */ /* 0x000f22000c1e1b00 */
[----:B------:R-:W-:-:S06]  /*06c0*/  IMAD.WIDE R22, R0, 0x8, R28 ;  /* 0x0000000800167825 */ /* 0x000fcc00078e021c */
[----:B------:R-:W5:Y:S01]  /*06d0*/  LDG.E.64 R22, desc[UR4][R22.64] ;  /* 0x0000000416167981 */ /* 0x000f62000c1e1b00 */
[----:B------:R-:W-:Y:S01]  /*06e0*/  VIADD R7, R7, 0x4 ;  /* 0x0000000407077836 */ /* 0x000fe20000000000 */
[----:B--2---:R-:W-:-:S08]  /*06f0*/  DFMA R8, R24, R8, R16 ;  /* 0x000000081808722b */ /* 0x004fd00000000010 */
[----:B---3--:R-:W-:-:S08]  /*0700*/  DFMA R8, R10, R12, R8 ;  /* 0x0000000c0a08722b */ /* 0x008fd00000000008 */
[----:B----4-:R-:W-:-:S08]  /*0710*/  DFMA R8, R14, R18, R8 ;  /* 0x000000120e08722b */ /* 0x010fd00000000008 */
[----:B-----5:R-:W-:-:S11]  /*0720*/  DFMA R16, R20, R22, R8 ;  /* 0x000000161410722b */ /* 0x020fd60000000008 */
.L_x_31:
[----:B------:R-:W-:Y:S05]  /*0730*/  @!P1 BRA `(.L_x_28) ;  /* 0x00000000006c9947 */ /* 0x000fea0003800000 */
[----:B------:R-:W-:Y:S02]  /*0740*/  ISETP.NE.AND P0, PT, R26, 0x1, PT ;  /* 0x000000011a00780c */ /* 0x000fe40003f05270 */
[----:B------:R-:W-:-:S04]  /*0750*/  LOP3.LUT R8, R4, 0x1, RZ, 0xc0, !PT ;  /* 0x0000000104087812 */ /* 0x000fc800078ec0ff */
[----:B------:R-:W-:-:S07]  /*0760*/  ISETP.NE.U32.AND P1, PT, R8, 0x1, PT ;  /* 0x000000010800780c */ /* 0x000fce0003f25070 */
[----:B------:R-:W2:Y:S01]  /*0770*/  @P0 LDC.64 R24, c[0x0][0x388] ;  /* 0x0000e200ff180b82 */ /* 0x000ea20000000a00 */
[C---:B------:R-:W-:Y:S02]  /*0780*/  @P0 IMAD R11, R7.reuse, R2, R5 ;  /* 0x00000002070b0224 */ /* 0x040fe400078e0205 */
[C---:B------:R-:W-:Y:S02]  /*0790*/  @P0 IMAD R15, R7.reuse, R0, R3 ;  /* 0x00000000070f0224 */ /* 0x040fe400078e0203 */
[----:B------:R-:W-:-:S03]  /*07a0*/  @P0 VIADD R7, R7, 0x2 ;  /* 0x0000000207070836 */ /* 0x000fc60000000000 */
[----:B------:R-:W3:Y:S08]  /*07b0*/  @P0 LDC.64 R20, c[0x0][0x390] ;  /* 0x0000e400ff140b82 */ /* 0x000ef00000000a00 */
[----:B------:R-:W4:Y:S08]  /*07c0*/  @!P1 LDC.64 R12, c[0x0][0x388] ;  /* 0x0000e200ff0c9b82 */ /* 0x000f300000000a00 */
[----:B------:R-:W5:Y:S01]  /*07d0*/  @!P1 LDC.64 R8, c[0x0][0x390] ;  /* 0x0000e400ff089b82 */ /* 0x000f620000000a00 */
[----:B--2---:R-:W-:-:S04]  /*07e0*/  @P0 IMAD.WIDE R24, R11, 0x8, R24 ;  /* 0x000000080b180825 */ /* 0x004fc800078e0218 */
[----:B---3--:R-:W-:Y:S02]  /*07f0*/  @P0 IMAD.WIDE R20, R15, 0x8, R20 ;  /* 0x000000080f140825 */ /* 0x008fe400078e0214 */
[----:B0-----:R-:W2:Y:S02]  /*0800*/  @P0 LDG.E.64 R14, desc[UR4][R24.64] ;  /* 0x00000004180e0981 */ /* 0x001ea4000c1e1b00 */
[----:B------:R-:W-:Y:S02]  /*0810*/  @P0 IMAD.WIDE R18, R2, 0x8, R24 ;  /* 0x0000000802120825 */ /* 0x000fe400078e0218 */
[----:B------:R-:W2:Y:S02]  /*0820*/  @P0 LDG.E.64 R10, desc[UR4][R20.64] ;  /* 0x00000004140a0981 */ /* 0x000ea4000c1e1b00 */
[----:B------:R-:W-:Y:S02]  /*0830*/  @P0 IMAD.WIDE R22, R0, 0x8, R20 ;  /* 0x0000000800160825 */ /* 0x000fe400078e0214 */
[----:B------:R-:W3:Y:S02]  /*0840*/  @P0 LDG.E.64 R18, desc[UR4][R18.64] ;  /* 0x0000000412120981 */ /* 0x000ee4000c1e1b00 */
[----:B------:R-:W-:-:S02]  /*0850*/  @!P1 IMAD R27, R7, R2, R5 ;  /* 0x00000002071b9224 */ /* 0x000fc400078e0205 */
[----:B------:R-:W-:Y:S01]  /*0860*/  @!P1 IMAD R7, R7, R0, R3 ;  /* 0x0000000007079224 */ /* 0x000fe200078e0203 */
[----:B------:R-:W3:Y:S01]  /*0870*/  @P0 LDG.E.64 R22, desc[UR4][R22.64] ;  /* 0x0000000416160981 */ /* 0x000ee2000c1e1b00 */
[----:B----4-:R-:W-:-:S04]  /*0880*/  @!P1 IMAD.WIDE R12, R27, 0x8, R12 ;  /* 0x000000081b0c9825 */ /* 0x010fc800078e020c */
[----:B-----5:R-:W-:Y:S02]  /*0890*/  @!P1 IMAD.WIDE R8, R7, 0x8, R8 ;  /* 0x0000000807089825 */ /* 0x020fe400078e0208 */
[----:B------:R-:W4:Y:S04]  /*08a0*/  @!P1 LDG.E.64 R12, desc[UR4][R12.64] ;  /* 0x000000040c0c9981 */ /* 0x000f28000c1e1b00 */
[----:B------:R-:W4:Y:S01]  /*08b0*/  @!P1 LDG.E.64 R8, desc[UR4][R8.64] ;  /* 0x0000000408089981 */ /* 0x000f22000c1e1b00 */
[----:B--2---:R-:W-:-:S08]  /*08c0*/  @P0 DFMA R10, R14, R10, R16 ;  /* 0x0000000a0e0a022b */ /* 0x004fd00000000010 */
[----:B---3--:R-:W-:-:S08]  /*08d0*/  @P0 DFMA R16, R18, R22, R10 ;  /* 0x000000161210022b */ /* 0x008fd0000000000a */
[----:B----4-:R-:W-:-:S11]  /*08e0*/  @!P1 DFMA R16, R12, R8, R16 ;  /* 0x000000080c10922b */ /* 0x010fd60000000010 */
.L_x_28:
[----:B------:R-:W2:Y:S01]  /*08f0*/  I2F.F64 R12, R4 ;  /* 0x00000004000c7312 */ /* 0x000ea20000201c00 */
[----:B------:R-:W-:Y:S01]  /*0900*/  STS.64 [R6], R16 ;  /* 0x0000001006007388 */ /* 0x000fe20000000a00 */
[----:B------:R-:W-:Y:S01]  /*0910*/  MOV R8, 0x1 ;  /* 0x0000000100087802 */ /* 0x000fe20000000f00 */
[----:B------:R-:W-:Y:S01]  /*0920*/  BSSY.RECONVERGENT B0, `(.L_x_32) ;  /* 0x0000012000007945 */ /* 0x000fe20003800200 */
[----:B------:R-:W-:Y:S06]  /*0930*/  BAR.SYNC.DEFER_BLOCKING 0x0 ;  /* 0x0000000000007b1d */ /* 0x000fec0000010000 */
[----:B--2---:R-:W2:Y:S01]  /*0940*/  MUFU.RCP64H R9, R13 ;  /* 0x0000000d00097308 */ /* 0x004ea20000001800 */
[----:B------:R-:W3:Y:S01]  /*0950*/  LDS.64 R10, [R6] ;  /* 0x00000000060a7984 */ /* 0x000ee20000000a00 */
[----:B--2---:R-:W-:-:S08]  /*0960*/  DFMA R14, -R12, R8, 1 ;  /* 0x3ff000000c0e742b */ /* 0x004fd00000000108 */
[----:B------:R-:W-:-:S08]  /*0970*/  DFMA R14, R14, R14, R14 ;  /* 0x0000000e0e0e722b */ /* 0x000fd0000000000e */
[----:B------:R-:W-:-:S08]  /*0980*/  DFMA R14, R8, R14, R8 ;  /* 0x0000000e080e722b */ /* 0x000fd00000000008 */
[----:B------:R-:W-:-:S08]  /*0990*/  DFMA R8, -R12, R14, 1 ;  /* 0x3ff000000c08742b */ /* 0x000fd0000000010e */
[----:B------:R-:W-:Y:S01]  /*09a0*/  DFMA R8, R14, R8, R14 ;  /* 0x000000080e08722b */ /* 0x000fe2000000000e */
[----:B---3--:R-:W-:-:S07]  /*09b0*/  FSETP.GEU.AND P1, PT, |R11|, 6.5827683646048100446e-37, PT ;  /* 0x036000000b00780b */ /* 0x008fce0003f2e200 */
[----:B------:R-:W-:-:S08]  /*09c0*/  DMUL R14, R10, R8 ;  /* 0x000000080a0e7228 */ /* 0x000fd00000000000 */
[----:B------:R-:W-:-:S08]  /*09d0*/  DFMA R18, -R12, R14, R10 ;  /* 0x0000000e0c12722b */ /* 0x000fd0000000010a */
[----:B------:R-:W-:-:S10]  /*09e0*/  DFMA R8, R8, R18, R14 ;  /* 0x000000120808722b */ /* 0x000fd4000000000e */
[----:B------:R-:W-:-:S05]  /*09f0*/  FFMA R0, RZ, R13, R9 ;  /* 0x0000000dff007223 */ /* 0x000fca0000000009 */
[----:B------:R-:W-:-:S13]  /*0a00*/  FSETP.GT.AND P0, PT, |R0|, 1.469367938527859385e-39, PT ;  /* 0x001000000000780b */ /* 0x000fda0003f04200 */
[----:B------:R-:W-:Y:S05]  /*0a10*/  @P0 BRA P1, `(.L_x_33) ;  /* 0x0000000000080947 */ /* 0x000fea0000800000 */
[----:B------:R-:W-:-:S07]  /*0a20*/  MOV R0, 0xa40 ;  /* 0x00000a4000007802 */ /* 0x000fce0000000f00 */
[----:B01----:R-:W-:Y:S05]  /*0a30*/  CALL.REL.NOINC `($__internal_2_$__cuda_sm20_div_rn_f64_full) ;  /* 0x0000000000287944 */ /* 0x003fea0003c00000 */
.L_x_33:
[----:B0-----:R-:W-:Y:S05]  /*0a40*/  BSYNC.RECONVERGENT B0 ;  /* 0x0000000000007941 */ /* 0x001fea0003800200 */
.L_x_32:
[----:B-1----:R-:W0:Y:S01]  /*0a50*/  LDC.64 R6, c[0x0][0x380] ;  /* 0x0000e000ff067b82 */ /* 0x002e220000000a00 */
[----:B------:R-:W1:Y:S02]  /*0a60*/  LDCU UR6, c[0x0][0x3a0] ;  /* 0x00007400ff0677ac */ /* 0x000e640008000800 */
[----:B-1----:R-:W-:Y:S01]  /*0a70*/  IMAD R3, R5, UR6, R3 ;  /* 0x0000000605037c24 */ /* 0x002fe2000f8e0203 */
[----:B------:R-:W1:Y:S03]  /*0a80*/  LDCU.64 UR6, c[0x0][0x3a8] ;  /* 0x00007500ff0677ac */ /* 0x000e660008000a00 */
[----:B0-----:R-:W-:-:S05]  /*0a90*/  IMAD.WIDE R2, R3, 0x8, R6 ;  /* 0x0000000803027825 */ /* 0x001fca00078e0206 */
[----:B------:R-:W1:Y:S02]  /*0aa0*/  LDG.E.64 R4, desc[UR4][R2.64] ;  /* 0x0000000402047981 */ /* 0x000e64000c1e1b00 */
[----:B-1----:R-:W-:-:S07]  /*0ab0*/  DFMA R4, -R8, UR6, R4 ;  /* 0x0000000608047c2b */ /* 0x002fce0008000104 */
[----:B------:R-:W-:Y:S01]  /*0ac0*/  STG.E.64 desc[UR4][R2.64], R4 ;  /* 0x0000000402007986 */ /* 0x000fe2000c101b04 */
[----:B------:R-:W-:Y:S05]  /*0ad0*/  EXIT ;  /* 0x000000000000794d */ /* 0x000fea0003800000 */
        .weak           $__internal_2_$__cuda_sm20_div_rn_f64_full
        .type           $__internal_2_$__cuda_sm20_div_rn_f64_full,@function
        .size           $__internal_2_$__cuda_sm20_div_rn_f64_full,(.L_x_167 - $__internal_2_$__cuda_sm20_div_rn_f64_full)
$__internal_2_$__cuda_sm20_div_rn_f64_full:
[C---:B------:R-:W-:Y:S01]  /*0ae0*/  FSETP.GEU.AND P0, PT, |R13|.reuse, 1.469367938527859385e-39, PT ;  /* 0x001000000d00780b */ /* 0x040fe20003f0e200 */
[----:B------:R-:W-:Y:S01]  /*0af0*/  IMAD.MOV.U32 R8, RZ, RZ, R12 ;  /* 0x000000ffff087224 */ /* 0x000fe200078e000c */
[----:B------:R-:W-:Y:S01]  /*0b00*/  LOP3.LUT R6, R13, 0x800fffff, RZ, 0xc0, !PT ;  /* 0x800fffff0d067812 */ /* 0x000fe200078ec0ff */
[----:B------:R-:W-:Y:S01]  /*0b10*/  IMAD.MOV.U32 R9, RZ, RZ, R13 ;  /* 0x000000ffff097224 */ /* 0x000fe200078e000d */
[C---:B------:R-:W-:Y:S01]  /*0b20*/  FSETP.GEU.AND P2, PT, |R11|.reuse, 1.469367938527859385e-39, PT ;  /* 0x001000000b00780b */ /* 0x040fe20003f4e200 */
[----:B------:R-:W-:Y:S01]  /*0b30*/  IMAD.MOV.U32 R16, RZ, RZ, 0x1 ;  /* 0x00000001ff107424 */ /* 0x000fe200078e00ff */
[----:B------:R-:W-:Y:S01]  /*0b40*/  LOP3.LUT R7, R6, 0x3ff00000, RZ, 0xfc, !PT ;  /* 0x3ff0000006077812 */ /* 0x000fe200078efcff */
[----:B------:R-:W-:Y:S01]  /*0b50*/  IMAD.MOV.U32 R4, RZ, RZ, 0x1ca00000 ;  /* 0x1ca00000ff047424 */ /* 0x000fe200078e00ff */
[----:B------:R-:W-:Y:S01]  /*0b60*/  MOV R6, R12 ;  /* 0x0000000c00067202 */ /* 0x000fe20000000f00 */
[----:B------:R-:W-:Y:S01]  /*0b70*/  BSSY.RECONVERGENT B1, `(.L_x_34) ;  /* 0x0000051000017945 */ /* 0x000fe20003800200 */
[----:B------:R-:W-:-:S02]  /*0b80*/  LOP3.LUT R2, R11, 0x7ff00000, RZ, 0xc0, !PT ;  /* 0x7ff000000b027812 */ /* 0x000fc400078ec0ff */
[----:B------:R-:W-:Y:S01]  /*0b90*/  MOV R12, R10 ;  /* 0x0000000a000c7202 */ /* 0x000fe20000000f00 */
[----:B------:R-:W-:-:S04]  /*0ba0*/  @!P0 DMUL R6, R8, 8.98846567431157953865e+307 ;  /* 0x7fe0000008068828 */ /* 0x000fc80000000000 */
[----:B------:R-:W-:Y:S02]  /*0bb0*/  @!P2 LOP3.LUT R21, R9, 0x7ff00000, RZ, 0xc0, !PT ;  /* 0x7ff000000915a812 */ /* 0x000fe400078ec0ff */
[----:B------:R-:W0:Y:S02]  /*0bc0*/  MUFU.RCP64H R17, R7 ;  /* 0x0000000700117308 */ /* 0x000e240000001800 */
[----:B------:R-:W-:Y:S01]  /*0bd0*/  @!P2 ISETP.GE.U32.AND P3, PT, R2, R21, PT ;  /* 0x000000150200a20c */ /* 0x000fe20003f66070 */
[----:B0-----:R-:W-:-:S08]  /*0be0*/  DFMA R14, R16, -R6, 1 ;  /* 0x3ff00000100e742b */ /* 0x001fd00000000806 */
[----:B------:R-:W-:Y:S01]  /*0bf0*/  DFMA R18, R14, R14, R14 ;  /* 0x0000000e0e12722b */ /* 0x000fe2000000000e */
[----:B------:R-:W-:-:S04]  /*0c00*/  LOP3.LUT R15, R13, 0x7ff00000, RZ, 0xc0, !PT ;  /* 0x7ff000000d0f7812 */ /* 0x000fc800078ec0ff */
[----:B------:R-:W-:-:S03]  /*0c10*/  ISETP.GE.U32.AND P1, PT, R2, R15, PT ;  /* 0x0000000f0200720c */ /* 0x000fc60003f26070 */
[----:B------:R-:W-:Y:S01]  /*0c20*/  DFMA R16, R16, R18, R16 ;  /* 0x000000121010722b */ /* 0x000fe20000000010 */
[C---:B------:R-:W-:Y:S01]  /*0c30*/  @!P2 SEL R19, R4.reuse, 0x63400000, !P3 ;  /* 0x634000000413a807 */ /* 0x040fe20005800000 */
[----:B------:R-:W-:Y:S01]  /*0c40*/  @!P2 IMAD.MOV.U32 R18, RZ, RZ, RZ ;  /* 0x000000ffff12a224 */ /* 0x000fe200078e00ff */
[----:B------:R-:W-:Y:S02]  /*0c50*/  SEL R13, R4, 0x63400000, !P1 ;  /* 0x63400000040d7807 */ /* 0x000fe40004800000 */
[--C-:B------:R-:W-:Y:S02]  /*0c60*/  @!P2 LOP3.LUT R19, R19, 0x80000000, R11.reuse, 0xf8, !PT ;  /* 0x800000001313a812 */ /* 0x100fe400078ef80b */
[----:B------:R-:W-:Y:S01]  /*0c70*/  LOP3.LUT R13, R13, 0x800fffff, R11, 0xf8, !PT ;  /* 0x800fffff0d0d7812 */ /* 0x000fe200078ef80b */
[----:B------:R-:W-:Y:S01]  /*0c80*/  DFMA R20, R16, -R6, 1 ;  /* 0x3ff000001014742b */ /* 0x000fe20000000806 */
[----:B------:R-:W-:-:S06]  /*0c90*/  @!P2 LOP3.LUT R19, R19, 0x100000, RZ, 0xfc, !PT ;  /* 0x001000001313a812 */ /* 0x000fcc00078efcff */
[----:B------:R-:W-:Y:S02]  /*0ca0*/  @!P2 DFMA R12, R12, 2, -R18 ;  /* 0x400000000c0ca82b */ /* 0x000fe40000000812 */
[----:B------:R-:W-:Y:S01]  /*0cb0*/  DFMA R16, R16, R20, R16 ;  /* 0x000000141010722b */ /* 0x000fe20000000010 */
[----:B------:R-:W-:Y:S01]  /*0cc0*/  IMAD.MOV.U32 R21, RZ, RZ, R2 ;  /* 0x000000ffff157224 */ /* 0x000fe200078e0002 */
[----:B------:R-:W-:Y:S02]  /*0cd0*/  MOV R20, R15 ;  /* 0x0000000f00147202 */ /* 0x000fe40000000f00 */
[----:B------:R-:W-:-:S04]  /*0ce0*/  @!P0 LOP3.LUT R20, R7, 0x7ff00000, RZ, 0xc0, !PT ;  /* 0x7ff0000007148812 */ /* 0x000fc800078ec0ff */
[----:B------:R-:W-:Y:S01]  /*0cf0*/  @!P2 LOP3.LUT R21, R13, 0x7ff00000, RZ, 0xc0, !PT ;  /* 0x7ff000000d15a812 */ /* 0x000fe200078ec0ff */
[----:B------:R-:W-:Y:S01]  /*0d00*/  DMUL R18, R16, R12 ;  /* 0x0000000c10127228 */ /* 0x000fe20000000000 */
[----:B------:R-:W-:-:S03]  /*0d10*/  VIADD R23, R20, 0xffffffff ;  /* 0xffffffff14177836 */ /* 0x000fc60000000000 */
[----:B------:R-:W-:-:S04]  /*0d20*/  VIADD R22, R21, 0xffffffff ;  /* 0xffffffff15167836 */ /* 0x000fc80000000000 */
[----:B------:R-:W-:Y:S01]  /*0d30*/  DFMA R14, R18, -R6, R12 ;  /* 0x80000006120e722b */ /* 0x000fe2000000000c */
[----:B------:R-:W-:-:S04]  /*0d40*/  ISETP.GT.U32.AND P0, PT, R22, 0x7feffffe, PT ;  /* 0x7feffffe1600780c */ /* 0x000fc80003f04070 */
[----:B------:R-:W-:-:S03]  /*0d50*/  ISETP.GT.U32.OR P0, PT, R23, 0x7feffffe, P0 ;  /* 0x7feffffe1700780c */ /* 0x000fc60000704470 */
[----:B------:R-:W-:-:S10]  /*0d60*/  DFMA R14, R16, R14, R18 ;  /* 0x0000000e100e722b */ /* 0x000fd40000000012 */
[----:B------:R-:W-:Y:S05]  /*0d70*/  @P0 BRA `(.L_x_35) ;  /* 0x00000000006c0947 */ /* 0x000fea0003800000 */
[----:B------:R-:W-:-:S04]  /*0d80*/  LOP3.LUT R11, R9, 0x7ff00000, RZ, 0xc0, !PT ;  /* 0x7ff00000090b7812 */ /* 0x000fc800078ec0ff */
[CC--:B------:R-:W-:Y:S02]  /*0d90*/  VIADDMNMX R10, R2.reuse, -R11.reuse, 0xb9600000, !PT ;  /* 0xb9600000020a7446 */ /* 0x0c0fe4000780090b */
[----:B------:R-:W-:Y:S02]  /*0da0*/  ISETP.GE.U32.AND P0, PT, R2, R11, PT ;  /* 0x0000000b0200720c */ /* 0x000fe40003f06070 */
[----:B------:R-:W-:Y:S02]  /*0db0*/  VIMNMX R10, PT, PT, R10, 0x46a00000, PT ;  /* 0x46a000000a0a7848 */ /* 0x000fe40003fe0100 */
[----:B------:R-:W-:-:S04]  /*0dc0*/  SEL R11, R4, 0x63400000, !P0 ;  /* 0x63400000040b7807 */ /* 0x000fc80004000000 */
[----:B------:R-:W-:Y:S01]  /*0dd0*/  IADD3 R2, PT, PT, -R11, R10, RZ ;  /* 0x0000000a0b027210 */ /* 0x000fe20007ffe1ff */
[----:B------:R-:W-:-:S04]  /*0de0*/  IMAD.MOV.U32 R10, RZ, RZ, RZ ;  /* 0x000000ffff0a7224 */ /* 0x000fc800078e00ff */
[----:B------:R-:W-:-:S06]  /*0df0*/  VIADD R11, R2, 0x7fe00000 ;  /* 0x7fe00000020b7836 */ /* 0x000fcc0000000000 */
[----:B------:R-:W-:-:S10]  /*0e00*/  DMUL R16, R14, R10 ;  /* 0x0000000a0e107228 */ /* 0x000fd40000000000 */
[----:B------:R-:W-:-:S13]  /*0e10*/  FSETP.GTU.AND P0, PT, |R17|, 1.469367938527859385e-39, PT ;  /* 0x001000001100780b */ /* 0x000fda0003f0c200 */
[----:B------:R-:W-:Y:S05]  /*0e20*/  @P0 BRA `(.L_x_36) ;  /* 0x0000000000940947 */ /* 0x000fea0003800000 */
[----:B------:R-:W-:Y:S01]  /*0e30*/  DFMA R6, R14, -R6, R12 ;  /* 0x800000060e06722b */ /* 0x000fe2000000000c */
[----:B------:R-:W-:-:S09]  /*0e40*/  MOV R10, RZ ;  /* 0x000000ff000a7202 */ /* 0x000fd20000000f00 */
[C---:B------:R-:W-:Y:S02]  /*0e50*/  FSETP.NEU.AND P0, PT, R7.reuse, RZ, PT ;  /* 0x000000ff0700720b */ /* 0x040fe40003f0d000 */
[----:B------:R-:W-:-:S04]  /*0e60*/  LOP3.LUT R9, R7, 0x80000000, R9, 0x48, !PT ;  /* 0x8000000007097812 */ /* 0x000fc800078e4809 */
[----:B------:R-:W-:-:S07]  /*0e70*/  LOP3.LUT R11, R9, R11, RZ, 0xfc, !PT ;  /* 0x0000000b090b7212 */ /* 0x000fce00078efcff */
[----:B------:R-:W-:Y:S05]  /*0e80*/  @!P0 BRA `(.L_x_36) ;  /* 0x00000000007c8947 */ /* 0x000fea0003800000 */
[----:B------:R-:W-:Y:S01]  /*0e90*/  IMAD.MOV R7, RZ, RZ, -R2 ;  /* 0x000000ffff077224 */ /* 0x000fe200078e0a02 */
[----:B------:R-:W-:Y:S01]  /*0ea0*/  DMUL.RP R10, R14, R10 ;  /* 0x0000000a0e0a7228 */ /* 0x000fe20000008000 */
[----:B------:R-:W-:-:S06]  /*0eb0*/  IMAD.MOV.U32 R6, RZ, RZ, RZ ;  /* 0x000000ffff067224 */ /* 0x000fcc00078e00ff */
[----:B------:R-:W-:-:S03]  /*0ec0*/  DFMA R6, R16, -R6, R14 ;  /* 0x800000061006722b */ /* 0x000fc6000000000e */
[----:B------:R-:W-:-:S03]  /*0ed0*/  LOP3.LUT R9, R11, R9, RZ, 0x3c, !PT ;  /* 0x000000090b097212 */ /* 0x000fc600078e3cff */
[----:B------:R-:W-:-:S04]  /*0ee0*/  IADD3 R6, PT, PT, -R2, -0x43300000, RZ ;  /* 0xbcd0000002067810 */ /* 0x000fc80007ffe1ff */
[----:B------:R-:W-:-:S04]  /*0ef0*/  FSETP.NEU.AND P0, PT, |R7|, R6, PT ;  /* 0x000000060700720b */ /* 0x000fc80003f0d200 */
[----:B------:R-:W-:Y:S02]  /*0f00*/  FSEL R16, R10, R16, !P0 ;  /* 0x000000100a107208 */ /* 0x000fe40004000000 */
[----:B------:R-:W-:Y:S01]  /*0f10*/  FSEL R17, R9, R17, !P0 ;  /* 0x0000001109117208 */ /* 0x000fe20004000000 */
[----:B------:R-:W-:Y:S06]  /*0f20*/  BRA `(.L_x_36) ;  /* 0x0000000000547947 */ /* 0x000fec0003800000 */
.L_x_35:
[----:B------:R-:W-:-:S14]  /*0f30*/  DSETP.NAN.AND P0, PT, R10, R10, PT ;  /* 0x0000000a0a00722a */ /* 0x000fdc0003f08000 */
[----:B------:R-:W-:Y:S05]  /*0f40*/  @P0 BRA `(.L_x_37) ;  /* 0x0000000000440947 */ /* 0x000fea0003800000 */
[----:B------:R-:W-:-:S14]  /*0f50*/  DSETP.NAN.AND P0, PT, R8, R8, PT ;  /* 0x000000080800722a */ /* 0x000fdc0003f08000 */
[----:B------:R-:W-:Y:S05]  /*0f60*/  @P0 BRA `(.L_x_38) ;  /* 0x0000000000300947 */ /* 0x000fea0003800000 */
[----:B------:R-:W-:Y:S01]  /*0f70*/  ISETP.NE.AND P0, PT, R21, R20, PT ;  /* 0x000000141500720c */ /* 0x000fe20003f05270 */
[----:B------:R-:W-:Y:S01]  /*0f80*/  IMAD.MOV.U32 R17, RZ, RZ, -0x80000 ;  /* 0xfff80000ff117424 */ /* 0x000fe200078e00ff */
[----:B------:R-:W-:-:S11]  /*0f90*/  MOV R16, 0x0 ;  /* 0x0000000000107802 */ /* 0x000fd60000000f00 */
[----:B------:R-:W-:Y:S05]  /*0fa0*/  @!P0 BRA `(.L_x_36) ;  /* 0x0000000000348947 */ /* 0x000fea0003800000 */
[----:B------:R-:W-:Y:S02]  /*0fb0*/  ISETP.NE.AND P0, PT, R21, 0x7ff00000, PT ;  /* 0x7ff000001500780c */ /* 0x000fe40003f05270 */
[----:B------:R-:W-:Y:S02]  /*0fc0*/  LOP3.LUT R17, R11, 0x80000000, R9, 0x48, !PT ;  /* 0x800000000b117812 */ /* 0x000fe400078e4809 */
[----:B------:R-:W-:-:S13]  /*0fd0*/  ISETP.EQ.OR P0, PT, R20, RZ, !P0 ;  /* 0x000000ff1400720c */ /* 0x000fda0004702670 */
[----:B------:R-:W-:Y:S01]  /*0fe0*/  @P0 LOP3.LUT R2, R17, 0x7ff00000, RZ, 0xfc, !PT ;  /* 0x7ff0000011020812 */ /* 0x000fe200078efcff */
[----:B------:R-:W-:Y:S01]  /*0ff0*/  @!P0 IMAD.MOV.U32 R16, RZ, RZ, RZ ;  /* 0x000000ffff108224 */ /* 0x000fe200078e00ff */
[----:B------:R-:W-:-:S03]  /*1000*/  @P0 MOV R16, RZ ;  /* 0x000000ff00100202 */ /* 0x000fc60000000f00 */
[----:B------:R-:W-:Y:S01]  /*1010*/  @P0 IMAD.MOV.U32 R17, RZ, RZ, R2 ;  /* 0x000000ffff110224 */ /* 0x000fe200078e0002 */
[----:B------:R-:W-:Y:S06]  /*1020*/  BRA `(.L_x_36) ;  /* 0x0000000000147947 */ /* 0x000fec0003800000 */
.L_x_38:
[----:B------:R-:W-:Y:S01]  /*1030*/  LOP3.LUT R17, R9, 0x80000, RZ, 0xfc, !PT ;  /* 0x0008000009117812 */ /* 0x000fe200078efcff */
[----:B------:R-:W-:Y:S01]  /*1040*/  IMAD.MOV.U32 R16, RZ, RZ, R8 ;  /* 0x000000ffff107224 */ /* 0x000fe200078e0008 */
[----:B------:R-:W-:Y:S06]  /*1050*/  BRA `(.L_x_36) ;  /* 0x0000000000087947 */ /* 0x000fec0003800000 */
.L_x_37:
[----:B------:R-:W-:Y:S02]  /*1060*/  LOP3.LUT R17, R11, 0x80000, RZ, 0xfc, !PT ;  /* 0x000800000b117812 */ /* 0x000fe400078efcff */
[----:B------:R-:W-:-:S07]  /*1070*/  MOV R16, R10 ;  /* 0x0000000a00107202 */ /* 0x000fce0000000f00 */
.L_x_36:
[----:B------:R-:W-:Y:S05]  /*1080*/  BSYNC.RECONVERGENT B1 ;  /* 0x0000000000017941 */ /* 0x000fea0003800200 */
.L_x_34:
[----:B------:R-:W-:Y:S01]  /*1090*/  MOV R6, R0 ;  /* 0x0000000000067202 */ /* 0x000fe20000000f00 */
[----:B------:R-:W-:Y:S02]  /*10a0*/  IMAD.MOV.U32 R7, RZ, RZ, 0x0 ;  /* 0x00000000ff077424 */ /* 0x000fe400078e00ff */
[----:B------:R-:W-:Y:S02]  /*10b0*/  IMAD.MOV.U32 R8, RZ, RZ, R16 ;  /* 0x000000ffff087224 */ /* 0x000fe400078e0010 */
[----:B------:R-:W-:Y:S01]  /*10c0*/  IMAD.MOV.U32 R9, RZ, RZ, R17 ;  /* 0x000000ffff097224 */ /* 0x000fe200078e0011 */
[----:B------:R-:W-:Y:S06]  /*10d0*/  RET.REL.NODEC R6 `(_Z34batch_update_hidden_weights_kernelPdS_S_iiid) ;  /* 0xffffffec06c87950 */ /* 0x000fec0003c3ffff */
.L_x_39:
        /* <DEDUP_REMOVED lines=10> */
.L_x_167:


//--------------------- .text._Z34batch_update_output_weights_kernelPdS_S_iiid --------------------------
	.section	.text._Z34batch_update_output_weights_kernelPdS_S_iiid,"ax",@progbits
	.align	128
        .global         _Z34batch_update_output_weights_kernelPdS_S_iiid
        .type           _Z34batch_update_output_weights_kernelPdS_S_iiid,@function
        .size           _Z34batch_update_output_weights_kernelPdS_S_iiid,(.L_x_168 - _Z34batch_update_output_weights_kernelPdS_S_iiid)
        .other          _Z34batch_update_output_weights_kernelPdS_S_iiid,@"STO_CUDA_ENTRY STV_DEFAULT"
_Z34batch_update_output_weights_kernelPdS_S_iiid:
.text._Z34batch_update_output_weights_kernelPdS_S_iiid:
        /* <DEDUP_REMOVED lines=36> */
.L_x_42:
        /* <DEDUP_REMOVED lines=48> */
.L_x_41:
        /* <DEDUP_REMOVED lines=31> */
.L_x_43:
        /* <DEDUP_REMOVED lines=28> */
.L_x_40:
        /* <DEDUP_REMOVED lines=20> */
[----:B01----:R-:W-:Y:S05]  /*0a30*/  CALL.REL.NOINC `($__internal_3_$__cuda_sm20_div_rn_f64_full) ;  /* 0x0000000000287944 */ /* 0x003fea0003c00000 */
.L_x_45:
[----:B0-----:R-:W-:Y:S05]  /*0a40*/  BSYNC.RECONVERGENT B0 ;  /* 0x0000000000007941 */ /* 0x001fea0003800200 */
.L_x_44:
        /* <DEDUP_REMOVED lines=9> */
        .weak           $__internal_3_$__cuda_sm20_div_rn_f64_full
        .type           $__internal_3_$__cuda_sm20_div_rn_f64_full,@function
        .size           $__internal_3_$__cuda_sm20_div_rn_f64_full,(.L_x_168 - $__internal_3_$__cuda_sm20_div_rn_f64_full)
$__internal_3_$__cuda_sm20_div_rn_f64_full:
        /* <DEDUP_REMOVED lines=69> */
.L_x_47:
        /* <DEDUP_REMOVED lines=16> */
.L_x_50:
[----:B------:R-:W-:Y:S01]  /*1030*/  LOP3.LUT R17, R9, 0x80000, RZ, 0xfc, !PT ;  /* 0x0008000009117812 */ /* 0x000fe200078efcff */
[----:B------:R-:W-:Y:S01]  /*1040*/  IMAD.MOV.U32 R16, RZ, RZ, R8 ;  /* 0x000000ffff107224 */ /* 0x000fe200078e0008 */
[----:B------:R-:W-:Y:S06]  /*1050*/  BRA `(.L_x_48) ;  /* 0x0000000000087947 */ /* 0x000fec0003800000 */
.L_x_49:
[----:B------:R-:W-:Y:S02]  /*1060*/  LOP3.LUT R17, R11, 0x80000, RZ, 0xfc, !PT ;  /* 0x000800000b117812 */ /* 0x000fe400078efcff */
[----:B------:R-:W-:-:S07]  /*1070*/  MOV R16, R10 ;  /* 0x0000000a00107202 */ /* 0x000fce0000000f00 */
.L_x_48:
[----:B------:R-:W-:Y:S05]  /*1080*/  BSYNC.RECONVERGENT B1 ;  /* 0x0000000000017941 */ /* 0x000fea0003800200 */
.L_x_46:
[----:B------:R-:W-:Y:S01]  /*1090*/  MOV R6, R0 ;  /* 0x0000000000067202 */ /* 0x000fe20000000f00 */
[----:B------:R-:W-:Y:S02]  /*10a0*/  IMAD.MOV.U32 R7, RZ, RZ, 0x0 ;  /* 0x00000000ff077424 */ /* 0x000fe400078e00ff */
[----:B------:R-:W-:Y:S02]  /*10b0*/  IMAD.MOV.U32 R8, RZ, RZ, R16 ;  /* 0x000000ffff087224 */ /* 0x000fe400078e0010 */
[----:B------:R-:W-:Y:S01]  /*10c0*/  IMAD.MOV.U32 R9, RZ, RZ, R17 ;  /* 0x000000ffff097224 */ /* 0x000fe200078e0011 */
[----:B------:R-:W-:Y:S06]  /*10d0*/  RET.REL.NODEC R6 `(_Z34batch_update_output_weights_kernelPdS_S_iiid) ;  /* 0xffffffec06c87950 */ /* 0x000fec0003c3ffff */
.L_x_51:
        /* <DEDUP_REMOVED lines=10> */
.L_x_168:


//--------------------- .text._Z36batch_compute_hidden_gradient_kernelPdS_S_S_iii --------------------------
	.section	.text._Z36batch_compute_hidden_gradient_kernelPdS_S_S_iii,"ax",@progbits
	.align	128
        .global         _Z36batch_compute_hidden_gradient_kernelPdS_S_S_iii
        .type           _Z36batch_compute_hidden_gradient_kernelPdS_S_S_iii,@function
        .size           _Z36batch_compute_hidden_gradient_kernelPdS_S_S_iii,(.L_x_175 - _Z36batch_compute_hidden_gradient_kernelPdS_S_S_iii)
        .other          _Z36batch_compute_hidden_gradient_kernelPdS_S_S_iii,@"STO_CUDA_ENTRY STV_DEFAULT"
_Z36batch_compute_hidden_gradient_kernelPdS_S_S_iii:
.text._Z36batch_compute_hidden_gradient_kernelPdS_S_S_iii:
[----:B------:R-:W-:Y:S01]  /*0000*/  LDC R1, c[0x0][0x37c] ;  /* 0x0000df00ff017b82 */ /* 0x000fe20000000800 */
[----:B------:R-:W0:Y:S07]  /*0010*/  S2R R5, SR_TID.X ;  /* 0x0000000000057919 */ /* 0x000e2e0000002100 */
[----:B------:R-:W0:Y:S01]  /*0020*/  S2UR UR5, SR_CTAID.X ;  /* 0x00000000000579c3 */ /* 0x000e220000002500 */
[----:B------:R-:W-:Y:S07]  /*0030*/  BSSY.RECONVERGENT B0, `(.L_x_52) ;  /* 0x0000090000007945 */ /* 0x000fee0003800200 */
[----:B------:R-:W0:Y:S08]  /*0040*/  LDC R0, c[0x0][0x360] ;  /* 0x0000d800ff007b82 */ /* 0x000e300000000800 */
[----:B------:R-:W1:Y:S08]  /*0050*/  LDC.64 R2, c[0x0][0x3a0] ;  /* 0x0000e800ff027b82 */ /* 0x000e700000000a00 */
[----:B------:R-:W2:Y:S01]  /*0060*/  S2UR UR4, SR_CTAID.Z ;  /* 0x00000000000479c3 */ /* 0x000ea20000002700 */
[----:B0-----:R-:W-:-:S05]  /*0070*/  IMAD R0, R0, UR5, R5 ;  /* 0x0000000500007c24 */ /* 0x001fca000f8e0205 */
[----:B-1----:R-:W-:-:S04]  /*0080*/  ISETP.GE.AND P0, PT, R0, R3, PT ;  /* 0x000000030000720c */ /* 0x002fc80003f06270 */
[----:B--2---:R-:W-:-:S13]  /*0090*/  ISETP.LE.OR P0, PT, R2, UR4, P0 ;  /* 0x0000000402007c0c */ /* 0x004fda0008703670 */
[----:B------:R-:W-:Y:S05]  /*00a0*/  @P0 BRA `(.L_x_53) ;  /* 0x0000000800200947 */ /* 0x000fea0003800000 */
[----:B------:R-:W0:Y:S01]  /*00b0*/  LDC R2, c[0x0][0x3a8] ;  /* 0x0000ea00ff027b82 */ /* 0x000e220000000800 */
[----:B------:R-:W1:Y:S01]  /*00c0*/  LDCU.64 UR6, c[0x0][0x358] ;  /* 0x00006b00ff0677ac */ /* 0x000e620008000a00 */
[----:B------:R-:W-:Y:S02]  /*00d0*/  CS2R R16, SRZ ;  /* 0x0000000000107805 */ /* 0x000fe4000001ff00 */
[----:B0-----:R-:W-:-:S13]  /*00e0*/  ISETP.GE.AND P0, PT, R2, 0x1, PT ;  /* 0x000000010200780c */ /* 0x001fda0003f06270 */
[----:B-1----:R-:W-:Y:S05]  /*00f0*/  @!P0 BRA `(.L_x_54) ;  /* 0x0000000400e08947 */ /* 0x002fea0003800000 */
[C---:B------:R-:W-:Y:S01]  /*0100*/  ISETP.GE.U32.AND P1, PT, R2.reuse, 0x8, PT ;  /* 0x000000080200780c */ /* 0x040fe20003f26070 */
[----:B------:R-:W-:Y:S01]  /*0110*/  HFMA2 R24, -RZ, RZ, 0, 0 ;  /* 0x00000000ff187431 */ /* 0x000fe200000001ff */
[C---:B------:R-:W-:Y:S01]  /*0120*/  LOP3.LUT R4, R2.reuse, 0x7, RZ, 0xc0, !PT ;  /* 0x0000000702047812 */ /* 0x040fe200078ec0ff */
[----:B------:R-:W-:Y:S01]  /*0130*/  IMAD R5, R2, UR4, RZ ;  /* 0x0000000402057c24 */ /* 0x000fe2000f8e02ff */
[----:B------:R-:W-:Y:S02]  /*0140*/  CS2R R16, SRZ ;  /* 0x0000000000107805 */ /* 0x000fe4000001ff00 */
[----:B------:R-:W-:-:S07]  /*0150*/  ISETP.NE.AND P0, PT, R4, RZ, PT ;  /* 0x000000ff0400720c */ /* 0x000fce0003f05270 */
[----:B------:R-:W-:Y:S06]  /*0160*/  @!P1 BRA `(.L_x_55) ;  /* 0x0000000000c49947 */ /* 0x000fec0003800000 */
[----:B------:R-:W0:Y:S01]  /*0170*/  LDC.64 R6, c[0x0][0x388] ;  /* 0x0000e200ff067b82 */ /* 0x000e220000000a00 */
[----:B------:R-:W-:Y:S02]  /*0180*/  LOP3.LUT R24, R2, 0x7ffffff8, RZ, 0xc0, !PT ;  /* 0x7ffffff802187812 */ /* 0x000fe400078ec0ff */
[----:B------:R-:W-:Y:S02]  /*0190*/  CS2R R16, SRZ ;  /* 0x0000000000107805 */ /* 0x000fe4000001ff00 */
[----:B------:R-:W-:Y:S02]  /*01a0*/  MOV R26, R0 ;  /* 0x00000000001a7202 */ /* 0x000fe40000000f00 */
[----:B------:R-:W-:Y:S01]  /*01b0*/  IADD3 R25, PT, PT, -R24, RZ, RZ ;  /* 0x000000ff18197210 */ /* 0x000fe20007ffe1ff */
[----:B0-----:R-:W-:-:S03]  /*01c0*/  IMAD.WIDE.U32 R6, R5, 0x8, R6 ;  /* 0x0000000805067825 */ /* 0x001fc600078e0006 */
[----:B------:R-:W-:-:S05]  /*01d0*/  IADD3 R8, P1, PT, R6, 0x20, RZ ;  /* 0x0000002006087810 */ /* 0x000fca0007f3e0ff */
[----:B------:R-:W-:-:S08]  /*01e0*/  IMAD.X R9, RZ, RZ, R7, P1 ;  /* 0x000000ffff097224 */ /* 0x000fd000008e0607 */
.L_x_56:
[----:B------:R-:W0:Y:S01]  /*01f0*/  LDC.64 R28, c[0x0][0x380] ;  /* 0x0000e000ff1c7b82 */ /* 0x000e220000000a00 */
[----:B------:R-:W-:Y:S01]  /*0200*/  IMAD.MOV.U32 R6, RZ, RZ, R8 ;  /* 0x000000ffff067224 */ /* 0x000fe200078e0008 */
[----:B------:R-:W-:-:S05]  /*0210*/  MOV R7, R9 ;  /* 0x0000000900077202 */ /* 0x000fca0000000f00 */
[----:B------:R-:W2:Y:S04]  /*0220*/  LDG.E.64 R8, desc[UR6][R6.64+-0x20] ;  /* 0xffffe00606087981 */ /* 0x000ea8000c1e1b00 */
[----:B------:R-:W3:Y:S01]  /*0230*/  LDG.E.64 R12, desc[UR6][R6.64+-0x18] ;  /* 0xffffe806060c7981 */ /* 0x000ee2000c1e1b00 */
[----:B0-----:R-:W-:-:S05]  /*0240*/  IMAD.WIDE R28, R26, 0x8, R28 ;  /* 0x000000081a1c7825 */ /* 0x001fca00078e021c */
[----:B------:R-:W2:Y:S01]  /*0250*/  LDG.E.64 R10, desc[UR6][R28.64] ;  /* 0x000000061c0a7981 */ /* 0x000ea2000c1e1b00 */
[----:B------:R-:W-:-:S05]  /*0260*/  IMAD.WIDE R22, R3, 0x8, R28 ;  /* 0x0000000803167825 */ /* 0x000fca00078e021c */
[----:B------:R-:W3:Y:S01]  /*0270*/  LDG.E.64 R14, desc[UR6][R22.64] ;  /* 0x00000006160e7981 */ /* 0x000ee2000c1e1b00 */
[----:B------:R-:W-:-:S04]  /*0280*/  IMAD.WIDE R20, R3, 0x8, R22 ;  /* 0x0000000803147825 */ /* 0x000fc800078e0216 */
[C---:B------:R-:W-:Y:S01]  /*0290*/  IMAD.WIDE R18, R3.reuse, 0x8, R20 ;  /* 0x0000000803127825 */ /* 0x040fe200078e0214 */
[----:B--2---:R-:W-:Y:S01]  /*02a0*/  DFMA R16, R10, R8, R16 ;  /* 0x000000080a10722b */ /* 0x004fe20000000010 */
[----:B------:R-:W2:Y:S04]  /*02b0*/  LDG.E.64 R8, desc[UR6][R6.64+-0x10] ;  /* 0xfffff00606087981 */ /* 0x000ea8000c1e1b00 */
[----:B------:R-:W2:Y:S03]  /*02c0*/  LDG.E.64 R10, desc[UR6][R20.64] ;  /* 0x00000006140a7981 */ /* 0x000ea6000c1e1b00 */
[----:B---3--:R-:W-:Y:S01]  /*02d0*/  DFMA R12, R14, R12, R16 ;  /* 0x0000000c0e0c722b */ /* 0x008fe20000000010 */
[----:B------:R-:W3:Y:S04]  /*02e0*/  LDG.E.64 R14, desc[UR6][R6.64+-0x8] ;  /* 0xfffff806060e7981 */ /* 0x000ee8000c1e1b00 */
[----:B------:R0:W3:Y:S04]  /*02f0*/  LDG.E.64 R16, desc[UR6][R18.64] ;  /* 0x0000000612107981 */ /* 0x0000e8000c1e1b00 */
[----:B------:R-:W4:Y:S01]  /*0300*/  LDG.E.64 R20, desc[UR6][R6.64] ;  /* 0x0000000606147981 */ /* 0x000f22000c1e1b00 */
[----:B0-----:R-:W-:-:S05]  /*0310*/  IMAD.WIDE R18, R3, 0x8, R18 ;  /* 0x0000000803127825 */ /* 0x001fca00078e0212 */
[----:B------:R-:W4:Y:S01]  /*0320*/  LDG.E.64 R22, desc[UR6][R18.64] ;  /* 0x0000000612167981 */ /* 0x000f22000c1e1b00 */
[----:B------:R-:W-:-:S03]  /*0330*/  IMAD.WIDE R28, R3, 0x8, R18 ;  /* 0x00000008031c7825 */ /* 0x000fc600078e0212 */
[----:B------:R-:W5:Y:S01]  /*0340*/  LDG.E.64 R18, desc[UR6][R6.64+0x18] ;  /* 0x0000180606127981 */ /* 0x000f62000c1e1b00 */
[----:B--2---:R-:W-:-:S03]  /*0350*/  DFMA R8, R10, R8, R12 ;  /* 0x000000080a08722b */ /* 0x004fc6000000000c */
[----:B------:R-:W2:Y:S01]  /*0360*/  LDG.E.64 R12, desc[UR6][R28.64] ;  /* 0x000000061c0c7981 */ /* 0x000ea2000c1e1b00 */
[----:B------:R-:W-:-:S04]  /*0370*/  IMAD.WIDE R10, R3, 0x8, R28 ;  /* 0x00000008030a7825 */ /* 0x000fc800078e021c */
[----:B---3--:R-:W-:Y:S02]  /*0380*/  DFMA R14, R16, R14, R8 ;  /* 0x0000000e100e722b */ /* 0x008fe40000000008 */
[----:B------:R-:W2:Y:S04]  /*0390*/  LDG.E.64 R8, desc[UR6][R6.64+0x8] ;  /* 0x0000080606087981 */ /* 0x000ea8000c1e1b00 */
[----:B------:R-:W3:Y:S02]  /*03a0*/  LDG.E.64 R16, desc[UR6][R10.64] ;  /* 0x000000060a107981 */ /* 0x000ee4000c1e1b00 */
[----:B----4-:R-:W-:Y:S02]  /*03b0*/  DFMA R20, R22, R20, R14 ;  /* 0x000000141614722b */ /* 0x010fe4000000000e */
[----:B------:R-:W3:Y:S01]  /*03c0*/  LDG.E.64 R14, desc[UR6][R6.64+0x10] ;  /* 0x00001006060e7981 */ /* 0x000ee2000c1e1b00 */
[----:B------:R-:W-:-:S06]  /*03d0*/  IMAD.WIDE R22, R3, 0x8, R10 ;  /* 0x0000000803167825 */ /* 0x000fcc00078e020a */
[----:B------:R-:W5:Y:S01]  /*03e0*/  LDG.E.64 R22, desc[UR6][R22.64] ;  /* 0x0000000616167981 */ /* 0x000f62000c1e1b00 */
[----:B------:R-:W-:-:S05]  /*03f0*/  VIADD R25, R25, 0x8 ;  /* 0x0000000819197836 */ /* 0x000fca0000000000 */
[----:B------:R-:W-:Y:S01]  /*0400*/  ISETP.NE.AND P1, PT, R25, RZ, PT ;  /* 0x000000ff1900720c */ /* 0x000fe20003f25270 */
[----:B------:R-:W-:Y:S01]  /*0410*/  IMAD R26, R3, 0x8, R26 ;  /* 0x00000008031a7824 */ /* 0x000fe200078e021a */
[----:B--2---:R-:W-:-:S08]  /*0420*/  DFMA R8, R12, R8, R20 ;  /* 0x000000080c08722b */ /* 0x004fd00000000014 */
[----:B---3--:R-:W-:Y:S01]  /*0430*/  DFMA R16, R16, R14, R8 ;  /* 0x0000000e1010722b */ /* 0x008fe20000000008 */
[----:B------:R-:W-:-:S04]  /*0440*/  IADD3 R8, P2, PT, R6, 0x40, RZ ;  /* 0x0000004006087810 */ /* 0x000fc80007f5e0ff */
[----:B------:R-:W-:-:S03]  /*0450*/  IADD3.X R9, PT, PT, RZ, R7, RZ, P2, !PT ;  /* 0x00000007ff097210 */ /* 0x000fc600017fe4ff */
[----:B-----5:R-:W-:Y:S01]  /*0460*/  DFMA R16, R22, R18, R16 ;  /* 0x000000121610722b */ /* 0x020fe20000000010 */
[----:B------:R-:W-:Y:S10]  /*0470*/  @P1 BRA `(.L_x_56) ;  /* 0xfffffffc005c1947 */ /* 0x000ff4000383ffff */
.L_x_55:
[----:B------:R-:W-:Y:S05]  /*0480*/  @!P0 BRA `(.L_x_54) ;  /* 0x0000000000fc8947 */ /* 0x000fea0003800000 */
[----:B------:R-:W-:Y:S02]  /*0490*/  ISETP.GE.U32.AND P1, PT, R4, 0x4, PT ;  /* 0x000000040400780c */ /* 0x000fe40003f26070 */
[----:B------:R-:W-:-:S04]  /*04a0*/  LOP3.LUT R25, R2, 0x3, RZ, 0xc0, !PT ;  /* 0x0000000302197812 */ /* 0x000fc800078ec0ff */
[----:B------:R-:W-:-:S07]  /*04b0*/  ISETP.NE.AND P0, PT, R25, RZ, PT ;  /* 0x000000ff1900720c */ /* 0x000fce0003f05270 */
[----:B------:R-:W-:Y:S06]  /*04c0*/  @!P1 BRA `(.L_x_57) ;  /* 0x00000000006c9947 */ /* 0x000fec0003800000 */
[----:B------:R-:W0:Y:S01]  /*04d0*/  LDC.64 R8, c[0x0][0x388] ;  /* 0x0000e200ff087b82 */ /* 0x000e220000000a00 */
[CC--:B------:R-:W-:Y:S01]  /*04e0*/  IADD3 R13, PT, PT, R5.reuse, R24.reuse, RZ ;  /* 0x00000018050d7210 */ /* 0x0c0fe20007ffe0ff */
[----:B------:R-:W-:Y:S01]  /*04f0*/  IMAD R7, R24, R3, R0 ;  /* 0x0000000318077224 */ /* 0x000fe200078e0200 */
[----:B------:R-:W-:-:S05]  /*0500*/  IADD3 R4, P1, PT, R5, R24, RZ ;  /* 0x0000001805047210 */ /* 0x000fca0007f3e0ff */
[----:B------:R-:W1:Y:S01]  /*0510*/  LDC.64 R10, c[0x0][0x380] ;  /* 0x0000e000ff0a7b82 */ /* 0x000e620000000a00 */
[----:B------:R-:W-:-:S07]  /*0520*/  IMAD.X R12, RZ, RZ, RZ, P1 ;  /* 0x000000ffff0c7224 */ /* 0x000fce00008e06ff */
[----:B------:R-:W2:Y:S01]  /*0530*/  LDC.64 R26, c[0x0][0x388] ;  /* 0x0000e200ff1a7b82 */ /* 0x000ea20000000a00 */
[----:B0-----:R-:W-:-:S06]  /*0540*/  IMAD.WIDE.U32 R8, R13, 0x8, R8 ;  /* 0x000000080d087825 */ /* 0x001fcc00078e0008 */
[----:B------:R-:W3:Y:S01]  /*0550*/  LDG.E.64 R8, desc[UR6][R8.64] ;  /* 0x0000000608087981 */ /* 0x000ee2000c1e1b00 */
[----:B-1----:R-:W-:-:S05]  /*0560*/  IMAD.WIDE R10, R7, 0x8, R10 ;  /* 0x00000008070a7825 */ /* 0x002fca00078e020a */
[----:B------:R-:W3:Y:S01]  /*0570*/  LDG.E.64 R6, desc[UR6][R10.64] ;  /* 0x000000060a067981 */ /* 0x000ee2000c1e1b00 */
[----:B--2---:R-:W-:Y:S01]  /*0580*/  LEA R26, P1, R4, R26, 0x3 ;  /* 0x0000001a041a7211 */ /* 0x004fe200078218ff */
[----:B------:R-:W-:-:S03]  /*0590*/  IMAD.WIDE R28, R3, 0x8, R10 ;  /* 0x00000008031c7825 */ /* 0x000fc600078e020a */
[----:B------:R-:W-:Y:S02]  /*05a0*/  LEA.HI.X R27, R4, R27, R12, 0x3, P1 ;  /* 0x0000001b041b7211 */ /* 0x000fe400008f1c0c */
[----:B------:R0:W2:Y:S04]  /*05b0*/  LDG.E.64 R10, desc[UR6][R28.64] ;  /* 0x000000061c0a7981 */ /* 0x0000a8000c1e1b00 */
[----:B------:R-:W2:Y:S04]  /*05c0*/  LDG.E.64 R12, desc[UR6][R26.64+0x8] ;  /* 0x000008061a0c7981 */ /* 0x000ea8000c1e1b00 */
[----:B------:R-:W4:Y:S01]  /*05d0*/  LDG.E.64 R18, desc[UR6][R26.64+0x10] ;  /* 0x000010061a127981 */ /* 0x000f22000c1e1b00 */
[----:B0-----:R-:W-:-:S03]  /*05e0*/  IMAD.WIDE R28, R3, 0x8, R28 ;  /* 0x00000008031c7825 */ /* 0x001fc600078e021c */
[----:B------:R-:W5:Y:S04]  /*05f0*/  LDG.E.64 R22, desc[UR6][R26.64+0x18] ;  /* 0x000018061a167981 */ /* 0x000f68000c1e1b00 */
[----:B------:R-:W4:Y:S01]  /*0600*/  LDG.E.64 R14, desc[UR6][R28.64] ;  /* 0x000000061c0e7981 */ /* 0x000f22000c1e1b00 */
[----:B------:R-:W-:-:S06]  /*0610*/  IMAD.WIDE R20, R3, 0x8, R28 ;  /* 0x0000000803147825 */ /* 0x000fcc00078e021c */
[----:B------:R-:W5:Y:S01]  /*0620*/  LDG.E.64 R20, desc[UR6][R20.64] ;  /* 0x0000000614147981 */ /* 0x000f62000c1e1b00 */
[----:B------:R-:W-:Y:S01]  /*0630*/  IADD3 R24, PT, PT, R24, 0x4, RZ ;  /* 0x0000000418187810 */ /* 0x000fe20007ffe0ff */
[----:B---3--:R-:W-:-:S08]  /*0640*/  DFMA R6, R6, R8, R16 ;  /* 0x000000080606722b */ /* 0x008fd00000000010 */
[----:B--2---:R-:W-:-:S08]  /*0650*/  DFMA R6, R10, R12, R6 ;  /* 0x0000000c0a06722b */ /* 0x004fd00000000006 */
[----:B----4-:R-:W-:-:S08]  /*0660*/  DFMA R6, R14, R18, R6 ;  /* 0x000000120e06722b */ /* 0x010fd00000000006 */
[----:B-----5:R-:W-:-:S11]  /*0670*/  DFMA R16, R20, R22, R6 ;  /* 0x000000161410722b */ /* 0x020fd60000000006 */
.L_x_57:
[----:B------:R-:W-:Y:S05]  /*0680*/  @!P0 BRA `(.L_x_54) ;  /* 0x00000000007c8947 */ /* 0x000fea0003800000 */
[----:B------:R-:W-:Y:S01]  /*0690*/  ISETP.NE.AND P1, PT, R25, 0x1, PT ;  /* 0x000000011900780c */ /* 0x000fe20003f25270 */
[----:B------:R-:W0:Y:S01]  /*06a0*/  LDC.64 R8, c[0x0][0x388] ;  /* 0x0000e200ff087b82 */ /* 0x000e220000000a00 */
[----:B------:R-:W-:-:S04]  /*06b0*/  LOP3.LUT R2, R2, 0x1, RZ, 0xc0, !PT ;  /* 0x0000000102027812 */ /* 0x000fc800078ec0ff */
[----:B------:R-:W-:-:S03]  /*06c0*/  ISETP.NE.U32.AND P0, PT, R2, 0x1, PT ;  /* 0x000000010200780c */ /* 0x000fc60003f05070 */
[----:B------:R-:W1:Y:S04]  /*06d0*/  LDC.64 R18, c[0x0][0x380] ;  /* 0x0000e000ff127b82 */ /* 0x000e680000000a00 */
[C---:B------:R-:W-:Y:S01]  /*06e0*/  @P1 IMAD.IADD R21, R5.reuse, 0x1, R24 ;  /* 0x0000000105151824 */ /* 0x040fe200078e0218 */
[----:B------:R-:W-:Y:S01]  /*06f0*/  @P1 IADD3 R2, P2, PT, R5, R24, RZ ;  /* 0x0000001805021210 */ /* 0x000fe20007f5e0ff */
[C---:B------:R-:W-:Y:S01]  /*0700*/  @P1 IMAD R13, R24.reuse, R3, R0 ;  /* 0x00000003180d1224 */ /* 0x040fe200078e0200 */
[----:B------:R-:W-:Y:S01]  /*0710*/  @P1 IADD3 R24, PT, PT, R24, 0x2, RZ ;  /* 0x0000000218181810 */ /* 0x000fe20007ffe0ff */
[----:B------:R-:W2:Y:S02]  /*0720*/  @P1 LDC.64 R14, c[0x0][0x388] ;  /* 0x0000e200ff0e1b82 */ /* 0x000ea40000000a00 */
[----:B------:R-:W-:-:S06]  /*0730*/  @P1 IMAD.X R4, RZ, RZ, RZ, P2 ;  /* 0x000000ffff041224 */ /* 0x000fcc00010e06ff */
[----:B------:R-:W3:Y:S01]  /*0740*/  LDC.64 R10, c[0x0][0x380] ;  /* 0x0000e000ff0a7b82 */ /* 0x000ee20000000a00 */
[----:B0-----:R-:W-:-:S07]  /*0750*/  @P1 IMAD.WIDE.U32 R8, R21, 0x8, R8 ;  /* 0x0000000815081825 */ /* 0x001fce00078e0008 */
[----:B------:R-:W0:Y:S01]  /*0760*/  LDC.64 R6, c[0x0][0x388] ;  /* 0x0000e200ff067b82 */ /* 0x000e220000000a00 */
[----:B-1----:R-:W-:Y:S01]  /*0770*/  @P1 IMAD.WIDE R18, R13, 0x8, R18 ;  /* 0x000000080d121825 */ /* 0x002fe200078e0212 */
[----:B------:R-:W4:Y:S04]  /*0780*/  @P1 LDG.E.64 R8, desc[UR6][R8.64] ;  /* 0x0000000608081981 */ /* 0x000f28000c1e1b00 */
[----:B------:R-:W4:Y:S01]  /*0790*/  @P1 LDG.E.64 R12, desc[UR6][R18.64] ;  /* 0x00000006120c1981 */ /* 0x000f22000c1e1b00 */
[----:B--2---:R-:W-:Y:S01]  /*07a0*/  @P1 LEA R14, P2, R2, R14, 0x3 ;  /* 0x0000000e020e1211 */ /* 0x004fe200078418ff */
[----:B------:R-:W-:-:S03]  /*07b0*/  @P1 IMAD.WIDE R20, R3, 0x8, R18 ;  /* 0x0000000803141825 */ /* 0x000fc600078e0212 */
[----:B------:R-:W-:Y:S01]  /*07c0*/  @P1 LEA.HI.X R15, R2, R15, R4, 0x3, P2 ;  /* 0x0000000f020f1211 */ /* 0x000fe200010f1c04 */
[----:B------:R-:W-:Y:S01]  /*07d0*/  @!P0 IMAD R23, R24, R3, R0 ;  /* 0x0000000318178224 */ /* 0x000fe200078e0200 */
[----:B------:R-:W-:Y:S02]  /*07e0*/  @!P0 IADD3 R25, PT, PT, R5, R24, RZ ;  /* 0x0000001805198210 */ /* 0x000fe40007ffe0ff */
[----:B------:R-:W2:Y:S01]  /*07f0*/  @P1 LDG.E.64 R4, desc[UR6][R20.64] ;  /* 0x0000000614041981 */ /* 0x000ea2000c1e1b00 */
[----:B---3--:R-:W-:-:S03]  /*0800*/  @!P0 IMAD.WIDE R10, R23, 0x8, R10 ;  /* 0x00000008170a8825 */ /* 0x008fc600078e020a */
[----:B------:R-:W2:Y:S01]  /*0810*/  @P1 LDG.E.64 R14, desc[UR6][R14.64+0x8] ;  /* 0x000008060e0e1981 */ /* 0x000ea2000c1e1b00 */
[----:B0-----:R-:W-:-:S03]  /*0820*/  @!P0 IMAD.WIDE.U32 R6, R25, 0x8, R6 ;  /* 0x0000000819068825 */ /* 0x001fc600078e0006 */
[----:B------:R-:W3:Y:S04]  /*0830*/  @!P0 LDG.E.64 R10, desc[UR6][R10.64] ;  /* 0x000000060a0a8981 */ /* 0x000ee8000c1e1b00 */
[----:B------:R-:W3:Y:S01]  /*0840*/  @!P0 LDG.E.64 R6, desc[UR6][R6.64] ;  /* 0x0000000606068981 */ /* 0x000ee2000c1e1b00 */
[----:B----4-:R-:W-:-:S08]  /*0850*/  @P1 DFMA R8, R12, R8, R16 ;  /* 0x000000080c08122b */ /* 0x010fd00000000010 */
[----:B--2---:R-:W-:-:S08]  /*0860*/  @P1 DFMA R16, R4, R14, R8 ;  /* 0x0000000e0410122b */ /* 0x004fd00000000008 */
[----:B---3--:R-:W-:-:S11]  /*0870*/  @!P0 DFMA R16, R10, R6, R16 ;  /* 0x000000060a10822b */ /* 0x008fd60000000010 */
.L_x_54:
[----:B------:R-:W0:Y:S01]  /*0880*/  LDC.64 R4, c[0x0][0x390] ;  /* 0x0000e400ff047b82 */ /* 0x000e220000000a00 */
[----:B------:R-:W-:-:S07]  /*0890*/  IMAD R9, R3, UR4, R0 ;  /* 0x0000000403097c24 */ /* 0x000fce000f8e0200 */
[----:B------:R-:W1:Y:S01]  /*08a0*/  LDC.64 R6, c[0x0][0x398] ;  /* 0x0000e600ff067b82 */ /* 0x000e620000000a00 */
[----:B0-----:R-:W-:-:S06]  /*08b0*/  IMAD.WIDE R2, R9, 0x8, R4 ;  /* 0x0000000809027825 */ /* 0x001fcc00078e0204 */
[----:B------:R-:W2:Y:S01]  /*08c0*/  LDG.E.64 R2, desc[UR6][R2.64] ;  /* 0x0000000602027981 */ /* 0x000ea2000c1e1b00 */
[----:B------:R-:W-:Y:S01]  /*08d0*/  IMAD.MOV.U32 R4, RZ, RZ, RZ ;  /* 0x000000ffff047224 */ /* 0x000fe200078e00ff */
[----:B--2---:R-:W-:-:S06]  /*08e0*/  DSETP.GT.AND P0, PT, R2, RZ, PT ;  /* 0x000000ff0200722a */ /* 0x004fcc0003f04000 */
[----:B------:R-:W-:-:S06]  /*08f0*/  FSEL R5, RZ, 1.875, !P0 ;  /* 0x3ff00000ff057808 */ /* 0x000fcc0004000000 */
[----:B------:R-:W-:Y:S01]  /*0900*/  DMUL R16, R16, R4 ;  /* 0x0000000410107228 */ /* 0x000fe20000000000 */
[----:B-1----:R-:W-:-:S06]  /*0910*/  IMAD.WIDE R4, R9, 0x8, R6 ;  /* 0x0000000809047825 */ /* 0x002fcc00078e0206 */
[----:B------:R0:W-:Y:S04]  /*0920*/  STG.E.64 desc[UR6][R4.64], R16 ;  /* 0x0000001004007986 */ /* 0x0001e8000c101b06 */
.L_x_53:
[----:B------:R-:W-:Y:S05]  /*0930*/  BSYNC.RECONVERGENT B0 ;  /* 0x0000000000007941 */ /* 0x000fea0003800200 */
.L_x_52:
[----:B------:R-:W-:Y:S06]  /*0940*/  BAR.SYNC.DEFER_BLOCKING 0x0 ;  /* 0x0000000000007b1d */ /* 0x000fec0000010000 */
[----:B------:R-:W-:Y:S05]  /*0950*/  EXIT ;  /* 0x000000000000794d */ /* 0x000fea0003800000 */
.L_x_58:
        /* <DEDUP_REMOVED lines=10> */
.L_x_175:


//--------------------- .text._Z36batch_compute_output_gradient_kernelPdS_S_ii --------------------------
	.section	.text._Z36batch_compute_output_gradient_kernelPdS_S_ii,"ax",@progbits
	.align	128
        .global         _Z36batch_compute_output_gradient_kernelPdS_S_ii
        .type           _Z36batch_compute_output_gradient_kernelPdS_S_ii,@function
        .size           _Z36batch_compute_output_gradient_kernelPdS_S_ii,(.L_x_176 - _Z36batch_compute_output_gradient_kernelPdS_S_ii)
        .other          _Z36batch_compute_output_gradient_kernelPdS_S_ii,@"STO_CUDA_ENTRY STV_DEFAULT"
_Z36batch_compute_output_gradient_kernelPdS_S_ii:
.text._Z36batch_compute_output_gradient_kernelPdS_S_ii:
[----:B------:R-:W-:Y:S01]  /*0000*/  LDC R1, c[0x0][0x37c] ;  /* 0x0000df00ff017b82 */ /* 0x000fe20000000800 */
[----:B------:R-:W0:Y:S07]  /*0010*/  S2R R3, SR_TID.X ;  /* 0x0000000000037919 */ /* 0x000e2e0000002100 */
[----:B------:R-:W0:Y:S08]  /*0020*/  S2UR UR4, SR_CTAID.X ;  /* 0x00000000000479c3 */ /* 0x000e300000002500 */
[----:B------:R-:W0:Y:S08]  /*0030*/  LDC R0, c[0x0][0x360] ;  /* 0x0000d800ff007b82 */ /* 0x000e300000000800 */
[----:B------:R-:W1:Y:S08]  /*0040*/  LDC.64 R10, c[0x0][0x398] ;  /* 0x0000e600ff0a7b82 */ /* 0x000e700000000a00 */
[----:B------:R-:W2:Y:S01]  /*0050*/  S2UR UR6, SR_CTAID.Y ;  /* 0x00000000000679c3 */ /* 0x000ea20000002600 */
[----:B0-----:R-:W-:-:S05]  /*0060*/  IMAD R0, R0, UR4, R3 ;  /* 0x0000000400007c24 */ /* 0x001fca000f8e0203 */
[----:B-1----:R-:W-:-:S04]  /*0070*/  ISETP.GE.AND P0, PT, R0, R11, PT ;  /* 0x0000000b0000720c */ /* 0x002fc80003f06270 */
[----:B--2---:R-:W-:-:S13]  /*0080*/  ISETP.LE.OR P0, PT, R10, UR6, P0 ;  /* 0x000000060a007c0c */ /* 0x004fda0008703670 */
[----:B------:R-:W-:Y:S05]  /*0090*/  @P0 EXIT ;  /* 0x000000000000094d */ /* 0x000fea0003800000 */
[----:B------:R-:W0:Y:S01]  /*00a0*/  LDC.64 R2, c[0x0][0x380] ;  /* 0x0000e000ff027b82 */ /* 0x000e220000000a00 */
[----:B------:R-:W1:Y:S01]  /*00b0*/  LDCU.64 UR4, c[0x0][0x358] ;  /* 0x00006b00ff0477ac */ /* 0x000e620008000a00 */
[----:B------:R-:W-:-:S06]  /*00c0*/  IMAD R11, R11, UR6, R0 ;  /* 0x000000060b0b7c24 */ /* 0x000fcc000f8e0200 */
[----:B------:R-:W2:Y:S08]  /*00d0*/  LDC.64 R4, c[0x0][0x388] ;  /* 0x0000e200ff047b82 */ /* 0x000eb00000000a00 */
[----:B------:R-:W3:Y:S01]  /*00e0*/  LDC.64 R8, c[0x0][0x390] ;  /* 0x0000e400ff087b82 */ /* 0x000ee20000000a00 */
[----:B0-----:R-:W-:-:S06]  /*00f0*/  IMAD.WIDE R2, R11, 0x8, R2 ;  /* 0x000000080b027825 */ /* 0x001fcc00078e0202 */
[----:B-1----:R-:W4:Y:S01]  /*0100*/  LDG.E.64 R2, desc[UR4][R2.64] ;  /* 0x0000000402027981 */ /* 0x002f22000c1e1b00 */
[----:B--2---:R-:W-:-:S06]  /*0110*/  IMAD.WIDE R4, R11, 0x8, R4 ;  /* 0x000000080b047825 */ /* 0x004fcc00078e0204 */
[----:B------:R-:W4:Y:S01]  /*0120*/  LDG.E.64 R4, desc[UR4][R4.64] ;  /* 0x0000000404047981 */ /* 0x000f22000c1e1b00 */
[----:B---3--:R-:W-:Y:S01]  /*0130*/  IMAD.WIDE R8, R11, 0x8, R8 ;  /* 0x000000080b087825 */ /* 0x008fe200078e0208 */
[----:B----4-:R-:W-:-:S07]  /*0140*/  DADD R6, R2, -R4 ;  /* 0x0000000002067229 */ /* 0x010fce0000000804 */
[----:B------:R-:W-:Y:S01]  /*0150*/  STG.E.64 desc[UR4][R8.64], R6 ;  /* 0x0000000608007986 */ /* 0x000fe2000c101b04 */
[----:B------:R-:W-:Y:S05]  /*0160*/  EXIT ;  /* 0x000000000000794d */ /* 0x000fea0003800000 */
.L_x_59:
        /* <DEDUP_REMOVED lines=9> */
.L_x_176:


//--------------------- .text._Z20batch_softmax_kernelPdii --------------------------
	.section	.text._Z20batch_softmax_kernelPdii,"ax",@progbits
	.align	128
        .global         _Z20batch_softmax_kernelPdii
        .type           _Z20batch_softmax_kernelPdii,@function
        .size           _Z20batch_softmax_kernelPdii,(.L_x_169 - _Z20batch_softmax_kernelPdii)
        .other          _Z20batch_softmax_kernelPdii,@"STO_CUDA_ENTRY STV_DEFAULT"
_Z20batch_softmax_kernelPdii:
.text._Z20batch_softmax_kernelPdii:
[----:B------:R-:W-:Y:S08]  /*0000*/  LDC R1, c[0x0][0x37c] ;  /* 0x0000df00ff017b82 */ /* 0x000ff00000000800 */
[----:B------:R-:W0:Y:S08]  /*0010*/  S2UR UR4, SR_CTAID.X ;  /* 0x00000000000479c3 */ /* 0x000e300000002500 */
[----:B------:R-:W0:Y:S02]  /*0020*/  LDC R0, c[0x0][0x388] ;  /* 0x0000e200ff007b82 */ /* 0x000e240000000800 */
[----:B0-----:R-:W-:-:S13]  /*0030*/  ISETP.LE.AND P0, PT, R0, UR4, PT ;  /* 0x0000000400007c0c */ /* 0x001fda000bf03270 */
[----:B------:R-:W-:Y:S05]  /*0040*/  @P0 EXIT ;  /* 0x000000000000094d */ /* 0x000fea0003800000 */
[----:B------:R-:W0:Y:S01]  /*0050*/  LDCU UR5, c[0x0][0x38c] ;  /* 0x00007180ff0577ac */ /* 0x000e220008000800 */
[----:B------:R-:W1:Y:S01]  /*0060*/  LDC.64 R4, c[0x0][0x380] ;  /* 0x0000e000ff047b82 */ /* 0x000e620000000a00 */
[----:B------:R-:W-:Y:S01]  /*0070*/  IMAD.MOV.U32 R12, RZ, RZ, 0x0 ;  /* 0x00000000ff0c7424 */ /* 0x000fe200078e00ff */
[----:B------:R-:W2:Y:S01]  /*0080*/  LDCU.64 UR6, c[0x0][0x358] ;  /* 0x00006b00ff0677ac */ /* 0x000ea20008000a00 */
[----:B------:R-:W-:Y:S02]  /*0090*/  IMAD.MOV.U32 R13, RZ, RZ, -0x100000 ;  /* 0xfff00000ff0d7424 */ /* 0x000fe400078e00ff */
[----:B0-----:R-:W-:-:S04]  /*00a0*/  IMAD.U32 R0, RZ, RZ, UR5 ;  /* 0x00000005ff007e24 */ /* 0x001fc8000f8e00ff */
[C---:B------:R-:W-:Y:S01]  /*00b0*/  IMAD R10, R0.reuse, UR4, RZ ;  /* 0x00000004000a7c24 */ /* 0x040fe2000f8e02ff */
[----:B------:R-:W-:-:S03]  /*00c0*/  ISETP.GE.AND P0, PT, R0, 0x1, PT ;  /* 0x000000010000780c */ /* 0x000fc60003f06270 */
[----:B------:R-:W-:-:S03]  /*00d0*/  IMAD.WIDE R10, R10, 0x8, RZ ;  /* 0x000000080a0a7825 */ /* 0x000fc600078e02ff */
[----:B-1----:R-:W-:-:S05]  /*00e0*/  IADD3 R8, P1, PT, R10, R4, RZ ;  /* 0x000000040a087210 */ /* 0x002fca0007f3e0ff */
[----:B------:R-:W-:Y:S02]  /*00f0*/  IMAD.X R9, R11, 0x1, R5, P1 ;  /* 0x000000010b097824 */ /* 0x000fe400008e0605 */
[----:B--2---:R-:W-:Y:S06]  /*0100*/  @!P0 BRA `(.L_x_60) ;  /* 0x0000000800888947 */ /* 0x004fec0003800000 */
[C---:B------:R-:W-:Y:S01]  /*0110*/  ISETP.GE.U32.AND P2, PT, R0.reuse, 0x10, PT ;  /* 0x000000100000780c */ /* 0x040fe20003f46070 */
[----:B------:R-:W-:Y:S01]  /*0120*/  IMAD.MOV.U32 R3, RZ, RZ, RZ ;  /* 0x000000ffff037224 */ /* 0x000fe200078e00ff */
[----:B------:R-:W-:Y:S01]  /*0130*/  LOP3.LUT R2, R0, 0xf, RZ, 0xc0, !PT ;  /* 0x0000000f00027812 */ /* 0x000fe200078ec0ff */
[----:B------:R-:W-:Y:S02]  /*0140*/  IMAD.MOV.U32 R12, RZ, RZ, 0x0 ;  /* 0x00000000ff0c7424 */ /* 0x000fe400078e00ff */
[----:B------:R-:W-:Y:S01]  /*0150*/  IMAD.MOV.U32 R13, RZ, RZ, -0x100000 ;  /* 0xfff00000ff0d7424 */ /* 0x000fe200078e00ff */
[----:B------:R-:W-:-:S07]  /*0160*/  ISETP.NE.AND P1, PT, R2, RZ, PT ;  /* 0x000000ff0200720c */ /* 0x000fce0003f25270 */
[----:B------:R-:W-:Y:S06]  /*0170*/  @!P2 BRA `(.L_x_61) ;  /* 0x00000004002ca947 */ /* 0x000fec0003800000 */
[----:B------:R-:W-:Y:S01]  /*0180*/  IADD3 R6, P2, PT, R8, 0x40, RZ ;  /* 0x0000004008067810 */ /* 0x000fe20007f5e0ff */
[----:B------:R-:W-:Y:S01]  /*0190*/  IMAD.MOV.U32 R12, RZ, RZ, 0x0 ;  /* 0x00000000ff0c7424 */ /* 0x000fe200078e00ff */
[----:B------:R-:W-:Y:S01]  /*01a0*/  LOP3.LUT R3, R0, 0x7ffffff0, RZ, 0xc0, !PT ;  /* 0x7ffffff000037812 */ /* 0x000fe200078ec0ff */
[----:B------:R-:W-:Y:S02]  /*01b0*/  IMAD.MOV.U32 R13, RZ, RZ, -0x100000 ;  /* 0xfff00000ff0d7424 */ /* 0x000fe400078e00ff */
[----:B------:R-:W-:Y:S02]  /*01c0*/  IMAD.X R7, RZ, RZ, R9, P2 ;  /* 0x000000ffff077224 */ /* 0x000fe400010e0609 */
[----:B------:R-:W-:-:S07]  /*01d0*/  IMAD.MOV R26, RZ, RZ, -R3 ;  /* 0x000000ffff1a7224 */ /* 0x000fce00078e0a03 */
.L_x_62:
[----:B------:R-:W2:Y:S04]  /*01e0*/  LDG.E.64 R16, desc[UR6][R6.64+-0x40] ;  /* 0xffffc00606107981 */ /* 0x000ea8000c1e1b00 */
[----:B------:R-:W3:Y:S04]  /*01f0*/  LDG.E.64 R20, desc[UR6][R6.64+-0x38] ;  /* 0xffffc80606147981 */ /* 0x000ee8000c1e1b00 */
[----:B------:R-:W4:Y:S04]  /*0200*/  LDG.E.64 R22, desc[UR6][R6.64+-0x30] ;  /* 0xffffd00606167981 */ /* 0x000f28000c1e1b00 */
[----:B------:R-:W5:Y:S04]  /*0210*/  LDG.E.64 R24, desc[UR6][R6.64+-0x28] ;  /* 0xffffd80606187981 */ /* 0x000f68000c1e1b00 */
[----:B------:R-:W5:Y:S04]  /*0220*/  LDG.E.64 R14, desc[UR6][R6.64+-0x20] ;  /* 0xffffe006060e7981 */ /* 0x000f68000c1e1b00 */
[----:B------:R-:W5:Y:S01]  /*0230*/  LDG.E.64 R18, desc[UR6][R6.64+-0x10] ;  /* 0xfffff00606127981 */ /* 0x000f62000c1e1b00 */
[----:B--2---:R-:W-:-:S06]  /*0240*/  DSETP.GT.AND P2, PT, R16, R12, PT ;  /* 0x0000000c1000722a */ /* 0x004fcc0003f44000 */
[----:B------:R-:W-:Y:S02]  /*0250*/  FSEL R12, R16, R12, P2 ;  /* 0x0000000c100c7208 */ /* 0x000fe40001000000 */
[----:B------:R-:W-:Y:S02]  /*0260*/  FSEL R13, R17, R13, P2 ;  /* 0x0000000d110d7208 */ /* 0x000fe40001000000 */
[----:B------:R-:W2:Y:S04]  /*0270*/  LDG.E.64 R16, desc[UR6][R6.64+-0x18] ;  /* 0xffffe80606107981 */ /* 0x000ea8000c1e1b00 */
[----:B---3--:R-:W-:-:S06]  /*0280*/  DSETP.GT.AND P2, PT, R20, R12, PT ;  /* 0x0000000c1400722a */ /* 0x008fcc0003f44000 */
[----:B------:R-:W-:Y:S02]  /*0290*/  FSEL R12, R20, R12, P2 ;  /* 0x0000000c140c7208 */ /* 0x000fe40001000000 */
[----:B------:R-:W-:Y:S02]  /*02a0*/  FSEL R13, R21, R13, P2 ;  /* 0x0000000d150d7208 */ /* 0x000fe40001000000 */
[----:B------:R-:W3:Y:S04]  /*02b0*/  LDG.E.64 R20, desc[UR6][R6.64+-0x8] ;  /* 0xfffff80606147981 */ /* 0x000ee8000c1e1b00 */
[----:B----4-:R-:W-:-:S06]  /*02c0*/  DSETP.GT.AND P2, PT, R22, R12, PT ;  /* 0x0000000c1600722a */ /* 0x010fcc0003f44000 */
[----:B------:R-:W-:Y:S02]  /*02d0*/  FSEL R12, R22, R12, P2 ;  /* 0x0000000c160c7208 */ /* 0x000fe40001000000 */
[----:B------:R-:W-:Y:S02]  /*02e0*/  FSEL R13, R23, R13, P2 ;  /* 0x0000000d170d7208 */ /* 0x000fe40001000000 */
[----:B------:R-:W4:Y:S04]  /*02f0*/  LDG.E.64 R22, desc[UR6][R6.64] ;  /* 0x0000000606167981 */ /* 0x000f28000c1e1b00 */
[----:B-----5:R-:W-:-:S06]  /*0300*/  DSETP.GT.AND P2, PT, R24, R12, PT ;  /* 0x0000000c1800722a */ /* 0x020fcc0003f44000 */
[----:B------:R-:W-:Y:S02]  /*0310*/  FSEL R12, R24, R12, P2 ;  /* 0x0000000c180c7208 */ /* 0x000fe40001000000 */
[----:B------:R-:W-:Y:S02]  /*0320*/  FSEL R13, R25, R13, P2 ;  /* 0x0000000d190d7208 */ /* 0x000fe40001000000 */
[----:B------:R-:W5:Y:S04]  /*0330*/  LDG.E.64 R24, desc[UR6][R6.64+0x8] ;  /* 0x0000080606187981 */ /* 0x000f68000c1e1b00 */
[----:B------:R-:W-:-:S06]  /*0340*/  DSETP.GT.AND P2, PT, R14, R12, PT ;  /* 0x0000000c0e00722a */ /* 0x000fcc0003f44000 */
[----:B------:R-:W-:Y:S02]  /*0350*/  FSEL R14, R14, R12, P2 ;  /* 0x0000000c0e0e7208 */ /* 0x000fe40001000000 */
[----:B------:R-:W-:Y:S02]  /*0360*/  FSEL R15, R15, R13, P2 ;  /* 0x0000000d0f0f7208 */ /* 0x000fe40001000000 */
[----:B------:R-:W5:Y:S04]  /*0370*/  LDG.E.64 R12, desc[UR6][R6.64+0x10] ;  /* 0x00001006060c7981 */ /* 0x000f68000c1e1b00 */
[----:B--2---:R-:W-:-:S06]  /*0380*/  DSETP.GT.AND P2, PT, R16, R14, PT ;  /* 0x0000000e1000722a */ /* 0x004fcc0003f44000 */
[----:B------:R-:W-:Y:S02]  /*0390*/  FSEL R16, R16, R14, P2 ;  /* 0x0000000e10107208 */ /* 0x000fe40001000000 */
[----:B------:R-:W-:Y:S02]  /*03a0*/  FSEL R17, R17, R15, P2 ;  /* 0x0000000f11117208 */ /* 0x000fe40001000000 */
[----:B------:R-:W2:Y:S04]  /*03b0*/  LDG.E.64 R14, desc[UR6][R6.64+0x18] ;  /* 0x00001806060e7981 */ /* 0x000ea8000c1e1b00 */
[----:B------:R-:W-:-:S06]  /*03c0*/  DSETP.GT.AND P2, PT, R18, R16, PT ;  /* 0x000000101200722a */ /* 0x000fcc0003f44000 */
        /* <DEDUP_REMOVED lines=14> */
[----:B------:R0:W5:Y:S04]  /*04b0*/  LDG.E.64 R24, desc[UR6][R6.64+0x38] ;  /* 0x0000380606187981 */ /* 0x000168000c1e1b00 */
[----:B------:R-:W-:-:S06]  /*04c0*/  DSETP.GT.AND P2, PT, R12, R22, PT ;  /* 0x000000160c00722a */ /* 0x000fcc0003f44000 */
[----:B------:R-:W-:Y:S02]  /*04d0*/  FSEL R12, R12, R22, P2 ;  /* 0x000000160c0c7208 */ /* 0x000fe40001000000 */
[----:B------:R-:W-:Y:S01]  /*04e0*/  FSEL R13, R13, R23, P2 ;  /* 0x000000170d0d7208 */ /* 0x000fe20001000000 */
[----:B------:R-:W-:-:S05]  /*04f0*/  VIADD R26, R26, 0x10 ;  /* 0x000000101a1a7836 */ /* 0x000fca0000000000 */
[----:B------:R-:W-:Y:S02]  /*0500*/  ISETP.NE.AND P3, PT, R26, RZ, PT ;  /* 0x000000ff1a00720c */ /* 0x000fe40003f65270 */
[----:B0-----:R-:W-:-:S05]  /*0510*/  IADD3 R6, P4, PT, R6, 0x80, RZ ;  /* 0x0000008006067810 */ /* 0x001fca0007f9e0ff */
[----:B------:R-:W-:Y:S01]  /*0520*/  IMAD.X R7, RZ, RZ, R7, P4 ;  /* 0x000000ffff077224 */ /* 0x000fe200020e0607 */
[----:B--2---:R-:W-:-:S06]  /*0530*/  DSETP.GT.AND P2, PT, R14, R12, PT ;  /* 0x0000000c0e00722a */ /* 0x004fcc0003f44000 */
[----:B------:R-:W-:Y:S02]  /*0540*/  FSEL R12, R14, R12, P2 ;  /* 0x0000000c0e0c7208 */ /* 0x000fe40001000000 */
[----:B------:R-:W-:-:S06]  /*0550*/  FSEL R13, R15, R13, P2 ;  /* 0x0000000d0f0d7208 */ /* 0x000fcc0001000000 */
[----:B------:R-:W-:-:S06]  /*0560*/  DSETP.GT.AND P2, PT, R16, R12, PT ;  /* 0x0000000c1000722a */ /* 0x000fcc0003f44000 */
[----:B------:R-:W-:Y:S02]  /*0570*/  FSEL R12, R16, R12, P2 ;  /* 0x0000000c100c7208 */ /* 0x000fe40001000000 */
[----:B------:R-:W-:-:S06]  /*0580*/  FSEL R13, R17, R13, P2 ;  /* 0x0000000d110d7208 */ /* 0x000fcc0001000000 */
[----:B---3--:R-:W-:-:S06]  /*0590*/  DSETP.GT.AND P2, PT, R18, R12, PT ;  /* 0x0000000c1200722a */ /* 0x008fcc0003f44000 */
[----:B------:R-:W-:Y:S02]  /*05a0*/  FSEL R12, R18, R12, P2 ;  /* 0x0000000c120c7208 */ /* 0x000fe40001000000 */
[----:B------:R-:W-:-:S06]  /*05b0*/  FSEL R13, R19, R13, P2 ;  /* 0x0000000d130d7208 */ /* 0x000fcc0001000000 */
[----:B----4-:R-:W-:-:S06]  /*05c0*/  DSETP.GT.AND P2, PT, R20, R12, PT ;  /* 0x0000000c1400722a */ /* 0x010fcc0003f44000 */
[----:B------:R-:W-:Y:S02]  /*05d0*/  FSEL R12, R20, R12, P2 ;  /* 0x0000000c140c7208 */ /* 0x000fe40001000000 */
[----:B------:R-:W-:-:S06]  /*05e0*/  FSEL R13, R21, R13, P2 ;  /* 0x0000000d150d7208 */ /* 0x000fcc0001000000 */
[----:B-----5:R-:W-:-:S06]  /*05f0*/  DSETP.GT.AND P2, PT, R24, R12, PT ;  /* 0x0000000c1800722a */ /* 0x020fcc0003f44000 */
[----:B------:R-:W-:Y:S02]  /*0600*/  FSEL R12, R24, R12, P2 ;  /* 0x0000000c180c7208 */ /* 0x000fe40001000000 */
[----:B------:R-:W-:Y:S01]  /*0610*/  FSEL R13, R25, R13, P2 ;  /* 0x0000000d190d7208 */ /* 0x000fe20001000000 */
[----:B------:R-:W-:Y:S06]  /*0620*/  @P3 BRA `(.L_x_62) ;  /* 0xfffffff800ec3947 */ /* 0x000fec000383ffff */
.L_x_61:
[----:B------:R-:W-:Y:S05]  /*0630*/  @!P1 BRA `(.L_x_60) ;  /* 0x00000004003c9947 */ /* 0x000fea0003800000 */
[----:B------:R-:W-:Y:S02]  /*0640*/  ISETP.GE.U32.AND P2, PT, R2, 0x8, PT ;  /* 0x000000080200780c */ /* 0x000fe40003f46070 */
[----:B------:R-:W-:-:S04]  /*0650*/  LOP3.LUT R26, R0, 0x7, RZ, 0xc0, !PT ;  /* 0x00000007001a7812 */ /* 0x000fc800078ec0ff */
[----:B------:R-:W-:-:S07]  /*0660*/  ISETP.NE.AND P1, PT, R26, RZ, PT ;  /* 0x000000ff1a00720c */ /* 0x000fce0003f25270 */
[----:B------:R-:W-:Y:S06]  /*0670*/  @!P2 BRA `(.L_x_63) ;  /* 0x000000000088a947 */ /* 0x000fec0003800000 */
[----:B------:R-:W-:-:S05]  /*0680*/  IMAD.WIDE.U32 R6, R3, 0x8, R8 ;  /* 0x0000000803067825 */ /* 0x000fca00078e0008 */
[----:B------:R-:W2:Y:S04]  /*0690*/  LDG.E.64 R24, desc[UR6][R6.64] ;  /* 0x0000000606187981 */ /* 0x000ea8000c1e1b00 */
[----:B------:R-:W3:Y:S04]  /*06a0*/  LDG.E.64 R14, desc[UR6][R6.64+0x8] ;  /* 0x00000806060e7981 */ /* 0x000ee8000c1e1b00 */
[----:B------:R-:W4:Y:S04]  /*06b0*/  LDG.E.64 R16, desc[UR6][R6.64+0x10] ;  /* 0x0000100606107981 */ /* 0x000f28000c1e1b00 */
[----:B------:R-:W5:Y:S04]  /*06c0*/  LDG.E.64 R18, desc[UR6][R6.64+0x18] ;  /* 0x0000180606127981 */ /* 0x000f68000c1e1b00 */
[----:B------:R-:W5:Y:S04]  /*06d0*/  LDG.E.64 R20, desc[UR6][R6.64+0x20] ;  /* 0x0000200606147981 */ /* 0x000f68000c1e1b00 */
[----:B------:R-:W5:Y:S04]  /*06e0*/  LDG.E.64 R22, desc[UR6][R6.64+0x28] ;  /* 0x0000280606167981 */ /* 0x000f68000c1e1b00 */
[----:B------:R-:W5:Y:S01]  /*06f0*/  LDG.E.64 R28, desc[UR6][R6.64+0x38] ;  /* 0x00003806061c7981 */ /* 0x000f62000c1e1b00 */
[----:B--2---:R-:W-:-:S06]  /*0700*/  DSETP.GT.AND P2, PT, R24, R12, PT ;  /* 0x0000000c1800722a */ /* 0x004fcc0003f44000 */
[----:B------:R-:W-:Y:S02]  /*0710*/  FSEL R12, R24, R12, P2 ;  /* 0x0000000c180c7208 */ /* 0x000fe40001000000 */
[----:B------:R-:W-:Y:S02]  /*0720*/  FSEL R13, R25, R13, P2 ;  /* 0x0000000d190d7208 */ /* 0x000fe40001000000 */
[----:B------:R0:W2:Y:S04]  /*0730*/  LDG.E.64 R24, desc[UR6][R6.64+0x30] ;  /* 0x0000300606187981 */ /* 0x0000a8000c1e1b00 */
        /* <DEDUP_REMOVED lines=8> */
[----:B------:R-:W-:-:S06]  /*07c0*/  FSEL R13, R19, R13, P2 ;  /* 0x0000000d130d7208 */ /* 0x000fcc0001000000 */
[----:B------:R-:W-:-:S06]  /*07d0*/  DSETP.GT.AND P2, PT, R20, R12, PT ;  /* 0x0000000c1400722a */ /* 0x000fcc0003f44000 */
[----:B------:R-:W-:Y:S02]  /*07e0*/  FSEL R12, R20, R12, P2 ;  /* 0x0000000c140c7208 */ /* 0x000fe40001000000 */
[----:B------:R-:W-:-:S06]  /*07f0*/  FSEL R13, R21, R13, P2 ;  /* 0x0000000d150d7208 */ /* 0x000fcc0001000000 */
[----:B------:R-:W-:-:S06]  /*0800*/  DSETP.GT.AND P2, PT, R22, R12, PT ;  /* 0x0000000c1600722a */ /* 0x000fcc0003f44000 */
[----:B0-----:R-:W-:Y:S02]  /*0810*/  FSEL R6, R22, R12, P2 ;  /* 0x0000000c16067208 */ /* 0x001fe40001000000 */
[----:B------:R-:W-:Y:S01]  /*0820*/  FSEL R7, R23, R13, P2 ;  /* 0x0000000d17077208 */ /* 0x000fe20001000000 */
[----:B------:R-:W-:-:S05]  /*0830*/  VIADD R3, R3, 0x8 ;  /* 0x0000000803037836 */ /* 0x000fca0000000000 */
[----:B--2---:R-:W-:-:S06]  /*0840*/  DSETP.GT.AND P2, PT, R24, R6, PT ;  /* 0x000000061800722a */ /* 0x004fcc0003f44000 */
[----:B------:R-:W-:Y:S02]  /*0850*/  FSEL R6, R24, R6, P2 ;  /* 0x0000000618067208 */ /* 0x000fe40001000000 */
[----:B------:R-:W-:-:S06]  /*0860*/  FSEL R7, R25, R7, P2 ;  /* 0x0000000719077208 */ /* 0x000fcc0001000000 */
[----:B------:R-:W-:-:S06]  /*0870*/  DSETP.GT.AND P2, PT, R28, R6, PT ;  /* 0x000000061c00722a */ /* 0x000fcc0003f44000 */
[----:B------:R-:W-:Y:S02]  /*0880*/  FSEL R12, R28, R6, P2 ;  /* 0x000000061c0c7208 */ /* 0x000fe40001000000 */
[----:B------:R-:W-:-:S07]  /*0890*/  FSEL R13, R29, R7, P2 ;  /* 0x000000071d0d7208 */ /* 0x000fce0001000000 */
.L_x_63:
[----:B------:R-:W-:Y:S05]  /*08a0*/  @!P1 BRA `(.L_x_60) ;  /* 0x0000000000a09947 */ /* 0x000fea0003800000 */
[----:B------:R-:W-:Y:S02]  /*08b0*/  ISETP.GE.U32.AND P2, PT, R26, 0x4, PT ;  /* 0x000000041a00780c */ /* 0x000fe40003f46070 */
[----:B------:R-:W-:-:S04]  /*08c0*/  LOP3.LUT R2, R0, 0x3, RZ, 0xc0, !PT ;  /* 0x0000000300027812 */ /* 0x000fc800078ec0ff */
[----:B------:R-:W-:-:S07]  /*08d0*/  ISETP.NE.AND P1, PT, R2, RZ, PT ;  /* 0x000000ff0200720c */ /* 0x000fce0003f25270 */
[----:B------:R-:W-:Y:S06]  /*08e0*/  @!P2 BRA `(.L_x_64) ;  /* 0x000000000050a947 */ /* 0x000fec0003800000 */
[----:B------:R-:W-:Y:S02]  /*08f0*/  IMAD.MOV.U32 R6, RZ, RZ, R8 ;  /* 0x000000ffff067224 */ /* 0x000fe400078e0008 */
[----:B------:R-:W-:Y:S02]  /*0900*/  IMAD.MOV.U32 R7, RZ, RZ, R9 ;  /* 0x000000ffff077224 */ /* 0x000fe400078e0009 */
[----:B------:R-:W-:-:S05]  /*0910*/  IMAD.WIDE.U32 R14, R3, 0x8, R6 ;  /* 0x00000008030e7825 */ /* 0x000fca00078e0006 */
[----:B------:R-:W2:Y:S04]  /*0920*/  LDG.E.64 R16, desc[UR6][R14.64] ;  /* 0x000000060e107981 */ /* 0x000ea8000c1e1b00 */
[----:B------:R-:W3:Y:S04]  /*0930*/  LDG.E.64 R18, desc[UR6][R14.64+0x8] ;  /* 0x000008060e127981 */ /* 0x000ee8000c1e1b00 */
[----:B------:R-:W4:Y:S04]  /*0940*/  LDG.E.64 R20, desc[UR6][R14.64+0x10] ;  /* 0x000010060e147981 */ /* 0x000f28000c1e1b00 */
[----:B------:R-:W5:Y:S01]  /*0950*/  LDG.E.64 R6, desc[UR6][R14.64+0x18] ;  /* 0x000018060e067981 */ /* 0x000f62000c1e1b00 */
[----:B------:R-:W-:Y:S01]  /*0960*/  VIADD R3, R3, 0x4 ;  /* 0x0000000403037836 */ /* 0x000fe20000000000 */
[----:B--2---:R-:W-:-:S06]  /*0970*/  DSETP.GT.AND P2, PT, R16, R12, PT ;  /* 0x0000000c1000722a */ /* 0x004fcc0003f44000 */
        /* <DEDUP_REMOVED lines=10> */
[----:B------:R-:W-:-:S07]  /*0a20*/  FSEL R13, R7, R13, P2 ;  /* 0x0000000d070d7208 */ /* 0x000fce0001000000 */
.L_x_64:
[----:B------:R-:W-:Y:S05]  /*0a30*/  @!P1 BRA `(.L_x_60) ;  /* 0x00000000003c9947 */ /* 0x000fea0003800000 */
[----:B------:R-:W-:-:S03]  /*0a40*/  IMAD.WIDE.U32 R6, R3, 0x8, R10 ;  /* 0x0000000803067825 */ /* 0x000fc600078e000a */
[----:B------:R-:W-:Y:S01]  /*0a50*/  IADD3 R6, P1, PT, R6, R4, RZ ;  /* 0x0000000406067210 */ /* 0x000fe20007f3e0ff */
[----:B------:R-:W-:-:S04]  /*0a60*/  IMAD.MOV R4, RZ, RZ, -R2 ;  /* 0x000000ffff047224 */ /* 0x000fc800078e0a02 */
[----:B------:R-:W-:-:S08]  /*0a70*/  IMAD.X R7, R7, 0x1, R5, P1 ;  /* 0x0000000107077824 */ /* 0x000fd000008e0605 */
.L_x_65:
[----:B------:R-:W-:Y:S02]  /*0a80*/  IMAD.MOV.U32 R2, RZ, RZ, R6 ;  /* 0x000000ffff027224 */ /* 0x000fe400078e0006 */
[----:B------:R-:W-:-:S06]  /*0a90*/  IMAD.MOV.U32 R3, RZ, RZ, R7 ;  /* 0x000000ffff037224 */ /* 0x000fcc00078e0007 */
[----:B------:R-:W2:Y:S01]  /*0aa0*/  LDG.E.64 R2, desc[UR6][R2.64] ;  /* 0x0000000602027981 */ /* 0x000ea2000c1e1b00 */
[----:B------:R-:W-:Y:S01]  /*0ab0*/  VIADD R4, R4, 0x1 ;  /* 0x0000000104047836 */ /* 0x000fe20000000000 */
[----:B------:R-:W-:-:S04]  /*0ac0*/  IADD3 R6, P3, PT, R6, 0x8, RZ ;  /* 0x0000000806067810 */ /* 0x000fc80007f7e0ff */
[----:B------:R-:W-:Y:S01]  /*0ad0*/  ISETP.NE.AND P2, PT, R4, RZ, PT ;  /* 0x000000ff0400720c */ /* 0x000fe20003f45270 */
[----:B------:R-:W-:Y:S01]  /*0ae0*/  IMAD.X R7, RZ, RZ, R7, P3 ;  /* 0x000000ffff077224 */ /* 0x000fe200018e0607 */
[----:B--2---:R-:W-:-:S06]  /*0af0*/  DSETP.GT.AND P1, PT, R2, R12, PT ;  /* 0x0000000c0200722a */ /* 0x004fcc0003f24000 */
[----:B------:R-:W-:Y:S02]  /*0b00*/  FSEL R12, R2, R12, P1 ;  /* 0x0000000c020c7208 */ /* 0x000fe40000800000 */
[----:B------:R-:W-:-:S03]  /*0b10*/  FSEL R13, R3, R13, P1 ;  /* 0x0000000d030d7208 */ /* 0x000fc60000800000 */
[----:B------:R-:W-:Y:S05]  /*0b20*/  @P2 BRA `(.L_x_65) ;  /* 0xfffffffc00d42947 */ /* 0x000fea000383ffff */
.L_x_60:
[----:B------:R-:W-:Y:S01]  /*0b30*/  CS2R R6, SRZ ;  /* 0x0000000000067805 */ /* 0x000fe2000001ff00 */
[----:B------:R-:W-:Y:S06]  /*0b40*/  @!P0 BRA `(.L_x_66) ;  /* 0x0000000800f48947 */ /* 0x000fec0003800000 */
[----:B------:R-:W-:Y:S02]  /*0b50*/  ISETP.NE.AND P0, PT, R0, 0x1, PT ;  /* 0x000000010000780c */ /* 0x000fe40003f05270 */
[----:B------:R-:W-:Y:S02]  /*0b60*/  CS2R R6, SRZ ;  /* 0x0000000000067805 */ /* 0x000fe4000001ff00 */
[----:B------:R-:W-:-:S09]  /*0b70*/  CS2R R4, SRZ ;  /* 0x0000000000047805 */ /* 0x000fd2000001ff00 */
[----:B------:R-:W-:Y:S05]  /*0b80*/  @!P0 BRA `(.L_x_67) ;  /* 0x0000000400d08947 */ /* 0x000fea0003800000 */
[----:B------:R-:W-:Y:S02]  /*0b90*/  IADD3 R2, P0, PT, R8, 0x8, RZ ;  /* 0x0000000808027810 */ /* 0x000fe40007f1e0ff */
[----:B------:R-:W-:Y:S02]  /*0ba0*/  CS2R R6, SRZ ;  /* 0x0000000000067805 */ /* 0x000fe4000001ff00 */
[----:B------:R-:W-:Y:S01]  /*0bb0*/  LOP3.LUT R0, R0, 0x7ffffffe, RZ, 0xc0, !PT ;  /* 0x7ffffffe00007812 */ /* 0x000fe200078ec0ff */
[----:B------:R-:W-:-:S04]  /*0bc0*/  IMAD.X R3, RZ, RZ, R9, P0 ;  /* 0x000000ffff037224 */ /* 0x000fc800000e0609 */
[----:B------:R-:W-:-:S07]  /*0bd0*/  IMAD.MOV R20, RZ, RZ, -R0 ;  /* 0x000000ffff147224 */ /* 0x000fce00078e0a00 */
.L_x_70:
[----:B0-----:R-:W-:Y:S02]  /*0be0*/  IMAD.MOV.U32 R18, RZ, RZ, R2 ;  /* 0x000000ffff127224 */ /* 0x001fe400078e0002 */
[----:B------:R-:W-:-:S05]  /*0bf0*/  IMAD.MOV.U32 R19, RZ, RZ, R3 ;  /* 0x000000ffff137224 */ /* 0x000fca00078e0003 */
[----:B------:R-:W2:Y:S04]  /*0c00*/  LDG.E.64 R16, desc[UR6][R18.64+-0x8] ;  /* 0xfffff80612107981 */ /* 0x000ea8000c1e1b00 */
[----:B------:R-:W3:Y:S01]  /*0c10*/  LDG.E.64 R22, desc[UR6][R18.64] ;  /* 0x0000000612167981 */ /* 0x000ee2000c1e1b00 */
[----:B------:R-:W-:Y:S01]  /*0c20*/  IMAD.MOV.U32 R14, RZ, RZ, 0x652b82fe ;  /* 0x652b82feff0e7424 */ /* 0x000fe200078e00ff */
[----:B------:R-:W-:Y:S01]  /*0c30*/  UMOV UR4, 0xfefa39ef ;  /* 0xfefa39ef00047882 */ /* 0x000fe20000000000 */
[----:B------:R-:W-:Y:S01]  /*0c40*/  IMAD.MOV.U32 R15, RZ, RZ, 0x3ff71547 ;  /* 0x3ff71547ff0f7424 */ /* 0x000fe200078e00ff */
[----:B------:R-:W-:Y:S01]  /*0c50*/  UMOV UR5, 0x3fe62e42 ;  /* 0x3fe62e4200057882 */ /* 0x000fe20000000000 */
        /* <DEDUP_REMOVED lines=18> */
[----:B--2---:R-:W-:-:S02]  /*0d80*/  DADD R16, R16, -R12 ;  /* 0x0000000010107229 */ /* 0x004fc4000000080c */
[----:B---3--:R-:W-:-:S06]  /*0d90*/  DADD R22, R22, -R12 ;  /* 0x0000000016167229 */ /* 0x008fcc000000080c */
[----:B------:R-:W-:Y:S02]  /*0da0*/  DFMA R14, R16, R14, 6.75539944105574400000e+15 ;  /* 0x43380000100e742b */ /* 0x000fe4000000000e */
[----:B------:R-:W-:-:S06]  /*0db0*/  FSETP.GEU.AND P0, PT, |R17|, 4.1917929649353027344, PT ;  /* 0x4086232b1100780b */ /* 0x000fcc0003f0e200 */
[----:B------:R-:W-:-:S08]  /*0dc0*/  DADD R2, R14, -6.75539944105574400000e+15 ;  /* 0xc33800000e027429 */ /* 0x000fd00000000000 */
[----:B------:R-:W-:Y:S01]  /*0dd0*/  DFMA R4, R2, -UR4, R16 ;  /* 0x8000000402047c2b */ /* 0x000fe20008000010 */
[----:B------:R-:W-:Y:S01]  /*0de0*/  UMOV UR4, 0x3b39803f ;  /* 0x3b39803f00047882 */ /* 0x000fe20000000000 */
[----:B------:R-:W-:-:S06]  /*0df0*/  UMOV UR5, 0x3c7abc9e ;  /* 0x3c7abc9e00057882 */ /* 0x000fcc0000000000 */
[----:B------:R-:W-:Y:S01]  /*0e00*/  DFMA R2, R2, -UR4, R4 ;  /* 0x8000000402027c2b */ /* 0x000fe20008000004 */
[----:B------:R-:W-:Y:S02]  /*0e10*/  IMAD.MOV.U32 R4, RZ, RZ, -0x35dec16 ;  /* 0xfca213eaff047424 */ /* 0x000fe400078e00ff */
[----:B------:R-:W-:-:S06]  /*0e20*/  IMAD.MOV.U32 R5, RZ, RZ, 0x3e928af3 ;  /* 0x3e928af3ff057424 */ /* 0x000fcc00078e00ff */
[----:B------:R-:W-:-:S08]  /*0e30*/  DFMA R24, R2, UR8, R4 ;  /* 0x0000000802187c2b */ /* 0x000fd00008000004 */
[----:B------:R-:W-:-:S08]  /*0e40*/  DFMA R24, R2, R24, UR10 ;  /* 0x0000000a02187e2b */ /* 0x000fd00008000018 */
[----:B------:R-:W-:-:S08]  /*0e50*/  DFMA R24, R2, R24, UR12 ;  /* 0x0000000c02187e2b */ /* 0x000fd00008000018 */
[----:B------:R-:W-:-:S08]  /*0e60*/  DFMA R24, R2, R24, UR14 ;  /* 0x0000000e02187e2b */ /* 0x000fd00008000018 */
[----:B------:R-:W-:-:S08]  /*0e70*/  DFMA R24, R2, R24, UR16 ;  /* 0x0000001002187e2b */ /* 0x000fd00008000018 */
[----:B------:R-:W-:-:S08]  /*0e80*/  DFMA R24, R2, R24, UR18 ;  /* 0x0000001202187e2b */ /* 0x000fd00008000018 */
[----:B------:R-:W-:-:S08]  /*0e90*/  DFMA R24, R2, R24, UR20 ;  /* 0x0000001402187e2b */ /* 0x000fd00008000018 */
[----:B------:R-:W-:-:S08]  /*0ea0*/  DFMA R24, R2, R24, UR22 ;  /* 0x0000001602187e2b */ /* 0x000fd00008000018 */
[----:B------:R-:W-:-:S08]  /*0eb0*/  DFMA R24, R2, R24, UR24 ;  /* 0x0000001802187e2b */ /* 0x000fd00008000018 */
[----:B------:R-:W-:-:S08]  /*0ec0*/  DFMA R24, R2, R24, 1 ;  /* 0x3ff000000218742b */ /* 0x000fd00000000018 */
[----:B------:R-:W-:Y:S01]  /*0ed0*/  DFMA R2, R2, R24, 1 ;  /* 0x3ff000000202742b */ /* 0x000fe20000000018 */
[----:B------:R-:W-:Y:S02]  /*0ee0*/  IMAD.MOV.U32 R24, RZ, RZ, 0x652b82fe ;  /* 0x652b82feff187424 */ /* 0x000fe400078e00ff */
[----:B------:R-:W-:-:S06]  /*0ef0*/  IMAD.MOV.U32 R25, RZ, RZ, 0x3ff71547 ;  /* 0x3ff71547ff197424 */ /* 0x000fcc00078e00ff */
[----:B------:R-:W-:Y:S01]  /*0f00*/  DFMA R24, R22, R24, 6.75539944105574400000e+15 ;  /* 0x433800001618742b */ /* 0x000fe20000000018 */
[----:B------:R-:W-:Y:S02]  /*0f10*/  IMAD R27, R14, 0x100000, R3 ;  /* 0x001000000e1b7824 */ /* 0x000fe400078e0203 */
[----:B------:R-:W-:Y:S01]  /*0f20*/  IMAD.MOV.U32 R26, RZ, RZ, R2 ;  /* 0x000000ffff1a7224 */ /* 0x000fe200078e0002 */
[----:B------:R-:W-:Y:S07]  /*0f30*/  @!P0 BRA `(.L_x_68) ;  /* 0x0000000000348947 */ /* 0x000fee0003800000 */
[----:B------:R-:W-:Y:S01]  /*0f40*/  FSETP.GEU.AND P1, PT, |R17|, 4.2275390625, PT ;  /* 0x408748001100780b */ /* 0x000fe20003f2e200 */
[C---:B------:R-:W-:Y:S02]  /*0f50*/  DADD R26, R16.reuse, +INF ;  /* 0x7ff00000101a7429 */ /* 0x040fe40000000000 */
[----:B------:R-:W-:-:S08]  /*0f60*/  DSETP.GEU.AND P0, PT, R16, RZ, PT ;  /* 0x000000ff1000722a */ /* 0x000fd00003f0e000 */
[----:B------:R-:W-:Y:S02]  /*0f70*/  FSEL R26, R26, RZ, P0 ;  /* 0x000000ff1a1a7208 */ /* 0x000fe40000000000 */
[----:B------:R-:W-:Y:S01]  /*0f80*/  FSEL R27, R27, RZ, P0 ;  /* 0x000000ff1b1b7208 */ /* 0x000fe20000000000 */
[----:B------:R-:W-:Y:S06]  /*0f90*/  @P1 BRA `(.L_x_68) ;  /* 0x00000000001c1947 */ /* 0x000fec0003800000 */
[----:B------:R-:W-:Y:S01]  /*0fa0*/  LEA.HI R15, R14, R14, RZ, 0x1 ;  /* 0x0000000e0e0f7211 */ /* 0x000fe200078f08ff */
[----:B------:R-:W-:-:S03]  /*0fb0*/  IMAD.MOV.U32 R26, RZ, RZ, RZ ;  /* 0x000000ffff1a7224 */ /* 0x000fc600078e00ff */
[----:B------:R-:W-:-:S05]  /*0fc0*/  SHF.R.S32.HI R15, RZ, 0x1, R15 ;  /* 0x00000001ff0f7819 */ /* 0x000fca000001140f */
[----:B------:R-:W-:Y:S02]  /*0fd0*/  IMAD.IADD R14, R14, 0x1, -R15 ;  /* 0x000000010e0e7824 */ /* 0x000fe400078e0a0f */
[----:B------:R-:W-:-:S03]  /*0fe0*/  IMAD R3, R15, 0x100000, R3 ;  /* 0x001000000f037824 */ /* 0x000fc600078e0203 */
[----:B------:R-:W-:-:S06]  /*0ff0*/  LEA R27, R14, 0x3ff00000, 0x14 ;  /* 0x3ff000000e1b7811 */ /* 0x000fcc00078ea0ff */
[----:B------:R-:W-:-:S11]  /*1000*/  DMUL R26, R2, R26 ;  /* 0x0000001a021a7228 */ /* 0x000fd60000000000 */
.L_x_68:
[----:B------:R-:W-:Y:S01]  /*1010*/  DADD R2, R24, -6.75539944105574400000e+15 ;  /* 0xc338000018027429 */ /* 0x000fe20000000000 */
[----:B------:R-:W-:Y:S01]  /*1020*/  UMOV UR26, 0xfefa39ef ;  /* 0xfefa39ef001a7882 */ /* 0x000fe20000000000 */
[----:B------:R-:W-:Y:S01]  /*1030*/  UMOV UR27, 0x3fe62e42 ;  /* 0x3fe62e42001b7882 */ /* 0x000fe20000000000 */
[----:B------:R0:W-:Y:S01]  /*1040*/  STG.E.64 desc[UR6][R18.64+-0x8], R26 ;  /* 0xfffff81a12007986 */ /* 0x0001e2000c101b06 */
[----:B------:R-:W-:Y:S01]  /*1050*/  FSETP.GEU.AND P0, PT, |R23|, 4.1917929649353027344, PT ;  /* 0x4086232b1700780b */ /* 0x000fe20003f0e200 */
[----:B------:R-:W-:Y:S01]  /*1060*/  VIADD R20, R20, 0x2 ;  /* 0x0000000214147836 */ /* 0x000fe20000000000 */
[----:B------:R-:W-:Y:S02]  /*1070*/  DADD R6, R26, R6 ;  /* 0x000000001a067229 */ /* 0x000fe40000000006 */
[----:B------:R-:W-:Y:S02]  /*1080*/  DFMA R14, R2, -UR26, R22 ;  /* 0x8000001a020e7c2b */ /* 0x000fe40008000016 */
[----:B------:R-:W-:-:S06]  /*1090*/  ISETP.NE.AND P2, PT, R20, RZ, PT ;  /* 0x000000ff1400720c */ /* 0x000fcc0003f45270 */
[----:B------:R-:W-:-:S08]  /*10a0*/  DFMA R2, R2, -UR4, R14 ;  /* 0x8000000402027c2b */ /* 0x000fd0000800000e */
        /* <DEDUP_REMOVED lines=10> */
[----:B------:R-:W-:-:S10]  /*1150*/  DFMA R2, R2, R4, 1 ;  /* 0x3ff000000202742b */ /* 0x000fd40000000004 */
[----:B------:R-:W-:Y:S02]  /*1160*/  IMAD R5, R24, 0x100000, R3 ;  /* 0x0010000018057824 */ /* 0x000fe400078e0203 */
[----:B------:R-:W-:Y:S01]  /*1170*/  IMAD.MOV.U32 R4, RZ, RZ, R2 ;  /* 0x000000ffff047224 */ /* 0x000fe200078e0002 */
[----:B0-----:R-:W-:Y:S06]  /*1180*/  @!P0 BRA `(.L_x_69) ;  /* 0x0000000000348947 */ /* 0x001fec0003800000 */
[----:B------:R-:W-:Y:S01]  /*1190*/  FSETP.GEU.AND P1, PT, |R23|, 4.2275390625, PT ;  /* 0x408748001700780b */ /* 0x000fe20003f2e200 */
[C---:B------:R-:W-:Y:S02]  /*11a0*/  DADD R4, R22.reuse, +INF ;  /* 0x7ff0000016047429 */ /* 0x040fe40000000000 */
[----:B------:R-:W-:-:S08]  /*11b0*/  DSETP.GEU.AND P0, PT, R22, RZ, PT ;  /* 0x000000ff1600722a */ /* 0x000fd00003f0e000 */
[----:B------:R-:W-:Y:S02]  /*11c0*/  FSEL R4, R4, RZ, P0 ;  /* 0x000000ff04047208 */ /* 0x000fe40000000000 */
[----:B------:R-:W-:Y:S01]  /*11d0*/  FSEL R5, R5, RZ, P0 ;  /* 0x000000ff05057208 */ /* 0x000fe20000000000 */
[----:B------:R-:W-:Y:S06]  /*11e0*/  @P1 BRA `(.L_x_69) ;  /* 0x00000000001c1947 */ /* 0x000fec0003800000 */
[----:B------:R-:W-:-:S04]  /*11f0*/  LEA.HI R4, R24, R24, RZ, 0x1 ;  /* 0x0000001818047211 */ /* 0x000fc800078f08ff */
[----:B------:R-:W-:-:S05]  /*1200*/  SHF.R.S32.HI R5, RZ, 0x1, R4 ;  /* 0x00000001ff057819 */ /* 0x000fca0000011404 */
[----:B------:R-:W-:Y:S02]  /*1210*/  IMAD.IADD R4, R24, 0x1, -R5 ;  /* 0x0000000118047824 */ /* 0x000fe400078e0a05 */
[----:B------:R-:W-:-:S03]  /*1220*/  IMAD R3, R5, 0x100000, R3 ;  /* 0x0010000005037824 */ /* 0x000fc600078e0203 */
[----:B------:R-:W-:Y:S01]  /*1230*/  LEA R5, R4, 0x3ff00000, 0x14 ;  /* 0x3ff0000004057811 */ /* 0x000fe200078ea0ff */
[----:B------:R-:W-:-:S06]  /*1240*/  IMAD.MOV.U32 R4, RZ, RZ, RZ ;  /* 0x000000ffff047224 */ /* 0x000fcc00078e00ff */
[----:B------:R-:W-:-:S11]  /*1250*/  DMUL R4, R2, R4 ;  /* 0x0000000402047228 */ /* 0x000fd60000000000 */
.L_x_69:
[----:B------:R0:W-:Y:S01]  /*1260*/  STG.E.64 desc[UR6][R18.64], R4 ;  /* 0x0000000412007986 */ /* 0x0001e2000c101b06 */
[----:B------:R-:W-:Y:S01]  /*1270*/  IADD3 R2, P0, PT, R18, 0x10, RZ ;  /* 0x0000001012027810 */ /* 0x000fe20007f1e0ff */
[----:B------:R-:W-:-:S04]  /*1280*/  DADD R6, R6, R4 ;  /* 0x0000000006067229 */ /* 0x000fc80000000004 */
[----:B------:R-:W-:Y:S01]  /*1290*/  IMAD.X R3, RZ, RZ, R19, P0 ;  /* 0x000000ffff037224 */ /* 0x000fe200000e0613 */
[----:B------:R-:W-:Y:S07]  /*12a0*/  @P2 BRA `(.L_x_70) ;  /* 0xfffffff8004c2947 */ /* 0x000fee000383ffff */
[----:B0-----:R-:W-:Y:S02]  /*12b0*/  IMAD.MOV.U32 R4, RZ, RZ, R0 ;  /* 0x000000ffff047224 */ /* 0x001fe400078e0000 */
[----:B------:R-:W-:-:S07]  /*12c0*/  IMAD.MOV.U32 R5, RZ, RZ, RZ ;  /* 0x000000ffff057224 */ /* 0x000fce00078e00ff */
.L_x_67:
[----:B------:R-:W0:Y:S02]  /*12d0*/  LDC R0, c[0x0][0x38c] ;  /* 0x0000e300ff007b82 */ /* 0x000e240000000800 */
[----:B0-----:R-:W-:-:S04]  /*12e0*/  LOP3.LUT R2, R0, 0x1, RZ, 0xc0, !PT ;  /* 0x0000000100027812 */ /* 0x001fc800078ec0ff */
[----:B------:R-:W-:-:S13]  /*12f0*/  ISETP.NE.U32.AND P0, PT, R2, 0x1, PT ;  /* 0x000000010200780c */ /* 0x000fda0003f05070 */
[----:B------:R-:W-:Y:S05]  /*1300*/  @P0 BRA `(.L_x_66) ;  /* 0x0000000400040947 */ /* 0x000fea0003800000 */
[----:B------:R-:W-:-:S04]  /*1310*/  LEA R2, P0, R4, R8, 0x3 ;  /* 0x0000000804027211 */ /* 0x000fc800078018ff */
[----:B------:R-:W-:-:S05]  /*1320*/  LEA.HI.X R3, R4, R9, R5, 0x3, P0 ;  /* 0x0000000904037211 */ /* 0x000fca00000f1c05 */
[----:B------:R-:W2:Y:S01]  /*1330*/  LDG.E.64 R4, desc[UR6][R2.64] ;  /* 0x0000000602047981 */ /* 0x000ea2000c1e1b00 */
[----:B------:R-:W-:Y:S01]  /*1340*/  UMOV UR4, 0xfefa39ef ;  /* 0xfefa39ef00047882 */ /* 0x000fe20000000000 */
[----:B------:R-:W-:Y:S01]  /*1350*/  UMOV UR5, 0x3fe62e42 ;  /* 0x3fe62e4200057882 */ /* 0x000fe20000000000 */
[----:B--2---:R-:W-:Y:S01]  /*1360*/  DADD R12, R4, -R12 ;  /* 0x00000000040c7229 */ /* 0x004fe2000000080c */
[----:B------:R-:W-:Y:S02]  /*1370*/  IMAD.MOV.U32 R4, RZ, RZ, 0x652b82fe ;  /* 0x652b82feff047424 */ /* 0x000fe400078e00ff */
[----:B------:R-:W-:-:S06]  /*1380*/  IMAD.MOV.U32 R5, RZ, RZ, 0x3ff71547 ;  /* 0x3ff71547ff057424 */ /* 0x000fcc00078e00ff */
[----:B------:R-:W-:Y:S01]  /*1390*/  DFMA R4, R12, R4, 6.75539944105574400000e+15 ;  /* 0x433800000c04742b */ /* 0x000fe20000000004 */
[----:B------:R-:W-:-:S07]  /*13a0*/  FSETP.GEU.AND P0, PT, |R13|, 4.1917929649353027344, PT ;  /* 0x4086232b0d00780b */ /* 0x000fce0003f0e200 */
[----:B------:R-:W-:-:S08]  /*13b0*/  DADD R14, R4, -6.75539944105574400000e+15 ;  /* 0xc3380000040e7429 */ /* 0x000fd00000000000 */
[----:B------:R-:W-:Y:S01]  /*13c0*/  DFMA R16, R14, -UR4, R12 ;  /* 0x800000040e107c2b */ /* 0x000fe2000800000c */
[----:B------:R-:W-:Y:S01]  /*13d0*/  UMOV UR4, 0x3b39803f ;  /* 0x3b39803f00047882 */ /* 0x000fe20000000000 */
[----:B------:R-:W-:-:S06]  /*13e0*/  UMOV UR5, 0x3c7abc9e ;  /* 0x3c7abc9e00057882 */ /* 0x000fcc0000000000 */
[----:B------:R-:W-:Y:S01]  /*13f0*/  DFMA R14, R14, -UR4, R16 ;  /* 0x800000040e0e7c2b */ /* 0x000fe20008000010 */
[----:B------:R-:W-:Y:S01]  /*1400*/  UMOV UR4, 0x69ce2bdf ;  /* 0x69ce2bdf00047882 */ /* 0x000fe20000000000 */
[----:B------:R-:W-:Y:S01]  /*1410*/  IMAD.MOV.U32 R16, RZ, RZ, -0x35dec16 ;  /* 0xfca213eaff107424 */ /* 0x000fe200078e00ff */
[----:B------:R-:W-:Y:S01]  /*1420*/  UMOV UR5, 0x3e5ade15 ;  /* 0x3e5ade1500057882 */ /* 0x000fe20000000000 */
[----:B------:R-:W-:-:S06]  /*1430*/  IMAD.MOV.U32 R17, RZ, RZ, 0x3e928af3 ;  /* 0x3e928af3ff117424 */ /* 0x000fcc00078e00ff */
[----:B------:R-:W-:Y:S01]  /*1440*/  DFMA R16, R14, UR4, R16 ;  /* 0x000000040e107c2b */ /* 0x000fe20008000010 */
[----:B------:R-:W-:Y:S01]  /*1450*/  UMOV UR4, 0x62401315 ;  /* 0x6240131500047882 */ /* 0x000fe20000000000 */
[----:B------:R-:W-:-:S06]  /*1460*/  UMOV UR5, 0x3ec71dee ;  /* 0x3ec71dee00057882 */ /* 0x000fcc0000000000 */
[----:B------:R-:W-:Y:S01]  /*1470*/  DFMA R16, R14, R16, UR4 ;  /* 0x000000040e107e2b */ /* 0x000fe20008000010 */
        /* <DEDUP_REMOVED lines=20> */
[----:B------:R-:W-:-:S08]  /*15c0*/  DFMA R16, R14, R16, UR4 ;  /* 0x000000040e107e2b */ /* 0x000fd00008000010 */
[----:B------:R-:W-:-:S08]  /*15d0*/  DFMA R16, R14, R16, 1 ;  /* 0x3ff000000e10742b */ /* 0x000fd00000000010 */
[----:B------:R-:W-:-:S10]  /*15e0*/  DFMA R16, R14, R16, 1 ;  /* 0x3ff000000e10742b */ /* 0x000fd40000000010 */
[----:B------:R-:W-:Y:S02]  /*15f0*/  IMAD R15, R4, 0x100000, R17 ;  /* 0x00100000040f7824 */ /* 0x000fe400078e0211 */
[----:B------:R-:W-:Y:S01]  /*1600*/  IMAD.MOV.U32 R14, RZ, RZ, R16 ;  /* 0x000000ffff0e7224 */ /* 0x000fe200078e0010 */
[----:B------:R-:W-:Y:S06]  /*1610*/  @!P0 BRA `(.L_x_71) ;  /* 0x0000000000388947 */ /* 0x000fec0003800000 */
[----:B------:R-:W-:Y:S01]  /*1620*/  FSETP.GEU.AND P1, PT, |R13|, 4.2275390625, PT ;  /* 0x408748000d00780b */ /* 0x000fe20003f2e200 */
[C---:B------:R-:W-:Y:S02]  /*1630*/  DADD R14, R12.reuse, +INF ;  /* 0x7ff000000c0e7429 */ /* 0x040fe40000000000 */
[----:B------:R-:W-:-:S08]  /*1640*/  DSETP.GEU.AND P0, PT, R12, RZ, PT ;  /* 0x000000ff0c00722a */ /* 0x000fd00003f0e000 */
[----:B------:R-:W-:Y:S02]  /*1650*/  FSEL R14, R14, RZ, P0 ;  /* 0x000000ff0e0e7208 */ /* 0x000fe40000000000 */
[----:B------:R-:W-:Y:S01]  /*1660*/  FSEL R15, R15, RZ, P0 ;  /* 0x000000ff0f0f7208 */ /* 0x000fe20000000000 */
[----:B------:R-:W-:Y:S06]  /*1670*/  @P1 BRA `(.L_x_71) ;  /* 0x0000000000201947 */ /* 0x000fec0003800000 */
[----:B------:R-:W-:Y:S01]  /*1680*/  LEA.HI R5, R4, R4, RZ, 0x1 ;  /* 0x0000000404057211 */ /* 0x000fe200078f08ff */
[----:B------:R-:W-:-:S03]  /*1690*/  IMAD.MOV.U32 R14, RZ, RZ, R16 ;  /* 0x000000ffff0e7224 */ /* 0x000fc600078e0010 */
[----:B------:R-:W-:-:S05]  /*16a0*/  SHF.R.S32.HI R5, RZ, 0x1, R5 ;  /* 0x00000001ff057819 */ /* 0x000fca0000011405 */
[----:B------:R-:W-:Y:S02]  /*16b0*/  IMAD.IADD R4, R4, 0x1, -R5 ;  /* 0x0000000104047824 */ /* 0x000fe400078e0a05 */
[----:B------:R-:W-:-:S03]  /*16c0*/  IMAD R15, R5, 0x100000, R17 ;  /* 0x00100000050f7824 */ /* 0x000fc600078e0211 */
[----:B------:R-:W-:Y:S01]  /*16d0*/  LEA R5, R4, 0x3ff00000, 0x14 ;  /* 0x3ff0000004057811 */ /* 0x000fe200078ea0ff */
[----:B------:R-:W-:-:S06]  /*16e0*/  IMAD.MOV.U32 R4, RZ, RZ, RZ ;  /* 0x000000ffff047224 */ /* 0x000fcc00078e00ff */
[----:B------:R-:W-:-:S11]  /*16f0*/  DMUL R14, R14, R4 ;  /* 0x000000040e0e7228 */ /* 0x000fd60000000000 */
.L_x_71:
[----:B------:R0:W-:Y:S01]  /*1700*/  STG.E.64 desc[UR6][R2.64], R14 ;  /* 0x0000000e02007986 */ /* 0x0001e2000c101b06 */
[----:B------:R-:W-:-:S11]  /*1710*/  DADD R6, R6, R14 ;  /* 0x0000000006067229 */ /* 0x000fd6000000000e */
.L_x_66:
[----:B------:R-:W-:-:S13]  /*1720*/  ISETP.GE.AND P0, PT, R0, 0x1, PT ;  /* 0x000000010000780c */ /* 0x000fda0003f06270 */
[----:B------:R-:W-:Y:S05]  /*1730*/  @!P0 EXIT ;  /* 0x000000000000894d */ /* 0x000fea0003800000 */
[C---:B------:R-:W-:Y:S01]  /*1740*/  ISETP.GE.U32.AND P0, PT, R0.reuse, 0x10, PT ;  /* 0x000000100000780c */ /* 0x040fe20003f06070 */
[----:B0-----:R-:W-:Y:S01]  /*1750*/  IMAD.MOV.U32 R2, RZ, RZ, RZ ;  /* 0x000000ffff027224 */ /* 0x001fe200078e00ff */
[----:B------:R-:W-:-:S11]  /*1760*/  LOP3.LUT R24, R0, 0xf, RZ, 0xc0, !PT ;  /* 0x0000000f00187812 */ /* 0x000fd600078ec0ff */
[----:B------:R-:W-:Y:S05]  /*1770*/  @!P0 BRA `(.L_x_72) ;  /* 0x00000014006c8947 */ /* 0x000fea0003800000 */
[----:B------:R-:W-:Y:S02]  /*1780*/  IADD3 R3, P0, PT, R8, 0x40, RZ ;  /* 0x0000004008037810 */ /* 0x000fe40007f1e0ff */
[----:B------:R-:W-:-:S03]  /*1790*/  LOP3.LUT R2, R0, 0x7ffffff0, RZ, 0xc0, !PT ;  /* 0x7ffffff000027812 */ /* 0x000fc600078ec0ff */
[----:B------:R-:W-:Y:S02]  /*17a0*/  IMAD.X R0, RZ, RZ, R9, P0 ;  /* 0x000000ffff007224 */ /* 0x000fe400000e0609 */
[----:B------:R-:W-:-:S07]  /*17b0*/  IMAD.MOV R25, RZ, RZ, -R2 ;  /* 0x000000ffff197224 */ /* 0x000fce00078e0a02 */
.L_x_89:
[----:B0-----:R-:W-:Y:S02]  /*17c0*/  IMAD.MOV.U32 R22, RZ, RZ, R3 ;  /* 0x000000ffff167224 */ /* 0x001fe400078e0003 */
[----:B------:R-:W-:-:S05]  /*17d0*/  IMAD.MOV.U32 R23, RZ, RZ, R0 ;  /* 0x000000ffff177224 */ /* 0x000fca00078e0000 */
[----:B------:R-:W2:Y:S01]  /*17e0*/  LDG.E.64 R14, desc[UR6][R22.64+-0x40] ;  /* 0xffffc006160e7981 */ /* 0x000ea2000c1e1b00 */
[----:B------:R-:W0:Y:S01]  /*17f0*/  MUFU.RCP64H R5, R7 ;  /* 0x0000000700057308 */ /* 0x000e220000001800 */
[----:B------:R-:W-:Y:S02]  /*1800*/  IMAD.MOV.U32 R4, RZ, RZ, 0x1 ;  /* 0x00000001ff047424 */ /* 0x000fe400078e00ff */
[----:B------:R-:W-:-:S05]  /*1810*/  VIADD R25, R25, 0x10 ;  /* 0x0000001019197836 */ /* 0x000fca0000000000 */
[----:B------:R-:W-:Y:S01]  /*1820*/  ISETP.NE.AND P1, PT, R25, RZ, PT ;  /* 0x000000ff1900720c */ /* 0x000fe20003f25270 */
[----:B0-----:R-:W-:-:S08]  /*1830*/  DFMA R12, R4, -R6, 1 ;  /* 0x3ff00000040c742b */ /* 0x001fd00000000806 */
[----:B------:R-:W-:-:S08]  /*1840*/  DFMA R12, R12, R12, R12 ;  /* 0x0000000c0c0c722b */ /* 0x000fd0000000000c */
[----:B------:R-:W-:-:S08]  /*1850*/  DFMA R12, R4, R12, R4 ;  /* 0x0000000c040c722b */ /* 0x000fd00000000004 */
[----:B------:R-:W-:-:S08]  /*1860*/  DFMA R4, R12, -R6, 1 ;  /* 0x3ff000000c04742b */ /* 0x000fd00000000806 */
[----:B------:R-:W-:-:S08]  /*1870*/  DFMA R4, R12, R4, R12 ;  /* 0x000000040c04722b */ /* 0x000fd0000000000c */
[----:B--2---:R-:W-:Y:S01]  /*1880*/  DMUL R12, R14, R4 ;  /* 0x000000040e0c7228 */ /* 0x004fe20000000000 */
[----:B------:R-:W-:-:S07]  /*1890*/  FSETP.GEU.AND P2, PT, |R15|, 6.5827683646048100446e-37, PT ;  /* 0x036000000f00780b */ /* 0x000fce0003f4e200 */
[----:B------:R-:W-:-:S08]  /*18a0*/  DFMA R16, R12, -R6, R14 ;  /* 0x800000060c10722b */ /* 0x000fd0000000000e */
[----:B------:R-:W-:-:S10]  /*18b0*/  DFMA R4, R4, R16, R12 ;  /* 0x000000100404722b */ /* 0x000fd4000000000c */
[----:B------:R-:W-:-:S05]  /*18c0*/  FFMA R0, RZ, R7, R5 ;  /* 0x00000007ff007223 */ /* 0x000fca0000000005 */
[----:B------:R-:W-:-:S13]  /*18d0*/  FSETP.GT.AND P0, PT, |R0|, 1.469367938527859385e-39, PT ;  /* 0x001000000000780b */ /* 0x000fda0003f04200 */
[----:B------:R-:W-:Y:S05]  /*18e0*/  @P0 BRA P2, `(.L_x_73) ;  /* 0x0000000000180947 */ /* 0x000fea0001000000 */
[----:B------:R-:W-:Y:S01]  /*18f0*/  IMAD.MOV.U32 R12, RZ, RZ, R6 ;  /* 0x000000ffff0c7224 */ /* 0x000fe200078e0006 */
[----:B------:R-:W-:Y:S01]  /*1900*/  MOV R0, 0x1930 ;  /* 0x0000193000007802 */ /* 0x000fe20000000f00 */
[----:B------:R-:W-:-:S07]  /*1910*/  IMAD.MOV.U32 R17, RZ, RZ, R7 ;  /* 0x000000ffff117224 */ /* 0x000fce00078e0007 */
[----:B------:R-:W-:Y:S05]  /*1920*/  CALL.REL.NOINC `($__internal_4_$__cuda_sm20_div_rn_f64_full) ;  /* 0x0000002400cc7944 */ /* 0x000fea0003c00000 */
[----:B------:R-:W-:Y:S02]  /*1930*/  IMAD.MOV.U32 R4, RZ, RZ, R12 ;  /* 0x000000ffff047224 */ /* 0x000fe400078e000c */
[----:B------:R-:W-:-:S07]  /*1940*/  IMAD.MOV.U32 R5, RZ, RZ, R13 ;  /* 0x000000ffff057224 */ /* 0x000fce00078e000d */
.L_x_73:
[----:B------:R-:W2:Y:S01]  /*1950*/  LDG.E.64 R14, desc[UR6][R22.64+-0x38] ;  /* 0xffffc806160e7981 */ /* 0x000ea2000c1e1b00 */
[----:B------:R-:W0:Y:S01]  /*1960*/  MUFU.RCP64H R13, R7 ;  /* 0x00000007000d7308 */ /* 0x000e220000001800 */
[----:B------:R-:W-:Y:S02]  /*1970*/  IMAD.MOV.U32 R12, RZ, RZ, 0x1 ;  /* 0x00000001ff0c7424 */ /* 0x000fe400078e00ff */
[----:B------:R1:W-:Y:S04]  /*1980*/  STG.E.64 desc[UR6][R22.64+-0x40], R4 ;  /* 0xffffc00416007986 */ /* 0x0003e8000c101b06 */
        /* <DEDUP_REMOVED lines=11> */
[----:B-1----:R-:W-:Y:S05]  /*1a40*/  @P0 BRA P2, `(.L_x_74) ;  /* 0x0000000000100947 */ /* 0x002fea0001000000 */
[----:B------:R-:W-:Y:S01]  /*1a50*/  IMAD.MOV.U32 R12, RZ, RZ, R6 ;  /* 0x000000ffff0c7224 */ /* 0x000fe200078e0006 */
[----:B------:R-:W-:Y:S01]  /*1a60*/  MOV R0, 0x1a90 ;  /* 0x00001a9000007802 */ /* 0x000fe20000000f00 */
[----:B------:R-:W-:-:S07]  /*1a70*/  IMAD.MOV.U32 R17, RZ, RZ, R7 ;  /* 0x000000ffff117224 */ /* 0x000fce00078e0007 */
[----:B------:R-:W-:Y:S05]  /*1a80*/  CALL.REL.NOINC `($__internal_4_$__cuda_sm20_div_rn_f64_full) ;  /* 0x0000002400747944 */ /* 0x000fea0003c00000 */
.L_x_74:
        /* <DEDUP_REMOVED lines=20> */
[----:B------:R-:W-:Y:S02]  /*1bd0*/  IMAD.MOV.U32 R4, RZ, RZ, R12 ;  /* 0x000000ffff047224 */ /* 0x000fe400078e000c */
[----:B------:R-:W-:-:S07]  /*1be0*/  IMAD.MOV.U32 R5, RZ, RZ, R13 ;  /* 0x000000ffff057224 */ /* 0x000fce00078e000d */
.L_x_75:
        /* <DEDUP_REMOVED lines=20> */
.L_x_76:
        /* <DEDUP_REMOVED lines=22> */
.L_x_77:
        /* <DEDUP_REMOVED lines=20> */
.L_x_78:
        /* <DEDUP_REMOVED lines=22> */
.L_x_79:
        /* <DEDUP_REMOVED lines=20> */
.L_x_80:
        /* <DEDUP_REMOVED lines=22> */
.L_x_81:
        /* <DEDUP_REMOVED lines=20> */
.L_x_82:
        /* <DEDUP_REMOVED lines=22> */
.L_x_83:
        /* <DEDUP_REMOVED lines=20> */
.L_x_84:
        /* <DEDUP_REMOVED lines=22> */
.L_x_85:
        /* <DEDUP_REMOVED lines=20> */
.L_x_86:
        /* <DEDUP_REMOVED lines=22> */
.L_x_87:
        /* <DEDUP_REMOVED lines=20> */
.L_x_88:
[----:B------:R0:W-:Y:S01]  /*2cf0*/  STG.E.64 desc[UR6][R22.64+0x38], R12 ;  /* 0x0000380c16007986 */ /* 0x0001e2000c101b06 */
[----:B------:R-:W-:-:S05]  /*2d00*/  IADD3 R3, P0, PT, R22, 0x80, RZ ;  /* 0x0000008016037810 */ /* 0x000fca0007f1e0ff */
[----:B------:R-:W-:Y:S01]  /*2d10*/  IMAD.X R0, RZ, RZ, R23, P0 ;  /* 0x000000ffff007224 */ /* 0x000fe200000e0617 */
[----:B------:R-:W-:Y:S07]  /*2d20*/  @P1 BRA `(.L_x_89) ;  /* 0xffffffe800a41947 */ /* 0x000fee000383ffff */
.L_x_72:
[----:B------:R-:W-:-:S13]  /*2d30*/  ISETP.NE.AND P0, PT, R24, RZ, PT ;  /* 0x000000ff1800720c */ /* 0x000fda0003f05270 */
[----:B------:R-:W-:Y:S05]  /*2d40*/  @!P0 EXIT ;  /* 0x000000000000894d */ /* 0x000fea0003800000 */
[----:B------:R-:W1:Y:S01]  /*2d50*/  LDCU UR4, c[0x0][0x38c] ;  /* 0x00007180ff0477ac */ /* 0x000e620008000800 */
[----:B------:R-:W-:Y:S01]  /*2d60*/  ISETP.GE.U32.AND P0, PT, R24, 0x8, PT ;  /* 0x000000081800780c */ /* 0x000fe20003f06070 */
[----:B-1----:R-:W-:-:S12]  /*2d70*/  ULOP3.LUT UR4, UR4, 0x7, URZ, 0xc0, !UPT ;  /* 0x0000000704047892 */ /* 0x002fd8000f8ec0ff */
[----:B------:R-:W-:Y:S05]  /*2d80*/  @!P0 BRA `(.L_x_90) ;  /* 0x0000000800b08947 */ /* 0x000fea0003800000 */
[----:B0-----:R-:W-:Y:S02]  /*2d90*/  IMAD.MOV.U32 R22, RZ, RZ, R8 ;  /* 0x000000ffff167224 */ /* 0x001fe400078e0008 */
[----:B------:R-:W-:Y:S02]  /*2da0*/  IMAD.MOV.U32 R23, RZ, RZ, R9 ;  /* 0x000000ffff177224 */ /* 0x000fe400078e0009 */
[----:B------:R-:W-:-:S05]  /*2db0*/  IMAD.WIDE.U32 R22, R2, 0x8, R22 ;  /* 0x0000000802167825 */ /* 0x000fca00078e0016 */
[----:B------:R-:W2:Y:S01]  /*2dc0*/  LDG.E.64 R14, desc[UR6][R22.64] ;  /* 0x00000006160e7981 */ /* 0x000ea2000c1e1b00 */
[----:B------:R-:W0:Y:S01]  /*2dd0*/  MUFU.RCP64H R5, R7 ;  /* 0x0000000700057308 */ /* 0x000e220000001800 */
[----:B------:R-:W-:-:S06]  /*2de0*/  IMAD.MOV.U32 R4, RZ, RZ, 0x1 ;  /* 0x00000001ff047424 */ /* 0x000fcc00078e00ff */
        /* <DEDUP_REMOVED lines=18> */
.L_x_91:
        /* <DEDUP_REMOVED lines=20> */
.L_x_92:
        /* <DEDUP_REMOVED lines=22> */
.L_x_93:
        /* <DEDUP_REMOVED lines=20> */
.L_x_94:
        /* <DEDUP_REMOVED lines=22> */
.L_x_95:
        /* <DEDUP_REMOVED lines=20> */
.L_x_96:
        /* <DEDUP_REMOVED lines=22> */
.L_x_97:
        /* <DEDUP_REMOVED lines=20> */
.L_x_98:
[----:B------:R1:W-:Y:S01]  /*3830*/  STG.E.64 desc[UR6][R22.64+0x38], R12 ;  /* 0x0000380c16007986 */ /* 0x0003e2000c101b06 */
[----:B------:R-:W-:-:S07]  /*3840*/  VIADD R2, R2, 0x8 ;  /* 0x0000000802027836 */ /* 0x000fce0000000000 */
.L_x_90:
[----:B------:R-:W-:-:S13]  /*3850*/  ISETP.NE.AND P0, PT, RZ, UR4, PT ;  /* 0x00000004ff007c0c */ /* 0x000fda000bf05270 */
[----:B------:R-:W-:Y:S05]  /*3860*/  @!P0 EXIT ;  /* 0x000000000000894d */ /* 0x000fea0003800000 */
[----:B------:R-:W2:Y:S01]  /*3870*/  LDCU UR5, c[0x0][0x38c] ;  /* 0x00007180ff0577ac */ /* 0x000ea20008000800 */
[----:B------:R-:W-:Y:S02]  /*3880*/  UISETP.GE.U32.AND UP0, UPT, UR4, 0x4, UPT ;  /* 0x000000040400788c */ /* 0x000fe4000bf06070 */
[----:B--2---:R-:W-:-:S07]  /*3890*/  ULOP3.LUT UR5, UR5, 0x3, URZ, 0xc0, !UPT ;  /* 0x0000000305057892 */ /* 0x004fce000f8ec0ff */
[----:B------:R-:W-:Y:S05]  /*38a0*/  BRA.U !UP0, `(.L_x_99) ;  /* 0x0000000508587547 */ /* 0x000fea000b800000 */
[----:B------:R-:W-:-:S05]  /*38b0*/  IMAD.WIDE.U32 R8, R2, 0x8, R8 ;  /* 0x0000000802087825 */ /* 0x000fca00078e0008 */
[----:B------:R-:W2:Y:S01]  /*38c0*/  LDG.E.64 R14, desc[UR6][R8.64] ;  /* 0x00000006080e7981 */ /* 0x000ea2000c1e1b00 */
[----:B------:R-:W0:Y:S01]  /*38d0*/  MUFU.RCP64H R5, R7 ;  /* 0x0000000700057308 */ /* 0x000e220000001800 */
[----:B------:R-:W-:-:S06]  /*38e0*/  IMAD.MOV.U32 R4, RZ, RZ, 0x1 ;  /* 0x00000001ff047424 */ /* 0x000fcc00078e00ff */
[----:B01----:R-:W-:-:S08]  /*38f0*/  DFMA R12, R4, -R6, 1 ;  /* 0x3ff00000040c742b */ /* 0x003fd00000000806 */
        /* <DEDUP_REMOVED lines=17> */
.L_x_100:
        /* <DEDUP_REMOVED lines=20> */
.L_x_101:
        /* <DEDUP_REMOVED lines=22> */
.L_x_102:
        /* <DEDUP_REMOVED lines=20> */
.L_x_103:
[----:B------:R2:W-:Y:S01]  /*3df0*/  STG.E.64 desc[UR6][R8.64+0x18], R12 ;  /* 0x0000180c08007986 */ /* 0x0005e2000c101b06 */
[----:B------:R-:W-:-:S07]  /*3e00*/  VIADD R2, R2, 0x4 ;  /* 0x0000000402027836 */ /* 0x000fce0000000000 */
.L_x_99:
[----:B------:R-:W-:-:S13]  /*3e10*/  ISETP.NE.AND P0, PT, RZ, UR5, PT ;  /* 0x00000005ff007c0c */ /* 0x000fda000bf05270 */
[----:B------:R-:W-:Y:S05]  /*3e20*/  @!P0 EXIT ;  /* 0x000000000000894d */ /* 0x000fea0003800000 */
[----:B------:R-:W3:Y:S01]  /*3e30*/  LDCU.64 UR8, c[0x0][0x380] ;  /* 0x00007000ff0877ac */ /* 0x000ee20008000a00 */
[----:B------:R-:W-:Y:S01]  /*3e40*/  IMAD.WIDE.U32 R2, R2, 0x8, R10 ;  /* 0x0000000802027825 */ /* 0x000fe200078e000a */
[----:B------:R-:W-:Y:S02]  /*3e50*/  UIADD3 UR4, UPT, UPT, -UR5, URZ, URZ ;  /* 0x000000ff05047290 */ /* 0x000fe4000fffe1ff */
[----:B---3--:R-:W-:-:S04]  /*3e60*/  IADD3 R0, P0, PT, R2, UR8, RZ ;  /* 0x0000000802007c10 */ /* 0x008fc8000ff1e0ff */
[----:B------:R-:W-:-:S09]  /*3e70*/  IADD3.X R5, PT, PT, R3, UR9, RZ, P0, !PT ;  /* 0x0000000903057c10 */ /* 0x000fd200087fe4ff */
.L_x_105:
[----:B--23--:R-:W-:Y:S02]  /*3e80*/  IMAD.MOV.U32 R8, RZ, RZ, R0 ;  /* 0x000000ffff087224 */ /* 0x00cfe400078e0000 */
[----:B------:R-:W-:-:S05]  /*3e90*/  IMAD.MOV.U32 R9, RZ, RZ, R5 ;  /* 0x000000ffff097224 */ /* 0x000fca00078e0005 */
[----:B------:R-:W2:Y:S01]  /*3ea0*/  LDG.E.64 R14, desc[UR6][R8.64] ;  /* 0x00000006080e7981 */ /* 0x000ea2000c1e1b00 */
[----:B------:R-:W3:Y:S01]  /*3eb0*/  MUFU.RCP64H R3, R7 ;  /* 0x0000000700037308 */ /* 0x000ee20000001800 */
[----:B------:R-:W-:Y:S01]  /*3ec0*/  IMAD.MOV.U32 R2, RZ, RZ, 0x1 ;  /* 0x00000001ff027424 */ /* 0x000fe200078e00ff */
[----:B------:R-:W-:-:S04]  /*3ed0*/  UIADD3 UR4, UPT, UPT, UR4, 0x1, URZ ;  /* 0x0000000104047890 */ /* 0x000fc8000fffe0ff */
[----:B------:R-:W-:Y:S01]  /*3ee0*/  UISETP.NE.AND UP0, UPT, UR4, URZ, UPT ;  /* 0x000000ff0400728c */ /* 0x000fe2000bf05270 */
[----:B---3--:R-:W-:-:S08]  /*3ef0*/  DFMA R4, R2, -R6, 1 ;  /* 0x3ff000000204742b */ /* 0x008fd00000000806 */
        /* <DEDUP_REMOVED lines=11> */
[----:B01----:R-:W-:Y:S01]  /*3fb0*/  IMAD.MOV.U32 R12, RZ, RZ, R6 ;  /* 0x000000ffff0c7224 */ /* 0x003fe200078e0006 */
[----:B------:R-:W-:Y:S01]  /*3fc0*/  MOV R0, 0x3ff0 ;  /* 0x00003ff000007802 */ /* 0x000fe20000000f00 */
[----:B------:R-:W-:-:S07]  /*3fd0*/  IMAD.MOV.U32 R17, RZ, RZ, R7 ;  /* 0x000000ffff117224 */ /* 0x000fce00078e0007 */
[----:B------:R-:W-:Y:S05]  /*3fe0*/  CALL.REL.NOINC `($__internal_4_$__cuda_sm20_div_rn_f64_full) ;  /* 0x00000000001c7944 */ /* 0x000fea0003c00000 */
[----:B------:R-:W-:Y:S02]  /*3ff0*/  IMAD.MOV.U32 R2, RZ, RZ, R12 ;  /* 0x000000ffff027224 */ /* 0x000fe400078e000c */
[----:B------:R-:W-:-:S07]  /*4000*/  IMAD.MOV.U32 R3, RZ, RZ, R13 ;  /* 0x000000ffff037224 */ /* 0x000fce00078e000d */
.L_x_104:
[----:B------:R3:W-:Y:S01]  /*4010*/  STG.E.64 desc[UR6][R8.64], R2 ;  /* 0x0000000208007986 */ /* 0x0007e2000c101b06 */
[----:B------:R-:W-:-:S05]  /*4020*/  IADD3 R0, P0, PT, R8, 0x8, RZ ;  /* 0x0000000808007810 */ /* 0x000fca0007f1e0ff */
[----:B------:R-:W-:Y:S01]  /*4030*/  IMAD.X R5, RZ, RZ, R9, P0 ;  /* 0x000000ffff057224 */ /* 0x000fe200000e0609 */
[----:B------:R-:W-:Y:S07]  /*4040*/  BRA.U UP0, `(.L_x_105) ;  /* 0xfffffffd008c7547 */ /* 0x000fee000b83ffff */
[----:B------:R-:W-:Y:S05]  /*4050*/  EXIT ;  /* 0x000000000000794d */ /* 0x000fea0003800000 */
        .weak           $__internal_4_$__cuda_sm20_div_rn_f64_full
        .type           $__internal_4_$__cuda_sm20_div_rn_f64_full,@function
        .size           $__internal_4_$__cuda_sm20_div_rn_f64_full,(.L_x_169 - $__internal_4_$__cuda_sm20_div_rn_f64_full)
$__internal_4_$__cuda_sm20_div_rn_f64_full:
[C---:B------:R-:W-:Y:S01]  /*4060*/  FSETP.GEU.AND P0, PT, |R17|.reuse, 1.469367938527859385e-39, PT ;  /* 0x001000001100780b */ /* 0x040fe20003f0e200 */
[----:B------:R-:W-:Y:S01]  /*4070*/  IMAD.MOV.U32 R16, RZ, RZ, R12 ;  /* 0x000000ffff107224 */ /* 0x000fe200078e000c */
[----:B------:R-:W-:Y:S01]  /*4080*/  LOP3.LUT R4, R17, 0x7ff00000, RZ, 0xc0, !PT ;  /* 0x7ff0000011047812 */ /* 0x000fe200078ec0ff */
[----:B------:R-:W-:Y:S01]  /*4090*/  IMAD.MOV.U32 R5, RZ, RZ, 0x1ca00000 ;  /* 0x1ca00000ff057424 */ /* 0x000fe200078e00ff */
[----:B------:R-:W-:Y:S01]  /*40a0*/  LOP3.LUT R3, R15, 0x7ff00000, RZ, 0xc0, !PT ;  /* 0x7ff000000f037812 */ /* 0x000fe200078ec0ff */
[----:B------:R-:W-:Y:S01]  /*40b0*/  IMAD.MOV.U32 R18, RZ, RZ, R14 ;  /* 0x000000ffff127224 */ /* 0x000fe200078e000e */
[----:B------:R-:W-:Y:S02]  /*40c0*/  LOP3.LUT R13, R17, 0x800fffff, RZ, 0xc0, !PT ;  /* 0x800fffff110d7812 */ /* 0x000fe400078ec0ff */
[----:B------:R-:W-:Y:S02]  /*40d0*/  ISETP.GE.U32.AND P2, PT, R3, R4, PT ;  /* 0x000000040300720c */ /* 0x000fe40003f46070 */
[----:B------:R-:W-:-:S02]  /*40e0*/  LOP3.LUT R13, R13, 0x3ff00000, RZ, 0xfc, !PT ;  /* 0x3ff000000d0d7812 */ /* 0x000fc400078efcff */
[----:B------:R-:W-:Y:S01]  /*40f0*/  SEL R19, R5, 0x63400000, !P2 ;  /* 0x6340000005137807 */ /* 0x000fe20005000000 */
[----:B------:R-:W-:Y:S01]  /*4100*/  @!P0 DMUL R12, R16, 8.98846567431157953865e+307 ;  /* 0x7fe00000100c8828 */ /* 0x000fe20000000000 */
[----:B------:R-:W-:Y:S02]  /*4110*/  FSETP.GEU.AND P2, PT, |R15|, 1.469367938527859385e-39, PT ;  /* 0x001000000f00780b */ /* 0x000fe40003f4e200 */
[----:B------:R-:W-:-:S03]  /*4120*/  LOP3.LUT R19, R19, 0x800fffff, R15, 0xf8, !PT ;  /* 0x800fffff13137812 */ /* 0x000fc600078ef80f */
[----:B------:R0:W1:Y:S08]  /*4130*/  MUFU.RCP64H R27, R13 ;  /* 0x0000000d001b7308 */ /* 0x0000700000001800 */
[----:B------:R-:W-:Y:S05]  /*4140*/  @P2 BRA `(.L_x_106) ;  /* 0x0000000000202947 */ /* 0x000fea0003800000 */
[----:B------:R-:W-:-:S04]  /*4150*/  LOP3.LUT R20, R17, 0x7ff00000, RZ, 0xc0, !PT ;  /* 0x7ff0000011147812 */ /* 0x000fc800078ec0ff */
[----:B------:R-:W-:Y:S01]  /*4160*/  ISETP.GE.U32.AND P2, PT, R3, R20, PT ;  /* 0x000000140300720c */ /* 0x000fe20003f46070 */
[----:B------:R-:W-:-:S03]  /*4170*/  IMAD.MOV.U32 R20, RZ, RZ, RZ ;  /* 0x000000ffff147224 */ /* 0x000fc600078e00ff */
[----:B------:R-:W-:-:S04]  /*4180*/  SEL R5, R5, 0x63400000, !P2 ;  /* 0x6340000005057807 */ /* 0x000fc80005000000 */
[----:B------:R-:W-:-:S04]  /*4190*/  LOP3.LUT R5, R5, 0x80000000, R15, 0xf8, !PT ;  /* 0x8000000005057812 */ /* 0x000fc800078ef80f */
[----:B------:R-:W-:-:S06]  /*41a0*/  LOP3.LUT R21, R5, 0x100000, RZ, 0xfc, !PT ;  /* 0x0010000005157812 */ /* 0x000fcc00078efcff */
[----:B------:R-:W-:-:S10]  /*41b0*/  DFMA R18, R18, 2, -R20 ;  /* 0x400000001212782b */ /* 0x000fd40000000814 */
[----:B------:R-:W-:-:S07]  /*41c0*/  LOP3.LUT R3, R19, 0x7ff00000, RZ, 0xc0, !PT ;  /* 0x7ff0000013037812 */ /* 0x000fce00078ec0ff */
.L_x_106:
[----:B------:R-:W-:Y:S01]  /*41d0*/  IMAD.MOV.U32 R26, RZ, RZ, 0x1 ;  /* 0x00000001ff1a7424 */ /* 0x000fe200078e00ff */
[----:B------:R-:W-:Y:S01]  /*41e0*/  @!P0 LOP3.LUT R4, R13, 0x7ff00000, RZ, 0xc0, !PT ;  /* 0x7ff000000d048812 */ /* 0x000fe200078ec0ff */
[----:B------:R-:W-:-:S04]  /*41f0*/  VIADD R5, R3, 0xffffffff ;  /* 0xffffffff03057836 */ /* 0x000fc80000000000 */
[----:B-1----:R-:W-:Y:S01]  /*4200*/  DFMA R20, R26, -R12, 1 ;  /* 0x3ff000001a14742b */ /* 0x002fe2000000080c */
[----:B------:R-:W-:Y:S01]  /*4210*/  ISETP.GT.U32.AND P0, PT, R5, 0x7feffffe, PT ;  /* 0x7feffffe0500780c */ /* 0x000fe20003f04070 */
[----:B------:R-:W-:-:S05]  /*4220*/  VIADD R5, R4, 0xffffffff ;  /* 0xffffffff04057836 */ /* 0x000fca0000000000 */
[----:B------:R-:W-:Y:S01]  /*4230*/  ISETP.GT.U32.OR P0, PT, R5, 0x7feffffe, P0 ;  /* 0x7feffffe0500780c */ /* 0x000fe20000704470 */
[----:B------:R-:W-:-:S08]  /*4240*/  DFMA R20, R20, R20, R20 ;  /* 0x000000141414722b */ /* 0x000fd00000000014 */
[----:B------:R-:W-:-:S08]  /*4250*/  DFMA R26, R26, R20, R26 ;  /* 0x000000141a1a722b */ /* 0x000fd0000000001a */
[----:B------:R-:W-:-:S08]  /*4260*/  DFMA R28, R26, -R12, 1 ;  /* 0x3ff000001a1c742b */ /* 0x000fd0000000080c */
[----:B------:R-:W-:-:S08]  /*4270*/  DFMA R28, R26, R28, R26 ;  /* 0x0000001c1a1c722b */ /* 0x000fd0000000001a */
[----:B------:R-:W-:-:S08]  /*4280*/  DMUL R26, R28, R18 ;  /* 0x000000121c1a7228 */ /* 0x000fd00000000000 */
[----:B------:R-:W-:-:S08]  /*4290*/  DFMA R20, R26, -R12, R18 ;  /* 0x8000000c1a14722b */ /* 0x000fd00000000012 */
[----:B------:R-:W-:Y:S01]  /*42a0*/  DFMA R20, R28, R20, R26 ;  /* 0x000000141c14722b */ /* 0x000fe2000000001a */
[----:B------:R-:W-:Y:S10]  /*42b0*/  @P0 BRA `(.L_x_107) ;  /* 0x0000000000740947 */ /* 0x000ff40003800000 */
[----:B------:R-:W-:Y:S01]  /*42c0*/  LOP3.LUT R14, R15, 0x7ff00000, RZ, 0xc0, !PT ;  /* 0x7ff000000f0e7812 */ /* 0x000fe200078ec0ff */
[----:B------:R-:W-:Y:S01]  /*42d0*/  IMAD.MOV.U32 R4, RZ, RZ, 0x1ca00000 ;  /* 0x1ca00000ff047424 */ /* 0x000fe200078e00ff */
[----:B------:R-:W-:-:S04]  /*42e0*/  LOP3.LUT R3, R17, 0x7ff00000, RZ, 0xc0, !PT ;  /* 0x7ff0000011037812 */ /* 0x000fc800078ec0ff */
[CC--:B------:R-:W-:Y:S02]  /*42f0*/  VIADDMNMX R5, R14.reuse, -R3.reuse, 0xb9600000, !PT ;  /* 0xb96000000e057446 */ /* 0x0c0fe40007800903 */
[----:B------:R-:W-:Y:S02]  /*4300*/  ISETP.GE.U32.AND P0, PT, R14, R3, PT ;  /* 0x000000030e00720c */ /* 0x000fe40003f06070 */
[----:B------:R-:W-:Y:S02]  /*4310*/  VIMNMX R3, PT, PT, R5, 0x46a00000, PT ;  /* 0x46a0000005037848 */ /* 0x000fe40003fe0100 */
[----:B------:R-:W-:-:S05]  /*4320*/  SEL R4, R4, 0x63400000, !P0 ;  /* 0x6340000004047807 */ /* 0x000fca0004000000 */
[----:B------:R-:W-:Y:S02]  /*4330*/  IMAD.IADD R3, R3, 0x1, -R4 ;  /* 0x0000000103037824 */ /* 0x000fe400078e0a04 */
[----:B------:R-:W-:Y:S02]  /*4340*/  IMAD.MOV.U32 R4, RZ, RZ, RZ ;  /* 0x000000ffff047224 */ /* 0x000fe400078e00ff */
[----:B------:R-:W-:-:S06]  /*4350*/  VIADD R5, R3, 0x7fe00000 ;  /* 0x7fe0000003057836 */ /* 0x000fcc0000000000 */
[----:B------:R-:W-:-:S10]  /*4360*/  DMUL R26, R20, R4 ;  /* 0x00000004141a7228 */ /* 0x000fd40000000000 */
[----:B------:R-:W-:-:S13]  /*4370*/  FSETP.GTU.AND P0, PT, |R27|, 1.469367938527859385e-39, PT ;  /* 0x001000001b00780b */ /* 0x000fda0003f0c200 */
[----:B------:R-:W-:Y:S05]  /*4380*/  @P0 BRA `(.L_x_108) ;  /* 0x0000000000940947 */ /* 0x000fea0003800000 */
[----:B0-----:R-:W-:-:S06]  /*4390*/  DFMA R12, R20, -R12, R18 ;  /* 0x8000000c140c722b */ /* 0x001fcc0000000012 */
[----:B------:R-:W-:-:S04]  /*43a0*/  IMAD.MOV.U32 R12, RZ, RZ, RZ ;  /* 0x000000ffff0c7224 */ /* 0x000fc800078e00ff */
[C---:B------:R-:W-:Y:S02]  /*43b0*/  FSETP.NEU.AND P0, PT, R13.reuse, RZ, PT ;  /* 0x000000ff0d00720b */ /* 0x040fe40003f0d000 */
[----:B------:R-:W-:-:S04]  /*43c0*/  LOP3.LUT R17, R13, 0x80000000, R17, 0x48, !PT ;  /* 0x800000000d117812 */ /* 0x000fc800078e4811 */
[----:B------:R-:W-:-:S07]  /*43d0*/  LOP3.LUT R13, R17, R5, RZ, 0xfc, !PT ;  /* 0x00000005110d7212 */ /* 0x000fce00078efcff */
[----:B------:R-:W-:Y:S05]  /*43e0*/  @!P0 BRA `(.L_x_108) ;  /* 0x00000000007c8947 */ /* 0x000fea0003800000 */
[----:B------:R-:W-:Y:S01]  /*43f0*/  IMAD.MOV R5, RZ, RZ, -R3 ;  /* 0x000000ffff057224 */ /* 0x000fe200078e0a03 */
[----:B------:R-:W-:Y:S01]  /*4400*/  DMUL.RP R12, R20, R12 ;  /* 0x0000000c140c7228 */ /* 0x000fe20000008000 */
[----:B------:R-:W-:Y:S01]  /*4410*/  IMAD.MOV.U32 R4, RZ, RZ, RZ ;  /* 0x000000ffff047224 */ /* 0x000fe200078e00ff */
[----:B------:R-:W-:-:S05]  /*4420*/  IADD3 R3, PT, PT, -R3, -0x43300000, RZ ;  /* 0xbcd0000003037810 */ /* 0x000fca0007ffe1ff */
[----:B------:R-:W-:-:S03]  /*4430*/  DFMA R4, R26, -R4, R20 ;  /* 0x800000041a04722b */ /* 0x000fc60000000014 */
[----:B------:R-:W-:-:S07]  /*4440*/  LOP3.LUT R17, R13, R17, RZ, 0x3c, !PT ;  /* 0x000000110d117212 */ /* 0x000fce00078e3cff */
[----:B------:R-:W-:-:S04]  /*4450*/  FSETP.NEU.AND P0, PT, |R5|, R3, PT ;  /* 0x000000030500720b */ /* 0x000fc80003f0d200 */
[----:B------:R-:W-:Y:S02]  /*4460*/  FSEL R26, R12, R26, !P0 ;  /* 0x0000001a0c1a7208 */ /* 0x000fe40004000000 */
[----:B------:R-:W-:Y:S01]  /*4470*/  FSEL R27, R17, R27, !P0 ;  /* 0x0000001b111b7208 */ /* 0x000fe20004000000 */
[----:B------:R-:W-:Y:S06]  /*4480*/  BRA `(.L_x_108) ;  /* 0x0000000000547947 */ /* 0x000fec0003800000 */
.L_x_107:
        /* <DEDUP_REMOVED lines=11> */
[----:B------:R-:W-:Y:S01]  /*4540*/  @P0 LOP3.LUT R3, R27, 0x7ff00000, RZ, 0xfc, !PT ;  /* 0x7ff000001b030812 */ /* 0x000fe200078efcff */
[----:B------:R-:W-:Y:S02]  /*4550*/  @!P0 IMAD.MOV.U32 R26, RZ, RZ, RZ ;  /* 0x000000ffff1a8224 */ /* 0x000fe400078e00ff */
[----:B------:R-:W-:Y:S02]  /*4560*/  @P0 IMAD.MOV.U32 R26, RZ, RZ, RZ ;  /* 0x000000ffff1a0224 */ /* 0x000fe400078e00ff */
[----:B------:R-:W-:Y:S01]  /*4570*/  @P0 IMAD.MOV.U32 R27, RZ, RZ, R3 ;  /* 0x000000ffff1b0224 */ /* 0x000fe200078e0003 */
[----:B------:R-:W-:Y:S06]  /*4580*/  BRA `(.L_x_108) ;  /* 0x0000000000147947 */ /* 0x000fec0003800000 */
.L_x_110:
[----:B------:R-:W-:Y:S01]  /*4590*/  LOP3.LUT R27, R17, 0x80000, RZ, 0xfc, !PT ;  /* 0x00080000111b7812 */ /* 0x000fe200078efcff */
[----:B------:R-:W-:Y:S01]  /*45a0*/  IMAD.MOV.U32 R26, RZ, RZ, R16 ;  /* 0x000000ffff1a7224 */ /* 0x000fe200078e0010 */
[----:B------:R-:W-:Y:S06]  /*45b0*/  BRA `(.L_x_108) ;  /* 0x0000000000087947 */ /* 0x000fec0003800000 */
.L_x_109:
[----:B------:R-:W-:Y:S01]  /*45c0*/  LOP3.LUT R27, R15, 0x80000, RZ, 0xfc, !PT ;  /* 0x000800000f1b7812 */ /* 0x000fe200078efcff */
[----:B------:R-:W-:-:S07]  /*45d0*/  IMAD.MOV.U32 R26, RZ, RZ, R14 ;  /* 0x000000ffff1a7224 */ /* 0x000fce00078e000e */
.L_x_108:
[----:B------:R-:W-:Y:S02]  /*45e0*/  IMAD.MOV.U32 R4, RZ, RZ, R0 ;  /* 0x000000ffff047224 */ /* 0x000fe400078e0000 */
[----:B------:R-:W-:Y:S02]  /*45f0*/  IMAD.MOV.U32 R5, RZ, RZ, 0x0 ;  /* 0x00000000ff057424 */ /* 0x000fe400078e00ff */
[----:B------:R-:W-:Y:S02]  /*4600*/  IMAD.MOV.U32 R12, RZ, RZ, R26 ;  /* 0x000000ffff0c7224 */ /* 0x000fe400078e001a */
[----:B0-----:R-:W-:Y:S01]  /*4610*/  IMAD.MOV.U32 R13, RZ, RZ, R27 ;  /* 0x000000ffff0d7224 */ /* 0x001fe200078e001b */
[----:B------:R-:W-:Y:S06]  /*4620*/  RET.REL.NODEC R4 `(_Z20batch_softmax_kernelPdii) ;  /* 0xffffffb804747950 */ /* 0x000fec0003c3ffff */
.L_x_111:
        /* <DEDUP_REMOVED lines=13> */
.L_x_169:


//--------------------- .text._Z27batch_forward_output_kernelPdS_S_S_iii --------------------------
	.section	.text._Z27batch_forward_output_kernelPdS_S_S_iii,"ax",@progbits
	.align	128
        .global         _Z27batch_forward_output_kernelPdS_S_S_iii
        .type           _Z27batch_forward_output_kernelPdS_S_S_iii,@function
        .size           _Z27batch_forward_output_kernelPdS_S_S_iii,(.L_x_178 - _Z27batch_forward_output_kernelPdS_S_S_iii)
        .other          _Z27batch_forward_output_kernelPdS_S_S_iii,@"STO_CUDA_ENTRY STV_DEFAULT"
_Z27batch_forward_output_kernelPdS_S_S_iii:
.text._Z27batch_forward_output_kernelPdS_S_S_iii:
        /* <DEDUP_REMOVED lines=12> */
[----:B------:R-:W1:Y:S07]  /*00c0*/  LDCU.64 UR4, c[0x0][0x358] ;  /* 0x00006b00ff0477ac */ /* 0x000e6e0008000a00 */
[----:B------:R-:W2:Y:S01]  /*00d0*/  LDC.64 R22, c[0x0][0x390] ;  /* 0x0000e400ff167b82 */ /* 0x000ea20000000a00 */
[----:B------:R-:W-:Y:S01]  /*00e0*/  IMAD R5, R5, UR6, RZ ;  /* 0x0000000605057c24 */ /* 0x000fe2000f8e02ff */
[----:B0-----:R-:W-:Y:S01]  /*00f0*/  ISETP.GE.AND P0, PT, R3, 0x1, PT ;  /* 0x000000010300780c */ /* 0x001fe20003f06270 */
[----:B--2---:R-:W-:-:S06]  /*0100*/  IMAD.WIDE R22, R0, 0x8, R22 ;  /* 0x0000000800167825 */ /* 0x004fcc00078e0216 */
[----:B-1----:R-:W5:Y:S06]  /*0110*/  LDG.E.64 R22, desc[UR4][R22.64] ;  /* 0x0000000416167981 */ /* 0x002f6c000c1e1b00 */
[----:B------:R-:W-:Y:S05]  /*0120*/  @!P0 BRA `(.L_x_114) ;  /* 0x0000000c007c8947 */ /* 0x000fea0003800000 */
[C---:B------:R-:W-:Y:S01]  /*0130*/  ISETP.GE.U32.AND P1, PT, R3.reuse, 0x8, PT ;  /* 0x000000080300780c */ /* 0x040fe20003f26070 */
[C---:B------:R-:W-:Y:S01]  /*0140*/  IMAD R4, R3.reuse, UR6, RZ ;  /* 0x0000000603047c24 */ /* 0x040fe2000f8e02ff */
[----:B------:R-:W-:Y:S01]  /*0150*/  LOP3.LUT R2, R3, 0x7, RZ, 0xc0, !PT ;  /* 0x0000000703027812 */ /* 0x000fe200078ec0ff */
[----:B------:R-:W-:Y:S02]  /*0160*/  IMAD R6, R0, R3, RZ ;  /* 0x0000000300067224 */ /* 0x000fe400078e02ff */
[----:B------:R-:W-:Y:S01]  /*0170*/  IMAD.MOV.U32 R7, RZ, RZ, RZ ;  /* 0x000000ffff077224 */ /* 0x000fe200078e00ff */
[----:B------:R-:W-:Y:S02]  /*0180*/  ISETP.NE.AND P0, PT, R2, RZ, PT ;  /* 0x000000ff0200720c */ /* 0x000fe40003f05270 */
[----:B------:R-:W-:-:S05]  /*0190*/  SHF.R.S32.HI R24, RZ, 0x1f, R4 ;  /* 0x0000001fff187819 */ /* 0x000fca0000011404 */
[----:B------:R-:W-:Y:S06]  /*01a0*/  @!P1 BRA `(.L_x_115) ;  /* 0x0000000400ac9947 */ /* 0x000fec0003800000 */
[----:B------:R-:W0:Y:S01]  /*01b0*/  LDC.64 R10, c[0x0][0x388] ;  /* 0x0000e200ff0a7b82 */ /* 0x000e220000000a00 */
[----:B------:R-:W-:Y:S01]  /*01c0*/  LOP3.LUT R7, R3, 0x7ffffff8, RZ, 0xc0, !PT ;  /* 0x7ffffff803077812 */ /* 0x000fe200078ec0ff */
[----:B------:R-:W-:-:S04]  /*01d0*/  IMAD.MOV.U32 R25, RZ, RZ, R6 ;  /* 0x000000ffff197224 */ /* 0x000fc800078e0006 */
[----:B------:R-:W-:Y:S02]  /*01e0*/  IMAD.MOV R26, RZ, RZ, -R7 ;  /* 0x000000ffff1a7224 */ /* 0x000fe400078e0a07 */
[----:B------:R-:W1:Y:S01]  /*01f0*/  LDC.64 R8, c[0x0][0x380] ;  /* 0x0000e000ff087b82 */ /* 0x000e620000000a00 */
[----:B0-----:R-:W-:-:S04]  /*0200*/  LEA R10, P1, R4, R10, 0x3 ;  /* 0x0000000a040a7211 */ /* 0x001fc800078218ff */
[----:B------:R-:W-:Y:S02]  /*0210*/  IADD3 R10, P2, PT, R10, 0x20, RZ ;  /* 0x000000200a0a7810 */ /* 0x000fe40007f5e0ff */
[----:B------:R-:W-:Y:S02]  /*0220*/  LEA.HI.X R11, R4, R11, R24, 0x3, P1 ;  /* 0x0000000b040b7211 */ /* 0x000fe400008f1c18 */
[----:B-1----:R-:W-:-:S03]  /*0230*/  IADD3 R8, P3, PT, R8, 0x20, RZ ;  /* 0x0000002008087810 */ /* 0x002fc60007f7e0ff */
[----:B------:R-:W-:Y:S02]  /*0240*/  IMAD.X R11, RZ, RZ, R11, P2 ;  /* 0x000000ffff0b7224 */ /* 0x000fe400010e060b */
[----:B------:R-:W-:-:S08]  /*0250*/  IMAD.X R9, RZ, RZ, R9, P3 ;  /* 0x000000ffff097224 */ /* 0x000fd000018e0609 */
.L_x_116:
[----:B------:R-:W2:Y:S01]  /*0260*/  LDG.E.64 R18, desc[UR4][R10.64+-0x20] ;  /* 0xffffe0040a127981 */ /* 0x000ea2000c1e1b00 */
[----:B------:R-:W-:-:S03]  /*0270*/  IMAD.WIDE R12, R25, 0x8, R8 ;  /* 0x00000008190c7825 */ /* 0x000fc600078e0208 */
[----:B------:R-:W3:Y:S04]  /*0280*/  LDG.E.64 R14, desc[UR4][R10.64+-0x18] ;  /* 0xffffe8040a0e7981 */ /* 0x000ee8000c1e1b00 */
[----:B------:R-:W4:Y:S04]  /*0290*/  LDG.E.64 R16, desc[UR4][R12.64+-0x20] ;  /* 0xffffe0040c107981 */ /* 0x000f28000c1e1b00 */
[----:B------:R-:W4:Y:S01]  /*02a0*/  LDG.E.64 R20, desc[UR4][R12.64+-0x18] ;  /* 0xffffe8040c147981 */ /* 0x000f22000c1e1b00 */
[----:B--2---:R-:W-:Y:S01]  /*02b0*/  DSETP.MAX.AND P1, P2, RZ, R18, PT ;  /* 0x00000012ff00722a */ /* 0x004fe20003a2f000 */
[----:B------:R-:W-:-:S02]  /*02c0*/  IMAD.MOV.U32 R27, RZ, RZ, R18 ;  /* 0x000000ffff1b7224 */ /* 0x000fc400078e0012 */
[----:B------:R-:W-:Y:S01]  /*02d0*/  IMAD.MOV.U32 R28, RZ, RZ, R19 ;  /* 0x000000ffff1c7224 */ /* 0x000fe200078e0013 */
[----:B------:R-:W-:-:S06]  /*02e0*/  CS2R R18, SRZ ;  /* 0x0000000000127805 */ /* 0x000fcc000001ff00 */
[----:B------:R-:W-:Y:S02]  /*02f0*/  FSEL R19, R19, R28, P1 ;  /* 0x0000001c13137208 */ /* 0x000fe40000800000 */
[----:B------:R-:W-:Y:S02]  /*0300*/  SEL R18, R18, R27, P1 ;  /* 0x0000001b12127207 */ /* 0x000fe40000800000 */
[----:B------:R-:W-:Y:S01]  /*0310*/  @P2 LOP3.LUT R19, R28, 0x80000, RZ, 0xfc, !PT ;  /* 0x000800001c132812 */ /* 0x000fe200078efcff */
[----:B---3--:R-:W-:-:S05]  /*0320*/  DSETP.MAX.AND P1, P2, RZ, R14, PT ;  /* 0x0000000eff00722a */ /* 0x008fca0003a2f000 */
[----:B----45:R-:W-:Y:S01]  /*0330*/  DFMA R16, R18, R16, R22 ;  /* 0x000000101210722b */ /* 0x030fe20000000016 */
[----:B------:R-:W-:Y:S01]  /*0340*/  IMAD.MOV.U32 R23, RZ, RZ, RZ ;  /* 0x000000ffff177224 */ /* 0x000fe200078e00ff */
[----:B------:R-:W2:Y:S01]  /*0350*/  LDG.E.64 R18, desc[UR4][R10.64+-0x10] ;  /* 0xfffff0040a127981 */ /* 0x000ea2000c1e1b00 */
[----:B------:R-:W-:Y:S02]  /*0360*/  IMAD.MOV.U32 R22, RZ, RZ, R15 ;  /* 0x000000ffff167224 */ /* 0x000fe400078e000f */
[----:B------:R-:W-:Y:S02]  /*0370*/  IMAD.MOV.U32 R27, RZ, RZ, R14 ;  /* 0x000000ffff1b7224 */ /* 0x000fe400078e000e */
[----:B------:R-:W-:Y:S01]  /*0380*/  IMAD.MOV.U32 R14, RZ, RZ, RZ ;  /* 0x000000ffff0e7224 */ /* 0x000fe200078e00ff */
[----:B------:R-:W-:Y:S02]  /*0390*/  FSEL R23, R23, R22, P1 ;  /* 0x0000001617177208 */ /* 0x000fe40000800000 */
[----:B------:R-:W-:-:S02]  /*03a0*/  @P2 LOP3.LUT R23, R22, 0x80000, RZ, 0xfc, !PT ;  /* 0x0008000016172812 */ /* 0x000fc400078efcff */
[----:B------:R-:W-:-:S03]  /*03b0*/  SEL R14, R14, R27, P1 ;  /* 0x0000001b0e0e7207 */ /* 0x000fc60000800000 */
[----:B------:R-:W-:Y:S02]  /*03c0*/  IMAD.MOV.U32 R15, RZ, RZ, R23 ;  /* 0x000000ffff0f7224 */ /* 0x000fe400078e0017 */
[----:B------:R-:W3:Y:S04]  /*03d0*/  LDG.E.64 R22, desc[UR4][R12.64+-0x8] ;  /* 0xfffff8040c167981 */ /* 0x000ee8000c1e1b00 */
[----:B------:R-:W-:Y:S01]  /*03e0*/  DFMA R20, R14, R20, R16 ;  /* 0x000000140e14722b */ /* 0x000fe20000000010 */
[----:B------:R-:W4:Y:S04]  /*03f0*/  LDG.E.64 R14, desc[UR4][R10.64+-0x8] ;  /* 0xfffff8040a0e7981 */ /* 0x000f28000c1e1b00 */
[----:B------:R-:W3:Y:S01]  /*0400*/  LDG.E.64 R16, desc[UR4][R12.64+-0x10] ;  /* 0xfffff0040c107981 */ /* 0x000ee2000c1e1b00 */
[----:B--2---:R-:W-:Y:S01]  /*0410*/  DSETP.MAX.AND P1, P2, RZ, R18, PT ;  /* 0x00000012ff00722a */ /* 0x004fe20003a2f000 */
[----:B------:R-:W-:-:S02]  /*0420*/  IMAD.MOV.U32 R27, RZ, RZ, R18 ;  /* 0x000000ffff1b7224 */ /* 0x000fc400078e0012 */
[----:B------:R-:W-:Y:S01]  /*0430*/  IMAD.MOV.U32 R28, RZ, RZ, R19 ;  /* 0x000000ffff1c7224 */ /* 0x000fe200078e0013 */
[----:B------:R-:W-:-:S06]  /*0440*/  CS2R R18, SRZ ;  /* 0x0000000000127805 */ /* 0x000fcc000001ff00 */
[----:B------:R-:W-:Y:S02]  /*0450*/  FSEL R19, R19, R28, P1 ;  /* 0x0000001c13137208 */ /* 0x000fe40000800000 */
[----:B------:R-:W-:Y:S02]  /*0460*/  SEL R18, R18, R27, P1 ;  /* 0x0000001b12127207 */ /* 0x000fe40000800000 */
[----:B------:R-:W-:Y:S01]  /*0470*/  @P2 LOP3.LUT R19, R28, 0x80000, RZ, 0xfc, !PT ;  /* 0x000800001c132812 */ /* 0x000fe200078efcff */
[----:B----4-:R-:W-:-:S05]  /*0480*/  DSETP.MAX.AND P1, P2, RZ, R14, PT ;  /* 0x0000000eff00722a */ /* 0x010fca0003a2f000 */
[----:B---3--:R-:W-:Y:S01]  /*0490*/  DFMA R16, R18, R16, R20 ;  /* 0x000000101210722b */ /* 0x008fe20000000014 */
[----:B------:R-:W2:Y:S01]  /*04a0*/  LDG.E.64 R18, desc[UR4][R10.64] ;  /* 0x000000040a127981 */ /* 0x000ea2000c1e1b00 */
[----:B------:R-:W-:Y:S02]  /*04b0*/  IMAD.MOV.U32 R21, RZ, RZ, RZ ;  /* 0x000000ffff157224 */ /* 0x000fe400078e00ff */
        /* <DEDUP_REMOVED lines=19> */
[----:B----4-:R-:W-:Y:S01]  /*05f0*/  DFMA R16, R18, R16, R22 ;  /* 0x000000101210722b */ /* 0x010fe20000000016 */
[----:B------:R-:W2:Y:S01]  /*0600*/  LDG.E.64 R18, desc[UR4][R10.64+0x10] ;  /* 0x000010040a127981 */ /* 0x000ea2000c1e1b00 */
[----:B------:R-:W-:Y:S02]  /*0610*/  IMAD.MOV.U32 R27, RZ, RZ, RZ ;  /* 0x000000ffff1b7224 */ /* 0x000fe400078e00ff */
[----:B------:R-:W-:Y:S02]  /*0620*/  IMAD.MOV.U32 R22, RZ, RZ, R21 ;  /* 0x000000ffff167224 */ /* 0x000fe400078e0015 */
[----:B------:R-:W-:Y:S02]  /*0630*/  IMAD.MOV.U32 R23, RZ, RZ, R20 ;  /* 0x000000ffff177224 */ /* 0x000fe400078e0014 */
[----:B------:R-:W-:Y:S01]  /*0640*/  IMAD.MOV.U32 R20, RZ, RZ, RZ ;  /* 0x000000ffff147224 */ /* 0x000fe200078e00ff */
[----:B------:R-:W-:Y:S02]  /*0650*/  FSEL R27, R27, R22, P1 ;  /* 0x000000161b1b7208 */ /* 0x000fe40000800000 */
[----:B------:R-:W-:-:S02]  /*0660*/  @P2 LOP3.LUT R27, R22, 0x80000, RZ, 0xfc, !PT ;  /* 0x00080000161b2812 */ /* 0x000fc400078efcff */
[----:B------:R-:W-:Y:S02]  /*0670*/  SEL R20, R20, R23, P1 ;  /* 0x0000001714147207 */ /* 0x000fe40000800000 */
[----:B------:R-:W3:Y:S01]  /*0680*/  LDG.E.64 R22, desc[UR4][R10.64+0x18] ;  /* 0x000018040a167981 */ /* 0x000ee2000c1e1b00 */
[----:B------:R-:W-:-:S06]  /*0690*/  IMAD.MOV.U32 R21, RZ, RZ, R27 ;  /* 0x000000ffff157224 */ /* 0x000fcc00078e001b */
[----:B------:R-:W-:Y:S01]  /*06a0*/  DFMA R16, R20, R14, R16 ;  /* 0x0000000e1410722b */ /* 0x000fe20000000010 */
[----:B------:R-:W4:Y:S04]  /*06b0*/  LDG.E.64 R14, desc[UR4][R12.64+0x10] ;  /* 0x000010040c0e7981 */ /* 0x000f28000c1e1b00 */
[----:B------:R0:W4:Y:S01]  /*06c0*/  LDG.E.64 R20, desc[UR4][R12.64+0x18] ;  /* 0x000018040c147981 */ /* 0x000122000c1e1b00 */
[----:B------:R-:W-:Y:S02]  /*06d0*/  IMAD.MOV.U32 R27, RZ, RZ, RZ ;  /* 0x000000ffff1b7224 */ /* 0x000fe400078e00ff */
[----:B------:R-:W-:Y:S02]  /*06e0*/  VIADD R26, R26, 0x8 ;  /* 0x000000081a1a7836 */ /* 0x000fe40000000000 */
[----:B0-----:R-:W-:-:S02]  /*06f0*/  IMAD.MOV.U32 R12, RZ, RZ, RZ ;  /* 0x000000ffff0c7224 */ /* 0x001fc400078e00ff */
[----:B------:R-:W-:Y:S01]  /*0700*/  VIADD R25, R25, 0x8 ;  /* 0x0000000819197836 */ /* 0x000fe20000000000 */
[----:B--2---:R-:W-:Y:S01]  /*0710*/  DSETP.MAX.AND P1, P2, RZ, R18, PT ;  /* 0x00000012ff00722a */ /* 0x004fe20003a2f000 */
[----:B------:R-:W-:Y:S02]  /*0720*/  IMAD.MOV.U32 R28, RZ, RZ, R19 ;  /* 0x000000ffff1c7224 */ /* 0x000fe400078e0013 */
[----:B------:R-:W-:Y:S02]  /*0730*/  IMAD.MOV.U32 R29, RZ, RZ, R18 ;  /* 0x000000ffff1d7224 */ /* 0x000fe400078e0012 */
[----:B------:R-:W-:Y:S01]  /*0740*/  IMAD.MOV.U32 R18, RZ, RZ, RZ ;  /* 0x000000ffff127224 */ /* 0x000fe200078e00ff */
[----:B------:R-:W-:-:S04]  /*0750*/  FSEL R27, R27, R28, P1 ;  /* 0x0000001c1b1b7208 */ /* 0x000fc80000800000 */
[----:B------:R-:W-:-:S04]  /*0760*/  SEL R18, R18, R29, P1 ;  /* 0x0000001d12127207 */ /* 0x000fc80000800000 */
[----:B------:R-:W-:Y:S01]  /*0770*/  @P2 LOP3.LUT R27, R28, 0x80000, RZ, 0xfc, !PT ;  /* 0x000800001c1b2812 */ /* 0x000fe200078efcff */
[----:B---3--:R-:W-:Y:S01]  /*0780*/  DSETP.MAX.AND P1, P2, RZ, R22, PT ;  /* 0x00000016ff00722a */ /* 0x008fe20003a2f000 */
[----:B------:R-:W-:-:S03]  /*0790*/  IMAD.MOV.U32 R13, RZ, RZ, R22 ;  /* 0x000000ffff0d7224 */ /* 0x000fc600078e0016 */
[----:B------:R-:W-:Y:S02]  /*07a0*/  IMAD.MOV.U32 R19, RZ, RZ, R27 ;  /* 0x000000ffff137224 */ /* 0x000fe400078e001b */
[----:B------:R-:W-:-:S04]  /*07b0*/  IMAD.MOV.U32 R22, RZ, RZ, RZ ;  /* 0x000000ffff167224 */ /* 0x000fc800078e00ff */
[----:B----4-:R-:W-:Y:S01]  /*07c0*/  DFMA R14, R18, R14, R16 ;  /* 0x0000000e120e722b */ /* 0x010fe20000000010 */
[----:B------:R-:W-:Y:S02]  /*07d0*/  SEL R22, R22, R13, P1 ;  /* 0x0000000d16167207 */ /* 0x000fe40000800000 */
[----:B------:R-:W-:Y:S02]  /*07e0*/  FSEL R17, R12, R23, P1 ;  /* 0x000000170c117208 */ /* 0x000fe40000800000 */
[----:B------:R-:W-:Y:S02]  /*07f0*/  ISETP.NE.AND P1, PT, R26, RZ, PT ;  /* 0x000000ff1a00720c */ /* 0x000fe40003f25270 */
[----:B------:R-:W-:Y:S02]  /*0800*/  @P2 LOP3.LUT R17, R23, 0x80000, RZ, 0xfc, !PT ;  /* 0x0008000017112812 */ /* 0x000fe400078efcff */
[----:B------:R-:W-:-:S03]  /*0810*/  IADD3 R10, P2, PT, R10, 0x40, RZ ;  /* 0x000000400a0a7810 */ /* 0x000fc60007f5e0ff */
[----:B------:R-:W-:Y:S02]  /*0820*/  IMAD.MOV.U32 R23, RZ, RZ, R17 ;  /* 0x000000ffff177224 */ /* 0x000fe400078e0011 */
[----:B------:R-:W-:-:S04]  /*0830*/  IMAD.X R11, RZ, RZ, R11, P2 ;  /* 0x000000ffff0b7224 */ /* 0x000fc800010e060b */
[----:B------:R-:W-:Y:S01]  /*0840*/  DFMA R22, R22, R20, R14 ;  /* 0x000000141616722b */ /* 0x000fe2000000000e */
[----:B------:R-:W-:Y:S10]  /*0850*/  @P1 BRA `(.L_x_116) ;  /* 0xfffffff800801947 */ /* 0x000ff4000383ffff */
.L_x_115:
[----:B------:R-:W-:Y:S05]  /*0860*/  @!P0 BRA `(.L_x_114) ;  /* 0x0000000400ac8947 */ /* 0x000fea0003800000 */
[----:B------:R-:W-:Y:S02]  /*0870*/  ISETP.GE.U32.AND P1, PT, R2, 0x4, PT ;  /* 0x000000040200780c */ /* 0x000fe40003f26070 */
[----:B------:R-:W-:-:S04]  /*0880*/  LOP3.LUT R25, R3, 0x3, RZ, 0xc0, !PT ;  /* 0x0000000303197812 */ /* 0x000fc800078ec0ff */
[----:B------:R-:W-:-:S07]  /*0890*/  ISETP.NE.AND P0, PT, R25, RZ, PT ;  /* 0x000000ff1900720c */ /* 0x000fce0003f05270 */
[----:B------:R-:W-:Y:S06]  /*08a0*/  @!P1 BRA `(.L_x_117) ;  /* 0x0000000000c89947 */ /* 0x000fec0003800000 */
[----:B------:R-:W0:Y:S01]  /*08b0*/  LDC.64 R18, c[0x0][0x388] ;  /* 0x0000e200ff127b82 */ /* 0x000e220000000a00 */
[----:B------:R-:W-:-:S05]  /*08c0*/  IADD3 R2, P1, PT, R4, R7, RZ ;  /* 0x0000000704027210 */ /* 0x000fca0007f3e0ff */
[----:B------:R-:W-:Y:S02]  /*08d0*/  IMAD.X R8, RZ, RZ, R24, P1 ;  /* 0x000000ffff087224 */ /* 0x000fe400008e0618 */
[----:B------:R-:W1:Y:S01]  /*08e0*/  LDC.64 R28, c[0x0][0x380] ;  /* 0x0000e000ff1c7b82 */ /* 0x000e620000000a00 */
[----:B0-----:R-:W-:-:S04]  /*08f0*/  LEA R18, P1, R2, R18, 0x3 ;  /* 0x0000001202127211 */ /* 0x001fc800078218ff */
[----:B------:R-:W-:-:S05]  /*0900*/  LEA.HI.X R19, R2, R19, R8, 0x3, P1 ;  /* 0x0000001302137211 */ /* 0x000fca00008f1c08 */
[----:B------:R-:W2:Y:S01]  /*0910*/  LDG.E.64 R16, desc[UR4][R18.64] ;  /* 0x0000000412107981 */ /* 0x000ea2000c1e1b00 */
[----:B------:R-:W-:-:S03]  /*0920*/  IMAD.IADD R11, R6, 0x1, R7 ;  /* 0x00000001060b7824 */ /* 0x000fc600078e0207 */
[----:B------:R-:W3:Y:S01]  /*0930*/  LDG.E.64 R8, desc[UR4][R18.64+0x8] ;  /* 0x0000080412087981 */ /* 0x000ee2000c1e1b00 */
[----:B-1----:R-:W-:-:S03]  /*0940*/  IMAD.WIDE R28, R11, 0x8, R28 ;  /* 0x000000080b1c7825 */ /* 0x002fc600078e021c */
[----:B------:R-:W4:Y:S04]  /*0950*/  LDG.E.64 R10, desc[UR4][R18.64+0x10] ;  /* 0x00001004120a7981 */ /* 0x000f28000c1e1b00 */
[----:B------:R-:W4:Y:S04]  /*0960*/  LDG.E.64 R20, desc[UR4][R28.64] ;  /* 0x000000041c147981 */ /* 0x000f28000c1e1b00 */
[----:B------:R-:W4:Y:S04]  /*0970*/  LDG.E.64 R12, desc[UR4][R28.64+0x8] ;  /* 0x000008041c0c7981 */ /* 0x000f28000c1e1b00 */
[----:B------:R-:W4:Y:S01]  /*0980*/  LDG.E.64 R14, desc[UR4][R18.64+0x18] ;  /* 0x00001804120e7981 */ /* 0x000f22000c1e1b00 */
[----:B------:R-:W-:-:S03]  /*0990*/  CS2R R26, SRZ ;  /* 0x00000000001a7805 */ /* 0x000fc6000001ff00 */
[----:B------:R-:W4:Y:S01]  /*09a0*/  LDG.E.64 R18, desc[UR4][R28.64+0x18] ;  /* 0x000018041c127981 */ /* 0x000f22000c1e1b00 */
[----:B--2---:R-:W-:Y:S01]  /*09b0*/  DSETP.MAX.AND P1, P2, RZ, R16, PT ;  /* 0x00000010ff00722a */ /* 0x004fe20003a2f000 */
[----:B------:R-:W-:-:S05]  /*09c0*/  IMAD.MOV.U32 R2, RZ, RZ, R17 ;  /* 0x000000ffff027224 */ /* 0x000fca00078e0011 */
[----:B------:R-:W-:Y:S02]  /*09d0*/  SEL R26, R26, R16, P1 ;  /* 0x000000101a1a7207 */ /* 0x000fe40000800000 */
[----:B------:R-:W2:Y:S01]  /*09e0*/  LDG.E.64 R16, desc[UR4][R28.64+0x10] ;  /* 0x000010041c107981 */ /* 0x000ea2000c1e1b00 */
[----:B------:R-:W-:-:S05]  /*09f0*/  FSEL R27, R27, R2, P1 ;  /* 0x000000021b1b7208 */ /* 0x000fca0000800000 */
[----:B------:R-:W-:Y:S01]  /*0a00*/  @P2 LOP3.LUT R27, R2, 0x80000, RZ, 0xfc, !PT ;  /* 0x00080000021b2812 */ /* 0x000fe200078efcff */
[----:B---3--:R-:W-:Y:S01]  /*0a10*/  DSETP.MAX.AND P1, P2, RZ, R8, PT ;  /* 0x00000008ff00722a */ /* 0x008fe20003a2f000 */
[----:B------:R-:W-:-:S04]  /*0a20*/  IMAD.MOV.U32 R2, RZ, RZ, RZ ;  /* 0x000000ffff027224 */ /* 0x000fc800078e00ff */
[----:B----45:R-:W-:Y:S01]  /*0a30*/  DFMA R20, R26, R20, R22 ;  /* 0x000000141a14722b */ /* 0x030fe20000000016 */
[----:B------:R-:W-:Y:S02]  /*0a40*/  IMAD.MOV.U32 R27, RZ, RZ, R9 ;  /* 0x000000ffff1b7224 */ /* 0x000fe400078e0009 */
[----:B------:R-:W-:Y:S02]  /*0a50*/  IMAD.MOV.U32 R23, RZ, RZ, R8 ;  /* 0x000000ffff177224 */ /* 0x000fe400078e0008 */
[----:B------:R-:W-:Y:S01]  /*0a60*/  IMAD.MOV.U32 R8, RZ, RZ, RZ ;  /* 0x000000ffff087224 */ /* 0x000fe200078e00ff */
[----:B------:R-:W-:-:S03]  /*0a70*/  FSEL R2, R2, R27, P1 ;  /* 0x0000001b02027208 */ /* 0x000fc60000800000 */
[----:B------:R-:W-:Y:S02]  /*0a80*/  @P2 LOP3.LUT R2, R27, 0x80000, RZ, 0xfc, !PT ;  /* 0x000800001b022812 */ /* 0x000fe400078efcff */
[----:B------:R-:W-:Y:S01]  /*0a90*/  SEL R8, R8, R23, P1 ;  /* 0x0000001708087207 */ /* 0x000fe20000800000 */
[----:B------:R-:W-:Y:S02]  /*0aa0*/  DSETP.MAX.AND P1, P2, RZ, R10, PT ;  /* 0x0000000aff00722a */ /* 0x000fe40003a2f000 */
[----:B------:R-:W-:Y:S02]  /*0ab0*/  IMAD.MOV.U32 R9, RZ, RZ, R2 ;  /* 0x000000ffff097224 */ /* 0x000fe400078e0002 */
[----:B------:R-:W-:-:S04]  /*0ac0*/  IMAD.MOV.U32 R2, RZ, RZ, RZ ;  /* 0x000000ffff027224 */ /* 0x000fc800078e00ff */
[----:B------:R-:W-:Y:S01]  /*0ad0*/  DFMA R12, R8, R12, R20 ;  /* 0x0000000c080c722b */ /* 0x000fe20000000014 */
[----:B------:R-:W-:Y:S01]  /*0ae0*/  IMAD.MOV.U32 R9, RZ, RZ, R11 ;  /* 0x000000ffff097224 */ /* 0x000fe200078e000b */
[----:B------:R-:W-:Y:S01]  /*0af0*/  DSETP.MAX.AND P3, P4, RZ, R14, PT ;  /* 0x0000000eff00722a */ /* 0x000fe20003c6f000 */
[----:B------:R-:W-:-:S03]  /*0b00*/  IMAD.MOV.U32 R8, RZ, RZ, RZ ;  /* 0x000000ffff087224 */ /* 0x000fc600078e00ff */
[----:B------:R-:W-:Y:S02]  /*0b10*/  FSEL R21, R2, R9, P1 ;  /* 0x0000000902157208 */ /* 0x000fe40000800000 */
[----:B------:R-:W-:Y:S02]  /*0b20*/  @P2 LOP3.LUT R21, R9, 0x80000, RZ, 0xfc, !PT ;  /* 0x0008000009152812 */ /* 0x000fe400078efcff */
[----:B------:R-:W-:Y:S01]  /*0b30*/  SEL R8, R8, R10, P1 ;  /* 0x0000000a08087207 */ /* 0x000fe20000800000 */
[----:B------:R-:W-:Y:S02]  /*0b40*/  IMAD.MOV.U32 R11, RZ, RZ, R15 ;  /* 0x000000ffff0b7224 */ /* 0x000fe400078e000f */
[----:B------:R-:W-:Y:S02]  /*0b50*/  IMAD.MOV.U32 R9, RZ, RZ, R21 ;  /* 0x000000ffff097224 */ /* 0x000fe400078e0015 */
[----:B------:R-:W-:Y:S01]  /*0b60*/  IMAD.MOV.U32 R22, RZ, RZ, RZ ;  /* 0x000000ffff167224 */ /* 0x000fe200078e00ff */
[----:B------:R-:W-:-:S02]  /*0b70*/  FSEL R23, R2, R11, P3 ;  /* 0x0000000b02177208 */ /* 0x000fc40001800000 */
[----:B------:R-:W-:Y:S02]  /*0b80*/  @P4 LOP3.LUT R23, R11, 0x80000, RZ, 0xfc, !PT ;  /* 0x000800000b174812 */ /* 0x000fe400078efcff */
[----:B------:R-:W-:Y:S01]  /*0b90*/  SEL R22, R22, R14, P3 ;  /* 0x0000000e16167207 */ /* 0x000fe20001800000 */
[----:B------:R-:W-:Y:S01]  /*0ba0*/  VIADD R7, R7, 0x4 ;  /* 0x0000000407077836 */ /* 0x000fe20000000000 */
[----:B--2---:R-:W-:-:S08]  /*0bb0*/  DFMA R12, R8, R16, R12 ;  /* 0x00000010080c722b */ /* 0x004fd0000000000c */
[----:B------:R-:W-:-:S11]  /*0bc0*/  DFMA R22, R22, R18, R12 ;  /* 0x000000121616722b */ /* 0x000fd6000000000c */
.L_x_117:
[----:B------:R-:W-:Y:S05]  /*0bd0*/  @!P0 BRA `(.L_x_114) ;  /* 0x0000000000d08947 */ /* 0x000fea0003800000 */
[----:B------:R-:W-:Y:S02]  /*0be0*/  ISETP.NE.AND P1, PT, R25, 0x1, PT ;  /* 0x000000011900780c */ /* 0x000fe40003f25270 */
[----:B------:R-:W-:-:S04]  /*0bf0*/  LOP3.LUT R3, R3, 0x1, RZ, 0xc0, !PT ;  /* 0x0000000103037812 */ /* 0x000fc800078ec0ff */
[----:B------:R-:W-:-:S07]  /*0c00*/  ISETP.NE.U32.AND P0, PT, R3, 0x1, PT ;  /* 0x000000010300780c */ /* 0x000fce0003f05070 */
[----:B------:R-:W0:Y:S01]  /*0c10*/  @P1 LDC.64 R26, c[0x0][0x388] ;  /* 0x0000e200ff1a1b82 */ /* 0x000e220000000a00 */
[----:B------:R-:W-:-:S05]  /*0c20*/  @P1 IADD3 R2, P2, PT, R4, R7, RZ ;  /* 0x0000000704021210 */ /* 0x000fca0007f5e0ff */
[----:B------:R-:W-:Y:S02]  /*0c30*/  @P1 IMAD.X R3, RZ, RZ, R24, P2 ;  /* 0x000000ffff031224 */ /* 0x000fe400010e0618 */
[----:B------:R-:W1:Y:S08]  /*0c40*/  @!P0 LDC.64 R12, c[0x0][0x388] ;  /* 0x0000e200ff0c8b82 */ /* 0x000e700000000a00 */
[----:B------:R-:W2:Y:S01]  /*0c50*/  @P1 LDC.64 R14, c[0x0][0x380] ;  /* 0x0000e000ff0e1b82 */ /* 0x000ea20000000a00 */
[----:B0-----:R-:W-:Y:S01]  /*0c60*/  @P1 LEA R26, P2, R2, R26, 0x3 ;  /* 0x0000001a021a1211 */ /* 0x001fe200078418ff */
[----:B------:R-:W-:-:S06]  /*0c70*/  @P1 IMAD.IADD R21, R6, 0x1, R7 ;  /* 0x0000000106151824 */ /* 0x000fcc00078e0207 */
[----:B------:R-:W0:Y:S01]  /*0c80*/  @!P0 LDC.64 R10, c[0x0][0x380] ;  /* 0x0000e000ff0a8b82 */ /* 0x000e220000000a00 */
[----:B------:R-:W-:Y:S01]  /*0c90*/  @P1 LEA.HI.X R27, R2, R27, R3, 0x3, P2 ;  /* 0x0000001b021b1211 */ /* 0x000fe200010f1c03 */
[----:B------:R-:W-:-:S04]  /*0ca0*/  @P1 VIADD R7, R7, 0x2 ;  /* 0x0000000207071836 */ /* 0x000fc80000000000 */
[----:B------:R-:W3:Y:S01]  /*0cb0*/  @P1 LDG.E.64 R2, desc[UR4][R26.64] ;  /* 0x000000041a021981 */ /* 0x000ee2000c1e1b00 */
[----:B------:R-:W-:-:S03]  /*0cc0*/  @!P0 IADD3 R4, P2, PT, R4, R7, RZ ;  /* 0x0000000704048210 */ /* 0x000fc60007f5e0ff */
[----:B------:R-:W4:Y:S02]  /*0cd0*/  @P1 LDG.E.64 R8, desc[UR4][R26.64+0x8] ;  /* 0x000008041a081981 */ /* 0x000f24000c1e1b00 */
[----:B------:R-:W-:Y:S01]  /*0ce0*/  @!P0 IMAD.X R24, RZ, RZ, R24, P2 ;  /* 0x000000ffff188224 */ /* 0x000fe200010e0618 */
[----:B-1----:R-:W-:Y:S01]  /*0cf0*/  @!P0 LEA R18, P2, R4, R12, 0x3 ;  /* 0x0000000c04128211 */ /* 0x002fe200078418ff */
[----:B--2---:R-:W-:-:S03]  /*0d00*/  @P1 IMAD.WIDE R20, R21, 0x8, R14 ;  /* 0x0000000815141825 */ /* 0x004fc600078e020e */
[----:B------:R-:W-:Y:S02]  /*0d10*/  @!P0 LEA.HI.X R19, R4, R13, R24, 0x3, P2 ;  /* 0x0000000d04138211 */ /* 0x000fe400010f1c18 */
[----:B------:R-:W2:Y:S04]  /*0d20*/  @P1 LDG.E.64 R12, desc[UR4][R20.64] ;  /* 0x00000004140c1981 */ /* 0x000ea8000c1e1b00 */
[----:B------:R-:W2:Y:S01]  /*0d30*/  @!P0 LDG.E.64 R14, desc[UR4][R18.64] ;  /* 0x00000004120e8981 */ /* 0x000ea2000c1e1b00 */
[----:B------:R-:W-:-:S03]  /*0d40*/  @!P0 IMAD.IADD R7, R6, 0x1, R7 ;  /* 0x0000000106078824 */ /* 0x000fc600078e0207 */
[----:B------:R-:W2:Y:S01]  /*0d50*/  @P1 LDG.E.64 R16, desc[UR4][R20.64+0x8] ;  /* 0x0000080414101981 */ /* 0x000ea2000c1e1b00 */
[----:B0-----:R-:W-:-:S06]  /*0d60*/  @!P0 IMAD.WIDE R6, R7, 0x8, R10 ;  /* 0x0000000807068825 */ /* 0x001fcc00078e020a */
[----:B------:R-:W2:Y:S01]  /*0d70*/  @!P0 LDG.E.64 R6, desc[UR4][R6.64] ;  /* 0x0000000406068981 */ /* 0x000ea2000c1e1b00 */
[----:B---3--:R-:W-:Y:S01]  /*0d80*/  @P1 DSETP.MAX.AND P3, P2, RZ, R2, PT ;  /* 0x00000002ff00122a */ /* 0x008fe20003a6f000 */
[----:B------:R-:W-:Y:S02]  /*0d90*/  @P1 IMAD.MOV.U32 R11, RZ, RZ, R2 ;  /* 0x000000ffff0b1224 */ /* 0x000fe400078e0002 */
[----:B------:R-:W-:-:S05]  /*0da0*/  @P1 IMAD.MOV.U32 R2, RZ, RZ, RZ ;  /* 0x000000ffff021224 */ /* 0x000fca00078e00ff */
[C---:B------:R-:W-:Y:S02]  /*0db0*/  @P1 FSEL R4, R2.reuse, R3, P3 ;  /* 0x0000000302041208 */ /* 0x040fe40001800000 */
[----:B------:R-:W-:Y:S02]  /*0dc0*/  @P1 LOP3.LUT R3, R3, 0x80000, RZ, 0xfc, !PT ;  /* 0x0008000003031812 */ /* 0x000fe400078efcff */
[----:B------:R-:W-:Y:S01]  /*0dd0*/  @P1 SEL R2, R2, R11, P3 ;  /* 0x0000000b02021207 */ /* 0x000fe20001800000 */
[----:B----4-:R-:W-:Y:S01]  /*0de0*/  @P1 DSETP.MAX.AND P3, P4, RZ, R8, PT ;  /* 0x00000008ff00122a */ /* 0x010fe20003c6f000 */
[----:B------:R-:W-:Y:S01]  /*0df0*/  @P1 SEL R3, R3, R4, P2 ;  /* 0x0000000403031207 */ /* 0x000fe20001000000 */
[----:B------:R-:W-:Y:S02]  /*0e00*/  @P1 IMAD.MOV.U32 R4, RZ, RZ, RZ ;  /* 0x000000ffff041224 */ /* 0x000fe400078e00ff */
[----:B------:R-:W-:Y:S02]  /*0e10*/  @P1 IMAD.MOV.U32 R11, RZ, RZ, R8 ;  /* 0x000000ffff0b1224 */ /* 0x000fe400078e0008 */
[----:B------:R-:W-:Y:S01]  /*0e20*/  @P1 IMAD.MOV.U32 R8, RZ, RZ, RZ ;  /* 0x000000ffff081224 */ /* 0x000fe200078e00ff */
[----:B------:R-:W-:Y:S01]  /*0e30*/  @P1 FSEL R4, R4, R9, P3 ;  /* 0x0000000904041208 */ /* 0x000fe20001800000 */
[----:B--2--5:R-:W-:Y:S01]  /*0e40*/  @P1 DFMA R2, R2, R12, R22 ;  /* 0x0000000c0202122b */ /* 0x024fe20000000016 */
[----:B------:R-:W-:-:S02]  /*0e50*/  @P1 LOP3.LUT R9, R9, 0x80000, RZ, 0xfc, !PT ;  /* 0x0008000009091812 */ /* 0x000fc400078efcff */
[----:B------:R-:W-:Y:S01]  /*0e60*/  @P1 SEL R8, R8, R11, P3 ;  /* 0x0000000b08081207 */ /* 0x000fe20001800000 */
[----:B------:R-:W-:Y:S01]  /*0e70*/  @!P0 DSETP.MAX.AND P2, P3, RZ, R14, PT ;  /* 0x0000000eff00822a */ /* 0x000fe20003b4f000 */
[----:B------:R-:W-:Y:S01]  /*0e80*/  @P1 SEL R9, R9, R4, P4 ;  /* 0x0000000409091207 */ /* 0x000fe20002000000 */
[----:B------:R-:W-:Y:S02]  /*0e90*/  @!P0 IMAD.MOV.U32 R4, RZ, RZ, RZ ;  /* 0x000000ffff048224 */ /* 0x000fe400078e00ff */
[----:B------:R-:W-:-:S03]  /*0ea0*/  @!P0 IMAD.MOV.U32 R11, RZ, RZ, R15 ;  /* 0x000000ffff0b8224 */ /* 0x000fc600078e000f */
[----:B------:R-:W-:Y:S01]  /*0eb0*/  @P1 DFMA R22, R8, R16, R2 ;  /* 0x000000100816122b */ /* 0x000fe20000000002 */
[----:B------:R-:W-:Y:S01]  /*0ec0*/  @!P0 IMAD.MOV.U32 R2, RZ, RZ, RZ ;  /* 0x000000ffff028224 */ /* 0x000fe200078e00ff */
[----:B------:R-:W-:Y:S02]  /*0ed0*/  @!P0 FSEL R4, R4, R11, P2 ;  /* 0x0000000b04048208 */ /* 0x000fe40001000000 */
[----:B------:R-:W-:Y:S02]  /*0ee0*/  @!P0 LOP3.LUT R3, R11, 0x80000, RZ, 0xfc, !PT ;  /* 0x000800000b038812 */ /* 0x000fe400078efcff */
[----:B------:R-:W-:Y:S02]  /*0ef0*/  @!P0 SEL R2, R2, R14, P2 ;  /* 0x0000000e02028207 */ /* 0x000fe40001000000 */
[----:B------:R-:W-:-:S06]  /*0f00*/  @!P0 SEL R3, R3, R4, P3 ;  /* 0x0000000403038207 */ /* 0x000fcc0001800000 */
[----:B------:R-:W-:-:S11]  /*0f10*/  @!P0 DFMA R22, R2, R6, R22 ;  /* 0x000000060216822b */ /* 0x000fd60000000016 */
.L_x_114:
[----:B------:R-:W0:Y:S01]  /*0f20*/  LDCU.64 UR8, c[0x0][0x398] ;  /* 0x00007300ff0877ac */ /* 0x000e220008000a00 */
[----:B------:R-:W-:Y:S02]  /*0f30*/  SHF.R.S32.HI R3, RZ, 0x1f, R5 ;  /* 0x0000001fff037819 */ /* 0x000fe40000011405 */
[----:B------:R-:W-:-:S04]  /*0f40*/  IADD3 R5, P0, PT, R0, R5, RZ ;  /* 0x0000000500057210 */ /* 0x000fc80007f1e0ff */
[----:B------:R-:W-:Y:S02]  /*0f50*/  LEA.HI.X.SX32 R0, R0, R3, 0x1, P0 ;  /* 0x0000000300007211 */ /* 0x000fe400000f0eff */
[----:B0-----:R-:W-:-:S04]  /*0f60*/  LEA R2, P0, R5, UR8, 0x3 ;  /* 0x0000000805027c11 */ /* 0x001fc8000f8018ff */
[----:B------:R-:W-:-:S05]  /*0f70*/  LEA.HI.X R3, R5, UR9, R0, 0x3, P0 ;  /* 0x0000000905037c11 */ /* 0x000fca00080f1c00 */
[----:B-----5:R0:W-:Y:S04]  /*0f80*/  STG.E.64 desc[UR4][R2.64], R22 ;  /* 0x0000001602007986 */ /* 0x0201e8000c101b04 */
.L_x_113:
[----:B------:R-:W-:Y:S05]  /*0f90*/  BSYNC.RECONVERGENT B0 ;  /* 0x0000000000007941 */ /* 0x000fea0003800200 */
.L_x_112:
[----:B------:R-:W-:Y:S06]  /*0fa0*/  BAR.SYNC.DEFER_BLOCKING 0x0 ;  /* 0x0000000000007b1d */ /* 0x000fec0000010000 */
[----:B------:R-:W-:Y:S05]  /*0fb0*/  EXIT ;  /* 0x000000000000794d */ /* 0x000fea0003800000 */
.L_x_118:
        /* <DEDUP_REMOVED lines=12> */
.L_x_178:


//--------------------- .text._Z17batch_relu_kernelPdii --------------------------
	.section	.text._Z17batch_relu_kernelPdii,"ax",@progbits
	.align	128
        .global         _Z17batch_relu_kernelPdii
        .type           _Z17batch_relu_kernelPdii,@function
        .size           _Z17batch_relu_kernelPdii,(.L_x_179 - _Z17batch_relu_kernelPdii)
        .other          _Z17batch_relu_kernelPdii,@"STO_CUDA_ENTRY STV_DEFAULT"
_Z17batch_relu_kernelPdii:
.text._Z17batch_relu_kernelPdii:
[----:B------:R-:W-:Y:S01]  /*0000*/  LDC R1, c[0x0][0x37c] ;  /* 0x0000df00ff017b82 */ /* 0x000fe20000000800 */
[----:B------:R-:W0:Y:S07]  /*0010*/  S2R R3, SR_TID.X ;  /* 0x0000000000037919 */ /* 0x000e2e0000002100 */
[----:B------:R-:W0:Y:S01]  /*0020*/  S2UR UR4, SR_CTAID.X ;  /* 0x00000000000479c3 */ /* 0x000e220000002500 */
[----:B------:R-:W-:Y:S07]  /*0030*/  BSSY.RECONVERGENT B0, `(.L_x_119) ;  /* 0x0000015000007945 */ /* 0x000fee0003800200 */
[----:B------:R-:W0:Y:S08]  /*0040*/  LDC R0, c[0x0][0x360] ;  /* 0x0000d800ff007b82 */ /* 0x000e300000000800 */
[----:B------:R-:W1:Y:S08]  /*0050*/  LDC.64 R4, c[0x0][0x388] ;  /* 0x0000e200ff047b82 */ /* 0x000e700000000a00 */
[----:B------:R-:W2:Y:S01]  /*0060*/  S2UR UR6, SR_CTAID.Y ;  /* 0x00000000000679c3 */ /* 0x000ea20000002600 */
[----:B0-----:R-:W-:-:S05]  /*0070*/  IMAD R0, R0, UR4, R3 ;  /* 0x0000000400007c24 */ /* 0x001fca000f8e0203 */
[----:B-1----:R-:W-:-:S04]  /*0080*/  ISETP.GE.AND P0, PT, R0, R5, PT ;  /* 0x000000050000720c */ /* 0x002fc80003f06270 */
[----:B--2---:R-:W-:-:S13]  /*0090*/  ISETP.LE.OR P0, PT, R4, UR6, P0 ;  /* 0x0000000604007c0c */ /* 0x004fda0008703670 */
[----:B------:R-:W-:Y:S05]  /*00a0*/  @P0 BRA `(.L_x_120) ;  /* 0x0000000000340947 */ /* 0x000fea0003800000 */
[----:B------:R-:W0:Y:S01]  /*00b0*/  LDC.64 R2, c[0x0][0x380] ;  /* 0x0000e000ff027b82 */ /* 0x000e220000000a00 */
[----:B------:R-:W1:Y:S01]  /*00c0*/  LDCU.64 UR4, c[0x0][0x358] ;  /* 0x00006b00ff0477ac */ /* 0x000e620008000a00 */
[----:B------:R-:W-:-:S04]  /*00d0*/  IMAD R5, R5, UR6, R0 ;  /* 0x0000000605057c24 */ /* 0x000fc8000f8e0200 */
[----:B0-----:R-:W-:-:S05]  /*00e0*/  IMAD.WIDE R2, R5, 0x8, R2 ;  /* 0x0000000805027825 */ /* 0x001fca00078e0202 */
[----:B-1----:R-:W2:Y:S01]  /*00f0*/  LDG.E.64 R4, desc[UR4][R2.64] ;  /* 0x0000000402047981 */ /* 0x002ea2000c1e1b00 */
[----:B------:R-:W-:Y:S01]  /*0100*/  IMAD.MOV.U32 R0, RZ, RZ, RZ ;  /* 0x000000ffff007224 */ /* 0x000fe200078e00ff */
[----:B--2---:R-:W-:Y:S01]  /*0110*/  DSETP.MAX.AND P0, P1, RZ, R4, PT ;  /* 0x00000004ff00722a */ /* 0x004fe2000390f000 */
[----:B------:R-:W-:-:S05]  /*0120*/  MOV R7, R5 ;  /* 0x0000000500077202 */ /* 0x000fca0000000f00 */
[C---:B------:R-:W-:Y:S02]  /*0130*/  FSEL R9, R0.reuse, R7, P0 ;  /* 0x0000000700097208 */ /* 0x040fe40000000000 */
[----:B------:R-:W-:-:S06]  /*0140*/  SEL R4, R0, R4, P0 ;  /* 0x0000000400047207 */ /* 0x000fcc0000000000 */
[----:B------:R-:W-:-:S05]  /*0150*/  @P1 LOP3.LUT R9, R7, 0x80000, RZ, 0xfc, !PT ;  /* 0x0008000007091812 */ /* 0x000fca00078efcff */
[----:B------:R-:W-:-:S05]  /*0160*/  IMAD.MOV.U32 R5, RZ, RZ, R9 ;  /* 0x000000ffff057224 */ /* 0x000fca00078e0009 */
[----:B------:R0:W-:Y:S02]  /*0170*/  STG.E.64 desc[UR4][R2.64], R4 ;  /* 0x0000000402007986 */ /* 0x0001e4000c101b04 */
.L_x_120:
[----:B------:R-:W-:Y:S05]  /*0180*/  BSYNC.RECONVERGENT B0 ;  /* 0x0000000000007941 */ /* 0x000fea0003800200 */
.L_x_119:
[----:B------:R-:W-:Y:S06]  /*0190*/  BAR.SYNC.DEFER_BLOCKING 0x0 ;  /* 0x0000000000007b1d */ /* 0x000fec0000010000 */
[----:B------:R-:W-:Y:S05]  /*01a0*/  EXIT ;  /* 0x000000000000794d */ /* 0x000fea0003800000 */
.L_x_121:
        /* <DEDUP_REMOVED lines=13> */
.L_x_179:


//--------------------- .text._Z27batch_forward_hidden_kernelPdS_S_S_iii --------------------------
	.section	.text._Z27batch_forward_hidden_kernelPdS_S_S_iii,"ax",@progbits
	.align	128
        .global         _Z27batch_forward_hidden_kernelPdS_S_S_iii
        .type           _Z27batch_forward_hidden_kernelPdS_S_S_iii,@function
        .size           _Z27batch_forward_hidden_kernelPdS_S_S_iii,(.L_x_180 - _Z27batch_forward_hidden_kernelPdS_S_S_iii)
        .other          _Z27batch_forward_hidden_kernelPdS_S_S_iii,@"STO_CUDA_ENTRY STV_DEFAULT"
_Z27batch_forward_hidden_kernelPdS_S_S_iii:
.text._Z27batch_forward_hidden_kernelPdS_S_S_iii:
        /* <DEDUP_REMOVED lines=38> */
.L_x_126:
[----:B------:R-:W-:-:S04]  /*0260*/  IMAD.WIDE R10, R27, 0x8, R8 ;  /* 0x000000081b0a7825 */ /* 0x000fc800078e0208 */
[----:B------:R-:W-:Y:S01]  /*0270*/  IMAD.MOV.U32 R12, RZ, RZ, R20 ;  /* 0x000000ffff0c7224 */ /* 0x000fe200078e0014 */
[----:B------:R-:W2:Y:S01]  /*0280*/  LDG.E.64 R16, desc[UR4][R10.64+-0x20] ;  /* 0xffffe0040a107981 */ /* 0x000ea2000c1e1b00 */
[----:B------:R-:W-:-:S03]  /*0290*/  IMAD.MOV.U32 R13, RZ, RZ, R21 ;  /* 0x000000ffff0d7224 */ /* 0x000fc600078e0015 */
[----:B------:R-:W3:Y:S04]  /*02a0*/  LDG.E.64 R14, desc[UR4][R10.64+-0x18] ;  /* 0xffffe8040a0e7981 */ /* 0x000ee8000c1e1b00 */
[----:B------:R-:W2:Y:S04]  /*02b0*/  LDG.E.64 R22, desc[UR4][R12.64+-0x20] ;  /* 0xffffe0040c167981 */ /* 0x000ea8000c1e1b00 */
[----:B------:R-:W3:Y:S01]  /*02c0*/  LDG.E.64 R20, desc[UR4][R12.64+-0x18] ;  /* 0xffffe8040c147981 */ /* 0x000ee2000c1e1b00 */
[----:B--2--5:R-:W-:-:S03]  /*02d0*/  DFMA R22, R16, R22, R18 ;  /* 0x000000161016722b */ /* 0x024fc60000000012 */
[----:B------:R-:W2:Y:S04]  /*02e0*/  LDG.E.64 R16, desc[UR4][R12.64+-0x10] ;  /* 0xfffff0040c107981 */ /* 0x000ea8000c1e1b00 */
[----:B------:R-:W2:Y:S01]  /*02f0*/  LDG.E.64 R18, desc[UR4][R10.64+-0x10] ;  /* 0xfffff0040a127981 */ /* 0x000ea2000c1e1b00 */
[----:B---3--:R-:W-:-:S03]  /*0300*/  DFMA R20, R14, R20, R22 ;  /* 0x000000140e14722b */ /* 0x008fc60000000016 */
[----:B------:R-:W3:Y:S04]  /*0310*/  LDG.E.64 R22, desc[UR4][R12.64+-0x8] ;  /* 0xfffff8040c167981 */ /* 0x000ee8000c1e1b00 */
[----:B------:R-:W3:Y:S01]  /*0320*/  LDG.E.64 R14, desc[UR4][R10.64+-0x8] ;  /* 0xfffff8040a0e7981 */ /* 0x000ee2000c1e1b00 */
[----:B--2---:R-:W-:-:S03]  /*0330*/  DFMA R16, R18, R16, R20 ;  /* 0x000000101210722b */ /* 0x004fc60000000014 */
        /* <DEDUP_REMOVED lines=11> */
[----:B------:R-:W-:-:S05]  /*03f0*/  VIADD R25, R25, 0x8 ;  /* 0x0000000819197836 */ /* 0x000fca0000000000 */
[----:B------:R-:W-:Y:S01]  /*0400*/  ISETP.NE.AND P1, PT, R25, RZ, PT ;  /* 0x000000ff1900720c */ /* 0x000fe20003f25270 */
[----:B------:R-:W-:Y:S01]  /*0410*/  VIADD R27, R27, 0x8 ;  /* 0x000000081b1b7836 */ /* 0x000fe20000000000 */
[----:B--2---:R-:W-:Y:S01]  /*0420*/  DFMA R14, R22, R20, R14 ;  /* 0x00000014160e722b */ /* 0x004fe2000000000e */
[----:B------:R-:W-:-:S07]  /*0430*/  IADD3 R20, P2, PT, R12, 0x40, RZ ;  /* 0x000000400c147810 */ /* 0x000fce0007f5e0ff */
[----:B---3--:R-:W-:Y:S01]  /*0440*/  DFMA R18, R16, R18, R14 ;  /* 0x000000121012722b */ /* 0x008fe2000000000e */
[----:B------:R-:W-:Y:S02]  /*0450*/  IMAD.X R21, RZ, RZ, R13, P2 ;  /* 0x000000ffff157224 */ /* 0x000fe400010e060d */
[----:B------:R-:W-:Y:S08]  /*0460*/  @P1 BRA `(.L_x_126) ;  /* 0xfffffffc007c1947 */ /* 0x000ff0000383ffff */
.L_x_125:
[----:B------:R-:W-:Y:S05]  /*0470*/  @!P0 BRA `(.L_x_124) ;  /* 0x0000000000dc8947 */ /* 0x000fea0003800000 */
[----:B------:R-:W-:Y:S02]  /*0480*/  ISETP.GE.U32.AND P0, PT, R2, 0x4, PT ;  /* 0x000000040200780c */ /* 0x000fe40003f06070 */
[----:B------:R-:W-:-:S04]  /*0490*/  LOP3.LUT R25, R3, 0x3, RZ, 0xc0, !PT ;  /* 0x0000000303197812 */ /* 0x000fc800078ec0ff */
[----:B------:R-:W-:-:S07]  /*04a0*/  ISETP.NE.AND P1, PT, R25, RZ, PT ;  /* 0x000000ff1900720c */ /* 0x000fce0003f25270 */
[----:B------:R-:W-:Y:S06]  /*04b0*/  @!P0 BRA `(.L_x_127) ;  /* 0x0000000000548947 */ /* 0x000fec0003800000 */
[----:B------:R-:W0:Y:S01]  /*04c0*/  LDC.64 R28, c[0x0][0x388] ;  /* 0x0000e200ff1c7b82 */ /* 0x000e220000000a00 */
[----:B------:R-:W-:Y:S01]  /*04d0*/  IADD3 R2, P0, PT, R4, R7, RZ ;  /* 0x0000000704027210 */ /* 0x000fe20007f1e0ff */
[----:B------:R-:W-:-:S04]  /*04e0*/  IMAD.IADD R9, R6, 0x1, R7 ;  /* 0x0000000106097824 */ /* 0x000fc800078e0207 */
[----:B------:R-:W-:Y:S02]  /*04f0*/  IMAD.X R8, RZ, RZ, R24, P0 ;  /* 0x000000ffff087224 */ /* 0x000fe400000e0618 */
[----:B------:R-:W1:Y:S01]  /*0500*/  LDC.64 R16, c[0x0][0x380] ;  /* 0x0000e000ff107b82 */ /* 0x000e620000000a00 */
[----:B0-----:R-:W-:-:S04]  /*0510*/  LEA R28, P0, R2, R28, 0x3 ;  /* 0x0000001c021c7211 */ /* 0x001fc800078018ff */
[----:B------:R-:W-:Y:S01]  /*0520*/  LEA.HI.X R29, R2, R29, R8, 0x3, P0 ;  /* 0x0000001d021d7211 */ /* 0x000fe200000f1c08 */
[----:B-1----:R-:W-:-:S04]  /*0530*/  IMAD.WIDE R16, R9, 0x8, R16 ;  /* 0x0000000809107825 */ /* 0x002fc800078e0210 */
[----:B------:R-:W2:Y:S04]  /*0540*/  LDG.E.64 R22, desc[UR4][R28.64] ;  /* 0x000000041c167981 */ /* 0x000ea8000c1e1b00 */
[----:B------:R-:W2:Y:S04]  /*0550*/  LDG.E.64 R26, desc[UR4][R16.64] ;  /* 0x00000004101a7981 */ /* 0x000ea8000c1e1b00 */
[----:B------:R-:W3:Y:S04]  /*0560*/  LDG.E.64 R8, desc[UR4][R16.64+0x8] ;  /* 0x0000080410087981 */ /* 0x000ee8000c1e1b00 */
[----:B------:R-:W3:Y:S04]  /*0570*/  LDG.E.64 R10, desc[UR4][R28.64+0x8] ;  /* 0x000008041c0a7981 */ /* 0x000ee8000c1e1b00 */
[----:B------:R-:W4:Y:S04]  /*0580*/  LDG.E.64 R12, desc[UR4][R16.64+0x10] ;  /* 0x00001004100c7981 */ /* 0x000f28000c1e1b00 */
[----:B------:R-:W4:Y:S04]  /*0590*/  LDG.E.64 R14, desc[UR4][R28.64+0x10] ;  /* 0x000010041c0e7981 */ /* 0x000f28000c1e1b00 */
[----:B------:R-:W4:Y:S04]  /*05a0*/  LDG.E.64 R20, desc[UR4][R28.64+0x18] ;  /* 0x000018041c147981 */ /* 0x000f28000c1e1b00 */
[----:B------:R-:W4:Y:S01]  /*05b0*/  LDG.E.64 R16, desc[UR4][R16.64+0x18] ;  /* 0x0000180410107981 */ /* 0x000f22000c1e1b00 */
[----:B------:R-:W-:Y:S01]  /*05c0*/  VIADD R7, R7, 0x4 ;  /* 0x0000000407077836 */ /* 0x000fe20000000000 */
[----:B--2--5:R-:W-:-:S08]  /*05d0*/  DFMA R22, R26, R22, R18 ;  /* 0x000000161a16722b */ /* 0x024fd00000000012 */
[----:B---3--:R-:W-:-:S08]  /*05e0*/  DFMA R8, R8, R10, R22 ;  /* 0x0000000a0808722b */ /* 0x008fd00000000016 */
[----:B----4-:R-:W-:-:S08]  /*05f0*/  DFMA R8, R12, R14, R8 ;  /* 0x0000000e0c08722b */ /* 0x010fd00000000008 */
[----:B------:R-:W-:-:S11]  /*0600*/  DFMA R18, R16, R20, R8 ;  /* 0x000000141012722b */ /* 0x000fd60000000008 */
.L_x_127:
[----:B------:R-:W-:Y:S05]  /*0610*/  @!P1 BRA `(.L_x_124) ;  /* 0x0000000000749947 */ /* 0x000fea0003800000 */
[----:B------:R-:W-:Y:S02]  /*0620*/  ISETP.NE.AND P1, PT, R25, 0x1, PT ;  /* 0x000000011900780c */ /* 0x000fe40003f25270 */
[----:B------:R-:W-:-:S04]  /*0630*/  LOP3.LUT R3, R3, 0x1, RZ, 0xc0, !PT ;  /* 0x0000000103037812 */ /* 0x000fc800078ec0ff */
[----:B------:R-:W-:-:S07]  /*0640*/  ISETP.NE.U32.AND P0, PT, R3, 0x1, PT ;  /* 0x000000010300780c */ /* 0x000fce0003f05070 */
[----:B------:R-:W0:Y:S01]  /*0650*/  @P1 LDC.64 R14, c[0x0][0x388] ;  /* 0x0000e200ff0e1b82 */ /* 0x000e220000000a00 */
[----:B------:R-:W-:Y:S01]  /*0660*/  @P1 IADD3 R2, P2, PT, R4, R7, RZ ;  /* 0x0000000704021210 */ /* 0x000fe20007f5e0ff */
[----:B------:R-:W-:Y:S02]  /*0670*/  @P1 IMAD.IADD R3, R6, 0x1, R7 ;  /* 0x0000000106031824 */ /* 0x000fe400078e0207 */
[----:B------:R-:W-:Y:S02]  /*0680*/  @P1 VIADD R7, R7, 0x2 ;  /* 0x0000000207071836 */ /* 0x000fe40000000000 */
[----:B------:R-:W-:Y:S02]  /*0690*/  @P1 IMAD.X R10, RZ, RZ, R24, P2 ;  /* 0x000000ffff0a1224 */ /* 0x000fe400010e0618 */
[----:B------:R-:W1:Y:S08]  /*06a0*/  @P1 LDC.64 R16, c[0x0][0x380] ;  /* 0x0000e000ff101b82 */ /* 0x000e700000000a00 */
[----:B------:R-:W2:Y:S08]  /*06b0*/  @!P0 LDC.64 R12, c[0x0][0x388] ;  /* 0x0000e200ff0c8b82 */ /* 0x000eb00000000a00 */
[----:B------:R-:W3:Y:S01]  /*06c0*/  @!P0 LDC.64 R8, c[0x0][0x380] ;  /* 0x0000e000ff088b82 */ /* 0x000ee20000000a00 */
[----:B0-----:R-:W-:-:S04]  /*06d0*/  @P1 LEA R14, P2, R2, R14, 0x3 ;  /* 0x0000000e020e1211 */ /* 0x001fc800078418ff */
[----:B------:R-:W-:Y:S01]  /*06e0*/  @P1 LEA.HI.X R15, R2, R15, R10, 0x3, P2 ;  /* 0x0000000f020f1211 */ /* 0x000fe200010f1c0a */
[----:B-1----:R-:W-:Y:S01]  /*06f0*/  @P1 IMAD.WIDE R16, R3, 0x8, R16 ;  /* 0x0000000803101825 */ /* 0x002fe200078e0210 */
[----:B------:R-:W-:-:S03]  /*0700*/  @!P0 IADD3 R4, P2, PT, R4, R7, RZ ;  /* 0x0000000704048210 */ /* 0x000fc60007f5e0ff */
[----:B------:R-:W4:Y:S04]  /*0710*/  @P1 LDG.E.64 R2, desc[UR4][R14.64] ;  /* 0x000000040e021981 */ /* 0x000f28000c1e1b00 */
[----:B------:R-:W4:Y:S01]  /*0720*/  @P1 LDG.E.64 R10, desc[UR4][R16.64] ;  /* 0x00000004100a1981 */ /* 0x000f22000c1e1b00 */
[----:B------:R-:W-:Y:S01]  /*0730*/  @!P0 IMAD.X R24, RZ, RZ, R24, P2 ;  /* 0x000000ffff188224 */ /* 0x000fe200010e0618 */
[----:B--2---:R-:W-:Y:S01]  /*0740*/  @!P0 LEA R12, P2, R4, R12, 0x3 ;  /* 0x0000000c040c8211 */ /* 0x004fe200078418ff */
[----:B------:R-:W-:Y:S01]  /*0750*/  @!P0 IMAD.IADD R23, R6, 0x1, R7 ;  /* 0x0000000106178824 */ /* 0x000fe200078e0207 */
[----:B------:R-:W2:Y:S02]  /*0760*/  @P1 LDG.E.64 R20, desc[UR4][R14.64+0x8] ;  /* 0x000008040e141981 */ /* 0x000ea4000c1e1b00 */
[----:B------:R-:W-:-:S02]  /*0770*/  @!P0 LEA.HI.X R13, R4, R13, R24, 0x3, P2 ;  /* 0x0000000d040d8211 */ /* 0x000fc400010f1c18 */
[----:B------:R-:W2:Y:S01]  /*0780*/  @P1 LDG.E.64 R6, desc[UR4][R16.64+0x8] ;  /* 0x0000080410061981 */ /* 0x000ea2000c1e1b00 */
[----:B---3--:R-:W-:-:S03]  /*0790*/  @!P0 IMAD.WIDE R8, R23, 0x8, R8 ;  /* 0x0000000817088825 */ /* 0x008fc600078e0208 */
[----:B------:R-:W3:Y:S04]  /*07a0*/  @!P0 LDG.E.64 R12, desc[UR4][R12.64] ;  /* 0x000000040c0c8981 */ /* 0x000ee8000c1e1b00 */
[----:B------:R-:W3:Y:S01]  /*07b0*/  @!P0 LDG.E.64 R8, desc[UR4][R8.64] ;  /* 0x0000000408088981 */ /* 0x000ee2000c1e1b00 */
[----:B----45:R-:W-:-:S08]  /*07c0*/  @P1 DFMA R2, R10, R2, R18 ;  /* 0x000000020a02122b */ /* 0x030fd00000000012 */
[----:B--2---:R-:W-:-:S08]  /*07d0*/  @P1 DFMA R18, R6, R20, R2 ;  /* 0x000000140612122b */ /* 0x004fd00000000002 */
[----:B---3--:R-:W-:-:S11]  /*07e0*/  @!P0 DFMA R18, R8, R12, R18 ;  /* 0x0000000c0812822b */ /* 0x008fd60000000012 */
.L_x_124:
[----:B------:R-:W0:Y:S01]  /*07f0*/  LDCU.64 UR8, c[0x0][0x398] ;  /* 0x00007300ff0877ac */ /* 0x000e220008000a00 */
[----:B------:R-:W-:Y:S02]  /*0800*/  SHF.R.S32.HI R3, RZ, 0x1f, R5 ;  /* 0x0000001fff037819 */ /* 0x000fe40000011405 */
[----:B------:R-:W-:-:S04]  /*0810*/  IADD3 R5, P0, PT, R0, R5, RZ ;  /* 0x0000000500057210 */ /* 0x000fc80007f1e0ff */
[----:B------:R-:W-:Y:S02]  /*0820*/  LEA.HI.X.SX32 R0, R0, R3, 0x1, P0 ;  /* 0x0000000300007211 */ /* 0x000fe400000f0eff */
[----:B0-----:R-:W-:-:S04]  /*0830*/  LEA R2, P0, R5, UR8, 0x3 ;  /* 0x0000000805027c11 */ /* 0x001fc8000f8018ff */
[----:B------:R-:W-:-:S05]  /*0840*/  LEA.HI.X R3, R5, UR9, R0, 0x3, P0 ;  /* 0x0000000905037c11 */ /* 0x000fca00080f1c00 */
[----:B-----5:R0:W-:Y:S04]  /*0850*/  STG.E.64 desc[UR4][R2.64], R18 ;  /* 0x0000001202007986 */ /* 0x0201e8000c101b04 */
.L_x_123:
[----:B------:R-:W-:Y:S05]  /*0860*/  BSYNC.RECONVERGENT B0 ;  /* 0x0000000000007941 */ /* 0x000fea0003800200 */
.L_x_122:
[----:B------:R-:W-:Y:S06]  /*0870*/  BAR.SYNC.DEFER_BLOCKING 0x0 ;  /* 0x0000000000007b1d */ /* 0x000fec0000010000 */
[----:B------:R-:W-:Y:S05]  /*0880*/  EXIT ;  /* 0x000000000000794d */ /* 0x000fea0003800000 */
.L_x_128:
        /* <DEDUP_REMOVED lines=15> */
.L_x_180:


//--------------------- .text._Z24softmax_kernel_optimizedPdi --------------------------
	.section	.text._Z24softmax_kernel_optimizedPdi,"ax",@progbits
	.align	128
        .global         _Z24softmax_kernel_optimizedPdi
        .type           _Z24softmax_kernel_optimizedPdi,@function
        .size           _Z24softmax_kernel_optimizedPdi,(.L_x_170 - _Z24softmax_kernel_optimizedPdi)
        .other          _Z24softmax_kernel_optimizedPdi,@"STO_CUDA_ENTRY STV_DEFAULT"
_Z24softmax_kernel_optimizedPdi:
.text._Z24softmax_kernel_optimizedPdi:
[----:B------:R-:W-:Y:S01]  /*0000*/  LDC R1, c[0x0][0x37c] ;  /* 0x0000df00ff017b82 */ /* 0x000fe20000000800 */
[----:B------:R-:W0:Y:S01]  /*0010*/  S2R R0, SR_TID.X ;  /* 0x0000000000007919 */ /* 0x000e220000002100 */
[----:B------:R-:W1:Y:S01]  /*0020*/  LDCU.64 UR10, c[0x0][0x358] ;  /* 0x00006b00ff0a77ac */ /* 0x000e620008000a00 */
[----:B------:R-:W-:Y:S01]  /*0030*/  BSSY.RECONVERGENT B0, `(.L_x_129) ;  /* 0x0000126000007945 */ /* 0x000fe20003800200 */
[----:B0-----:R-:W-:-:S13]  /*0040*/  ISETP.NE.AND P0, PT, R0, RZ, PT ;  /* 0x000000ff0000720c */ /* 0x001fda0003f05270 */
[----:B-1----:R-:W-:Y:S05]  /*0050*/  @P0 BRA `(.L_x_130) ;  /* 0x00000010008c0947 */ /* 0x002fea0003800000 */
[----:B------:R-:W0:Y:S01]  /*0060*/  S2UR UR5, SR_CgaCtaId ;  /* 0x00000000000579c3 */ /* 0x000e220000008800 */
[----:B------:R-:W-:Y:S01]  /*0070*/  UMOV UR4, 0x400 ;  /* 0x0000040000047882 */ /* 0x000fe20000000000 */
[----:B------:R-:W1:Y:S01]  /*0080*/  LDCU UR6, c[0x0][0x388] ;  /* 0x00007100ff0677ac */ /* 0x000e620008000800 */
[----:B------:R-:W-:Y:S02]  /*0090*/  IMAD.MOV.U32 R2, RZ, RZ, 0x0 ;  /* 0x00000000ff027424 */ /* 0x000fe400078e00ff */
[----:B------:R-:W-:Y:S01]  /*00a0*/  IMAD.MOV.U32 R3, RZ, RZ, -0x100000 ;  /* 0xfff00000ff037424 */ /* 0x000fe200078e00ff */
[----:B-1----:R-:W-:Y:S02]  /*00b0*/  UISETP.GE.AND UP0, UPT, UR6, 0x1, UPT ;  /* 0x000000010600788c */ /* 0x002fe4000bf06270 */
[----:B0-----:R-:W-:-:S09]  /*00c0*/  ULEA UR4, UR5, UR4, 0x18 ;  /* 0x0000000405047291 */ /* 0x001fd2000f8ec0ff */
[----:B------:R0:W-:Y:S01]  /*00d0*/  STS.64 [UR4+0x800], R2 ;  /* 0x00080002ff007988 */ /* 0x0001e20008000a04 */
[----:B------:R-:W-:Y:S05]  /*00e0*/  BRA.U !UP0, `(.L_x_130) ;  /* 0x0000001108687547 */ /* 0x000fea000b800000 */
[----:B------:R-:W-:Y:S01]  /*00f0*/  UISETP.GE.U32.AND UP1, UPT, UR6, 0x10, UPT ;  /* 0x000000100600788c */ /* 0x000fe2000bf26070 */
[----:B------:R-:W-:Y:S01]  /*0100*/  IMAD.MOV.U32 R20, RZ, RZ, RZ ;  /* 0x000000ffff147224 */ /* 0x000fe200078e00ff */
[----:B------:R-:W-:Y:S01]  /*0110*/  ULOP3.LUT UR7, UR6, 0xf, URZ, 0xc0, !UPT ;  /* 0x0000000f06077892 */ /* 0x000fe2000f8ec0ff */
[----:B0-----:R-:W-:Y:S02]  /*0120*/  IMAD.MOV.U32 R2, RZ, RZ, 0x0 ;  /* 0x00000000ff027424 */ /* 0x001fe400078e00ff */
[----:B------:R-:W-:Y:S01]  /*0130*/  IMAD.MOV.U32 R3, RZ, RZ, -0x100000 ;  /* 0xfff00000ff037424 */ /* 0x000fe200078e00ff */
[----:B------:R-:W-:-:S03]  /*0140*/  UISETP.NE.AND UP0, UPT, UR7, URZ, UPT ;  /* 0x000000ff0700728c */ /* 0x000fc6000bf05270 */
[----:B------:R-:W-:Y:S08]  /*0150*/  BRA.U !UP1, `(.L_x_131) ;  /* 0x00000009093c7547 */ /* 0x000ff0000b800000 */
[----:B------:R-:W0:Y:S01]  /*0160*/  LDCU.64 UR8, c[0x0][0x380] ;  /* 0x00007000ff0877ac */ /* 0x000e220008000a00 */
[----:B------:R-:W-:Y:S02]  /*0170*/  IMAD.MOV.U32 R2, RZ, RZ, 0x0 ;  /* 0x00000000ff027424 */ /* 0x000fe400078e00ff */
[----:B------:R-:W-:Y:S01]  /*0180*/  IMAD.MOV.U32 R3, RZ, RZ, -0x100000 ;  /* 0xfff00000ff037424 */ /* 0x000fe200078e00ff */
[----:B------:R-:W-:-:S06]  /*0190*/  ULOP3.LUT UR4, UR6, 0x7ffffff0, URZ, 0xc0, !UPT ;  /* 0x7ffffff006047892 */ /* 0x000fcc000f8ec0ff */
[----:B------:R-:W-:Y:S01]  /*01a0*/  IMAD.U32 R20, RZ, RZ, UR4 ;  /* 0x00000004ff147e24 */ /* 0x000fe2000f8e00ff */
[----:B0-----:R-:W-:Y:S02]  /*01b0*/  UIADD3 UR5, UP1, UPT, UR8, 0x40, URZ ;  /* 0x0000004008057890 */ /* 0x001fe4000ff3e0ff */
[----:B------:R-:W-:Y:S02]  /*01c0*/  UIADD3 UR8, UPT, UPT, -UR4, URZ, URZ ;  /* 0x000000ff04087290 */ /* 0x000fe4000fffe1ff */
[----:B------:R-:W-:Y:S02]  /*01d0*/  UIADD3.X UR6, UPT, UPT, URZ, UR9, URZ, UP1, !UPT ;  /* 0x00000009ff067290 */ /* 0x000fe40008ffe4ff */
[----:B------:R-:W-:-:S04]  /*01e0*/  IMAD.U32 R4, RZ, RZ, UR5 ;  /* 0x00000005ff047e24 */ /* 0x000fc8000f8e00ff */
[----:B------:R-:W-:-:S07]  /*01f0*/  IMAD.U32 R5, RZ, RZ, UR6 ;  /* 0x00000006ff057e24 */ /* 0x000fce000f8e00ff */
.L_x_132:
[----:B------:R-:W2:Y:S04]  /*0200*/  LDG.E.64 R14, desc[UR10][R4.64+-0x40] ;  /* 0xffffc00a040e7981 */ /* 0x000ea8000c1e1b00 */
[----:B------:R-:W3:Y:S04]  /*0210*/  LDG.E.64 R8, desc[UR10][R4.64+-0x38] ;  /* 0xffffc80a04087981 */ /* 0x000ee8000c1e1b00 */
[----:B------:R-:W4:Y:S04]  /*0220*/  LDG.E.64 R26, desc[UR10][R4.64+-0x30] ;  /* 0xffffd00a041a7981 */ /* 0x000f28000c1e1b00 */
[----:B------:R-:W5:Y:S04]  /*0230*/  LDG.E.64 R24, desc[UR10][R4.64+-0x28] ;  /* 0xffffd80a04187981 */ /* 0x000f68000c1e1b00 */
[----:B------:R-:W5:Y:S04]  /*0240*/  LDG.E.64 R22, desc[UR10][R4.64+-0x20] ;  /* 0xffffe00a04167981 */ /* 0x000f68000c1e1b00 */
[----:B------:R-:W5:Y:S04]  /*0250*/  LDG.E.64 R18, desc[UR10][R4.64+-0x18] ;  /* 0xffffe80a04127981 */ /* 0x000f68000c1e1b00 */
[----:B------:R-:W5:Y:S04]  /*0260*/  LDG.E.64 R6, desc[UR10][R4.64+-0x10] ;  /* 0xfffff00a04067981 */ /* 0x000f68000c1e1b00 */
[----:B------:R-:W5:Y:S01]  /*0270*/  LDG.E.64 R10, desc[UR10][R4.64+-0x8] ;  /* 0xfffff80a040a7981 */ /* 0x000f62000c1e1b00 */
[----:B--2---:R-:W-:-:S14]  /*0280*/  DSETP.GT.AND P0, PT, R14, R2, PT ;  /* 0x000000020e00722a */ /* 0x004fdc0003f04000 */
[----:B------:R-:W-:Y:S01]  /*0290*/  @P0 IMAD.MOV.U32 R2, RZ, RZ, R14 ;  /* 0x000000ffff020224 */ /* 0x000fe200078e000e */
[----:B------:R-:W0:Y:S01]  /*02a0*/  @P0 S2R R16, SR_CgaCtaId ;  /* 0x0000000000100919 */ /* 0x000e220000008800 */
[----:B------:R-:W-:-:S06]  /*02b0*/  @P0 IMAD.MOV.U32 R3, RZ, RZ, R15 ;  /* 0x000000ffff030224 */ /* 0x000fcc00078e000f */
[----:B---3--:R-:W-:Y:S01]  /*02c0*/  DSETP.GT.AND P1, PT, R8, R2, PT ;  /* 0x000000020800722a */ /* 0x008fe20003f24000 */
[----:B------:R-:W-:-:S13]  /*02d0*/  @P0 MOV R13, 0x400 ;  /* 0x00000400000d0802 */ /* 0x000fda0000000f00 */
[----:B------:R-:W-:Y:S01]  /*02e0*/  @P1 IMAD.MOV.U32 R2, RZ, RZ, R8 ;  /* 0x000000ffff021224 */ /* 0x000fe200078e0008 */
[----:B------:R-:W1:Y:S01]  /*02f0*/  @P1 S2R R12, SR_CgaCtaId ;  /* 0x00000000000c1919 */ /* 0x000e620000008800 */
[----:B------:R-:W-:-:S06]  /*0300*/  @P1 IMAD.MOV.U32 R3, RZ, RZ, R9 ;  /* 0x000000ffff031224 */ /* 0x000fcc00078e0009 */
[----:B----4-:R-:W-:Y:S01]  /*0310*/  DSETP.GT.AND P2, PT, R26, R2, PT ;  /* 0x000000021a00722a */ /* 0x010fe20003f44000 */
[----:B0-----:R-:W-:Y:S02]  /*0320*/  @P0 LEA R29, R16, R13, 0x18 ;  /* 0x0000000d101d0211 */ /* 0x001fe400078ec0ff */
[----:B------:R-:W2:Y:S01]  /*0330*/  LDG.E.64 R16, desc[UR10][R4.64] ;  /* 0x0000000a04107981 */ /* 0x000ea2000c1e1b00 */
[----:B------:R-:W-:-:S03]  /*0340*/  @P1 MOV R13, 0x400 ;  /* 0x00000400000d1802 */ /* 0x000fc60000000f00 */
[----:B------:R1:W-:Y:S07]  /*0350*/  @P0 STS.64 [R29+0x800], R14 ;  /* 0x0008000e1d000388 */ /* 0x0003ee0000000a00 */
[----:B------:R-:W-:Y:S01]  /*0360*/  @P2 IMAD.MOV.U32 R2, RZ, RZ, R26 ;  /* 0x000000ffff022224 */ /* 0x000fe200078e001a */
[----:B------:R-:W0:Y:S01]  /*0370*/  @P2 S2R R21, SR_CgaCtaId ;  /* 0x0000000000152919 */ /* 0x000e220000008800 */
[----:B------:R-:W-:-:S06]  /*0380*/  @P2 IMAD.MOV.U32 R3, RZ, RZ, R27 ;  /* 0x000000ffff032224 */ /* 0x000fcc00078e001b */
[----:B-----5:R-:W-:Y:S01]  /*0390*/  DSETP.GT.AND P0, PT, R24, R2, PT ;  /* 0x000000021800722a */ /* 0x020fe20003f04000 */
[----:B-1----:R-:W-:Y:S02]  /*03a0*/  @P1 LEA R29, R12, R13, 0x18 ;  /* 0x0000000d0c1d1211 */ /* 0x002fe400078ec0ff */
[----:B------:R-:W3:Y:S01]  /*03b0*/  LDG.E.64 R12, desc[UR10][R4.64+0x8] ;  /* 0x0000080a040c7981 */ /* 0x000ee2000c1e1b00 */
[----:B------:R-:W-:-:S03]  /*03c0*/  @P2 MOV R14, 0x400 ;  /* 0x00000400000e2802 */ /* 0x000fc60000000f00 */
[----:B------:R1:W-:Y:S07]  /*03d0*/  @P1 STS.64 [R29+0x800], R8 ;  /* 0x000800081d001388 */ /* 0x0003ee0000000a00 */
[----:B------:R-:W-:Y:S01]  /*03e0*/  @P0 IMAD.MOV.U32 R2, RZ, RZ, R24 ;  /* 0x000000ffff020224 */ /* 0x000fe200078e0018 */
[----:B------:R-:W4:Y:S01]  /*03f0*/  @P0 S2R R28, SR_CgaCtaId ;  /* 0x00000000001c0919 */ /* 0x000f220000008800 */
[----:B------:R-:W-:-:S06]  /*0400*/  @P0 IMAD.MOV.U32 R3, RZ, RZ, R25 ;  /* 0x000000ffff030224 */ /* 0x000fcc00078e0019 */
[----:B------:R-:W-:Y:S01]  /*0410*/  DSETP.GT.AND P1, PT, R22, R2, PT ;  /* 0x000000021600722a */ /* 0x000fe20003f24000 */
[----:B0-----:R-:W-:Y:S02]  /*0420*/  @P2 LEA R21, R21, R14, 0x18 ;  /* 0x0000000e15152211 */ /* 0x001fe400078ec0ff */
[----:B------:R-:W5:Y:S01]  /*0430*/  LDG.E.64 R14, desc[UR10][R4.64+0x10] ;  /* 0x0000100a040e7981 */ /* 0x000f62000c1e1b00 */
[----:B-1----:R-:W-:-:S03]  /*0440*/  @P0 MOV R9, 0x400 ;  /* 0x0000040000090802 */ /* 0x002fc60000000f00 */
[----:B------:R0:W-:Y:S07]  /*0450*/  @P2 STS.64 [R21+0x800], R26 ;  /* 0x0008001a15002388 */ /* 0x0001ee0000000a00 */
[----:B------:R-:W-:Y:S02]  /*0460*/  @P1 IMAD.MOV.U32 R2, RZ, RZ, R22 ;  /* 0x000000ffff021224 */ /* 0x000fe400078e0016 */
[----:B------:R-:W-:Y:S01]  /*0470*/  @P1 IMAD.MOV.U32 R3, RZ, RZ, R23 ;  /* 0x000000ffff031224 */ /* 0x000fe200078e0017 */
[----:B0-----:R-:W5:Y:S05]  /*0480*/  LDG.E.64 R26, desc[UR10][R4.64+0x20] ;  /* 0x0000200a041a7981 */ /* 0x001f6a000c1e1b00 */
[----:B------:R-:W-:Y:S01]  /*0490*/  DSETP.GT.AND P2, PT, R18, R2, PT ;  /* 0x000000021200722a */ /* 0x000fe20003f44000 */
[----:B----4-:R-:W-:Y:S01]  /*04a0*/  @P0 LEA R29, R28, R9, 0x18 ;  /* 0x000000091c1d0211 */ /* 0x010fe200078ec0ff */
[----:B------:R-:W0:Y:S01]  /*04b0*/  @P1 S2R R21, SR_CgaCtaId ;  /* 0x0000000000151919 */ /* 0x000e220000008800 */
[----:B------:R-:W4:Y:S04]  /*04c0*/  LDG.E.64 R8, desc[UR10][R4.64+0x18] ;  /* 0x0000180a04087981 */ /* 0x000f28000c1e1b00 */
[----:B------:R1:W-:Y:S07]  /*04d0*/  @P0 STS.64 [R29+0x800], R24 ;  /* 0x000800181d000388 */ /* 0x0003ee0000000a00 */
[----:B-1----:R-:W1:Y:S01]  /*04e0*/  @P2 S2R R25, SR_CgaCtaId ;  /* 0x0000000000192919 */ /* 0x002e620000008800 */
[----:B------:R-:W-:-:S02]  /*04f0*/  @P2 IMAD.MOV.U32 R2, RZ, RZ, R18 ;  /* 0x000000ffff022224 */ /* 0x000fc400078e0012 */
[----:B------:R-:W-:Y:S01]  /*0500*/  @P2 IMAD.MOV.U32 R3, RZ, RZ, R19 ;  /* 0x000000ffff032224 */ /* 0x000fe200078e0013 */
[----:B------:R-:W-:-:S05]  /*0510*/  @P1 MOV R28, 0x400 ;  /* 0x00000400001c1802 */ /* 0x000fca0000000f00 */
[----:B------:R-:W-:Y:S01]  /*0520*/  DSETP.GT.AND P0, PT, R6, R2, PT ;  /* 0x000000020600722a */ /* 0x000fe20003f04000 */
[----:B0-----:R-:W-:Y:S02]  /*0530*/  @P1 LEA R21, R21, R28, 0x18 ;  /* 0x0000001c15151211 */ /* 0x001fe400078ec0ff */
[----:B------:R-:W-:-:S03]  /*0540*/  @P2 MOV R28, 0x400 ;  /* 0x00000400001c2802 */ /* 0x000fc60000000f00 */
[----:B------:R1:W-:Y:S02]  /*0550*/  @P1 STS.64 [R21+0x800], R22 ;  /* 0x0008001615001388 */ /* 0x0003e40000000a00 */
[----:B-1----:R-:W-:Y:S02]  /*0560*/  @P2 LEA R21, R25, R28, 0x18 ;  /* 0x0000001c19152211 */ /* 0x002fe400078ec0ff */
[----:B------:R-:W4:Y:S04]  /*0570*/  LDG.E.64 R28, desc[UR10][R4.64+0x28] ;  /* 0x0000280a041c7981 */ /* 0x000f28000c1e1b00 */
[----:B------:R-:W0:Y:S01]  /*0580*/  @P0 S2R R25, SR_CgaCtaId ;  /* 0x0000000000190919 */ /* 0x000e220000008800 */
[----:B------:R1:W-:Y:S01]  /*0590*/  @P2 STS.64 [R21+0x800], R18 ;  /* 0x0008001215002388 */ /* 0x0003e20000000a00 */
[----:B------:R-:W-:-:S03]  /*05a0*/  @P0 MOV R24, 0x400 ;  /* 0x0000040000180802 */ /* 0x000fc60000000f00 */
[----:B-1----:R-:W4:Y:S01]  /*05b0*/  LDG.E.64 R18, desc[UR10][R4.64+0x30] ;  /* 0x0000300a04127981 */ /* 0x002f22000c1e1b00 */
[----:B0-----:R-:W-:-:S05]  /*05c0*/  @P0 LEA R25, R25, R24, 0x18 ;  /* 0x0000001819190211 */ /* 0x001fca00078ec0ff */
[----:B------:R0:W-:Y:S04]  /*05d0*/  @P0 STS.64 [R25+0x800], R6 ;  /* 0x0008000619000388 */ /* 0x0001e80000000a00 */
[----:B0-----:R-:W4:Y:S01]  /*05e0*/  LDG.E.64 R24, desc[UR10][R4.64+0x38] ;  /* 0x0000380a04187981 */ /* 0x001f22000c1e1b00 */
[----:B------:R-:W-:Y:S02]  /*05f0*/  @P0 IMAD.MOV.U32 R2, RZ, RZ, R6 ;  /* 0x000000ffff020224 */ /* 0x000fe400078e0006 */
[----:B------:R-:W-:-:S06]  /*0600*/  @P0 IMAD.MOV.U32 R3, RZ, RZ, R7 ;  /* 0x000000ffff030224 */ /* 0x000fcc00078e0007 */
[----:B------:R-:W-:-:S14]  /*0610*/  DSETP.GT.AND P0, PT, R10, R2, PT ;  /* 0x000000020a00722a */ /* 0x000fdc0003f04000 */
[----:B------:R-:W-:Y:S02]  /*0620*/  @P0 IMAD.MOV.U32 R2, RZ, RZ, R10 ;  /* 0x000000ffff020224 */ /* 0x000fe400078e000a */
[----:B------:R-:W-:Y:S01]  /*0630*/  @P0 IMAD.MOV.U32 R3, RZ, RZ, R11 ;  /* 0x000000ffff030224 */ /* 0x000fe200078e000b */
[----:B------:R-:W0:Y:S05]  /*0640*/  @P0 S2R R7, SR_CgaCtaId ;  /* 0x0000000000070919 */ /* 0x000e2a0000008800 */
[----:B--2---:R-:W-:-:S14]  /*0650*/  DSETP.GT.AND P6, PT, R16, R2, PT ;  /* 0x000000021000722a */ /* 0x004fdc0003fc4000 */
[----:B------:R-:W-:Y:S02]  /*0660*/  @P6 IMAD.MOV.U32 R2, RZ, RZ, R16 ;  /* 0x000000ffff026224 */ /* 0x000fe400078e0010 */
[----:B------:R-:W-:-:S06]  /*0670*/  @P6 IMAD.MOV.U32 R3, RZ, RZ, R17 ;  /* 0x000000ffff036224 */ /* 0x000fcc00078e0011 */
[----:B---3--:R-:W-:-:S14]  /*0680*/  DSETP.GT.AND P5, PT, R12, R2, PT ;  /* 0x000000020c00722a */ /* 0x008fdc0003fa4000 */
[----:B------:R-:W-:Y:S02]  /*0690*/  @P5 IMAD.MOV.U32 R2, RZ, RZ, R12 ;  /* 0x000000ffff025224 */ /* 0x000fe400078e000c */
[----:B------:R-:W-:-:S06]  /*06a0*/  @P5 IMAD.MOV.U32 R3, RZ, RZ, R13 ;  /* 0x000000ffff035224 */ /* 0x000fcc00078e000d */
[----:B-----5:R-:W-:-:S14]  /*06b0*/  DSETP.GT.AND P4, PT, R14, R2, PT ;  /* 0x000000020e00722a */ /* 0x020fdc0003f84000 */
[----:B------:R-:W-:Y:S02]  /*06c0*/  @P4 IMAD.MOV.U32 R2, RZ, RZ, R14 ;  /* 0x000000ffff024224 */ /* 0x000fe400078e000e */
[----:B------:R-:W-:-:S06]  /*06d0*/  @P4 IMAD.MOV.U32 R3, RZ, RZ, R15 ;  /* 0x000000ffff034224 */ /* 0x000fcc00078e000f */
[----:B----4-:R-:W-:-:S14]  /*06e0*/  DSETP.GT.AND P3, PT, R8, R2, PT ;  /* 0x000000020800722a */ /* 0x010fdc0003f64000 */
[----:B------:R-:W-:Y:S02]  /*06f0*/  @P3 IMAD.MOV.U32 R2, RZ, RZ, R8 ;  /* 0x000000ffff023224 */ /* 0x000fe400078e0008 */
[----:B------:R-:W-:-:S06]  /*0700*/  @P3 IMAD.MOV.U32 R3, RZ, RZ, R9 ;  /* 0x000000ffff033224 */ /* 0x000fcc00078e0009 */
[----:B------:R-:W-:Y:S01]  /*0710*/  DSETP.GT.AND P2, PT, R26, R2, PT ;  /* 0x000000021a00722a */ /* 0x000fe20003f44000 */
[----:B------:R-:W1:-:S13]  /*0720*/  @P6 S2R R21, SR_CgaCtaId ;  /* 0x0000000000156919 */ /* 0x000e5a0000008800 */
[----:B------:R-:W-:Y:S02]  /*0730*/  @P2 IMAD.MOV.U32 R2, RZ, RZ, R26 ;  /* 0x000000ffff022224 */ /* 0x000fe400078e001a */
[----:B------:R-:W-:Y:S01]  /*0740*/  @P2 IMAD.MOV.U32 R3, RZ, RZ, R27 ;  /* 0x000000ffff032224 */ /* 0x000fe200078e001b */
[----:B------:R-:W-:-:S05]  /*0750*/  @P0 MOV R6, 0x400 ;  /* 0x0000040000060802 */ /* 0x000fca0000000f00 */
[----:B------:R-:W-:Y:S01]  /*0760*/  DSETP.GT.AND P1, PT, R28, R2, PT ;  /* 0x000000021c00722a */ /* 0x000fe20003f24000 */
[----:B0-----:R-:W-:Y:S01]  /*0770*/  @P0 LEA R7, R7, R6, 0x18 ;  /* 0x0000000607070211 */ /* 0x001fe200078ec0ff */
[----:B------:R-:W0:Y:S04]  /*0780*/  @P5 S2R R22, SR_CgaCtaId ;  /* 0x0000000000165919 */ /* 0x000e280000008800 */
[----:B------:R2:W-:Y:S08]  /*0790*/  @P0 STS.64 [R7+0x800], R10 ;  /* 0x0008000a07000388 */ /* 0x0005f00000000a00 */
[----:B------:R-:W-:-:S02]  /*07a0*/  @P1 IMAD.MOV.U32 R2, RZ, RZ, R28 ;  /* 0x000000ffff021224 */ /* 0x000fc400078e001c */
[----:B------:R-:W-:-:S06]  /*07b0*/  @P1 IMAD.MOV.U32 R3, RZ, RZ, R29 ;  /* 0x000000ffff031224 */ /* 0x000fcc00078e001d */
[----:B------:R-:W-:Y:S01]  /*07c0*/  DSETP.GT.AND P0, PT, R18, R2, PT ;  /* 0x000000021200722a */ /* 0x000fe20003f04000 */
[----:B------:R-:W-:-:S04]  /*07d0*/  @P6 MOV R6, 0x400 ;  /* 0x0000040000066802 */ /* 0x000fc80000000f00 */
[----:B-1----:R-:W-:-:S09]  /*07e0*/  @P6 LEA R23, R21, R6, 0x18 ;  /* 0x0000000615176211 */ /* 0x002fd200078ec0ff */
[----:B------:R-:W-:Y:S01]  /*07f0*/  @P0 MOV R2, R18 ;  /* 0x0000001200020202 */ /* 0x000fe20000000f00 */
[----:B------:R-:W-:Y:S01]  /*0800*/  @P0 IMAD.MOV.U32 R3, RZ, RZ, R19 ;  /* 0x000000ffff030224 */ /* 0x000fe200078e0013 */
[----:B------:R-:W-:Y:S01]  /*0810*/  @P6 STS.64 [R23+0x800], R16 ;  /* 0x0008001017006388 */ /* 0x000fe20000000a00 */
[----:B------:R-:W-:Y:S01]  /*0820*/  @P5 MOV R21, 0x400 ;  /* 0x0000040000155802 */ /* 0x000fe20000000f00 */
[----:B------:R-:W1:Y:S03]  /*0830*/  @P4 S2R R6, SR_CgaCtaId ;  /* 0x0000000000064919 */ /* 0x000e660000008800 */
[----:B0-----:R-:W-:Y:S01]  /*0840*/  @P5 LEA R21, R22, R21, 0x18 ;  /* 0x0000001516155211 */ /* 0x001fe200078ec0ff */
[----:B--2---:R-:W0:Y:S01]  /*0850*/  @P3 S2R R7, SR_CgaCtaId ;  /* 0x0000000000073919 */ /* 0x004e220000008800 */
[----:B------:R-:W-:-:S03]  /*0860*/  DSETP.GT.AND P6, PT, R24, R2, PT ;  /* 0x000000021800722a */ /* 0x000fc60003fc4000 */
[----:B------:R2:W-:Y:S01]  /*0870*/  @P5 STS.64 [R21+0x800], R12 ;  /* 0x0008000c15005388 */ /* 0x0005e20000000a00 */
[----:B------:R-:W3:Y:S01]  /*0880*/  @P2 S2R R22, SR_CgaCtaId ;  /* 0x0000000000162919 */ /* 0x000ee20000008800 */
[----:B------:R-:W4:Y:S01]  /*0890*/  @P0 S2R R11, SR_CgaCtaId ;  /* 0x00000000000b0919 */ /* 0x000f220000008800 */
[----:B--2---:R-:W2:Y:S08]  /*08a0*/  @P1 S2R R21, SR_CgaCtaId ;  /* 0x0000000000151919 */ /* 0x004eb00000008800 */
[----:B------:R-:W5:Y:S01]  /*08b0*/  @P6 S2R R10, SR_CgaCtaId ;  /* 0x00000000000a6919 */ /* 0x000f620000008800 */
[----:B------:R-:W-:-:S04]  /*08c0*/  @P4 MOV R17, 0x400 ;  /* 0x0000040000114802 */ /* 0x000fc80000000f00 */
[----:B-1----:R-:W-:Y:S02]  /*08d0*/  @P4 LEA R17, R6, R17, 0x18 ;  /* 0x0000001106114211 */ /* 0x002fe400078ec0ff */
[----:B------:R-:W-:Y:S02]  /*08e0*/  @P3 MOV R6, 0x400 ;  /* 0x0000040000063802 */ /* 0x000fe40000000f00 */
[----:B------:R-:W-:Y:S02]  /*08f0*/  @P2 MOV R23, 0x400 ;  /* 0x0000040000172802 */ /* 0x000fe40000000f00 */
[----:B0-----:R-:W-:Y:S02]  /*0900*/  @P3 LEA R7, R7, R6, 0x18 ;  /* 0x0000000607073211 */ /* 0x001fe400078ec0ff */
[----:B------:R-:W-:Y:S02]  /*0910*/  @P1 MOV R6, 0x400 ;  /* 0x0000040000061802 */ /* 0x000fe40000000f00 */
[----:B------:R-:W-:-:S02]  /*0920*/  @P0 MOV R12, 0x400 ;  /* 0x00000400000c0802 */ /* 0x000fc40000000f00 */
[----:B------:R-:W-:Y:S02]  /*0930*/  @P6 MOV R13, 0x400 ;  /* 0x00000400000d6802 */ /* 0x000fe40000000f00 */
[----:B---3--:R-:W-:Y:S01]  /*0940*/  @P2 LEA R23, R22, R23, 0x18 ;  /* 0x0000001716172211 */ /* 0x008fe200078ec0ff */
[----:B------:R0:W-:Y:S01]  /*0950*/  @P4 STS.64 [R17+0x800], R14 ;  /* 0x0008000e11004388 */ /* 0x0001e20000000a00 */
[----:B----4-:R-:W-:-:S03]  /*0960*/  @P0 LEA R11, R11, R12, 0x18 ;  /* 0x0000000c0b0b0211 */ /* 0x010fc600078ec0ff */
[----:B------:R0:W-:Y:S01]  /*0970*/  @P3 STS.64 [R7+0x800], R8 ;  /* 0x0008000807003388 */ /* 0x0001e20000000a00 */
[----:B--2---:R-:W-:-:S03]  /*0980*/  @P1 LEA R21, R21, R6, 0x18 ;  /* 0x0000000615151211 */ /* 0x004fc600078ec0ff */
[----:B------:R0:W-:Y:S01]  /*0990*/  @P2 STS.64 [R23+0x800], R26 ;  /* 0x0008001a17002388 */ /* 0x0001e20000000a00 */
[----:B-----5:R-:W-:-:S03]  /*09a0*/  @P6 LEA R13, R10, R13, 0x18 ;  /* 0x0000000d0a0d6211 */ /* 0x020fc600078ec0ff */
[----:B------:R0:W-:Y:S04]  /*09b0*/  @P1 STS.64 [R21+0x800], R28 ;  /* 0x0008001c15001388 */ /* 0x0001e80000000a00 */
[----:B------:R0:W-:Y:S04]  /*09c0*/  @P0 STS.64 [R11+0x800], R18 ;  /* 0x000800120b000388 */ /* 0x0001e80000000a00 */
[----:B------:R0:W-:Y:S01]  /*09d0*/  @P6 STS.64 [R13+0x800], R24 ;  /* 0x000800180d006388 */ /* 0x0001e20000000a00 */
[----:B------:R-:W-:-:S04]  /*09e0*/  UIADD3 UR8, UPT, UPT, UR8, 0x10, URZ ;  /* 0x0000001008087890 */ /* 0x000fc8000fffe0ff */
[----:B------:R-:W-:Y:S01]  /*09f0*/  UISETP.NE.AND UP1, UPT, UR8, URZ, UPT ;  /* 0x000000ff0800728c */ /* 0x000fe2000bf25270 */
[----:B------:R-:W-:Y:S01]  /*0a00*/  IADD3 R4, P0, PT, R4, 0x80, RZ ;  /* 0x0000008004047810 */ /* 0x000fe20007f1e0ff */
[----:B------:R-:W-:Y:S02]  /*0a10*/  @P6 IMAD.MOV.U32 R2, RZ, RZ, R24 ;  /* 0x000000ffff026224 */ /* 0x000fe400078e0018 */
[----:B------:R-:W-:Y:S02]  /*0a20*/  @P6 IMAD.MOV.U32 R3, RZ, RZ, R25 ;  /* 0x000000ffff036224 */ /* 0x000fe400078e0019 */
[----:B------:R-:W-:-:S03]  /*0a30*/  IMAD.X R5, RZ, RZ, R5, P0 ;  /* 0x000000ffff057224 */ /* 0x000fc600000e0605 */
[----:B0-----:R-:W-:Y:S05]  /*0a40*/  BRA.U UP1, `(.L_x_132) ;  /* 0xfffffff501ec7547 */ /* 0x001fea000b83ffff */
.L_x_131:
[----:B------:R-:W-:Y:S05]  /*0a50*/  BRA.U !UP0, `(.L_x_130) ;  /* 0x00000009080c7547 */ /* 0x000fea000b800000 */
[----:B------:R-:W0:Y:S01]  /*0a60*/  LDCU UR4, c[0x0][0x388] ;  /* 0x00007100ff0477ac */ /* 0x000e220008000800 */
[----:B------:R-:W-:Y:S02]  /*0a70*/  UISETP.GE.U32.AND UP0, UPT, UR7, 0x8, UPT ;  /* 0x000000080700788c */ /* 0x000fe4000bf06070 */
[----:B0-----:R-:W-:-:S04]  /*0a80*/  ULOP3.LUT UR5, UR4, 0x7, URZ, 0xc0, !UPT ;  /* 0x0000000704057892 */ /* 0x001fc8000f8ec0ff */
[----:B------:R-:W-:-:S03]  /*0a90*/  UISETP.NE.AND UP1, UPT, UR5, URZ, UPT ;  /* 0x000000ff0500728c */ /* 0x000fc6000bf25270 */
[----:B------:R-:W-:Y:S08]  /*0aa0*/  BRA.U !UP0, `(.L_x_133) ;  /* 0x00000005080c7547 */ /* 0x000ff0000b800000 */
[----:B------:R-:W0:Y:S02]  /*0ab0*/  LDC.64 R4, c[0x0][0x380] ;  /* 0x0000e000ff047b82 */ /* 0x000e240000000a00 */
[----:B0-----:R-:W-:-:S05]  /*0ac0*/  IMAD.WIDE.U32 R22, R20, 0x8, R4 ;  /* 0x0000000814167825 */ /* 0x001fca00078e0004 */
[----:B------:R-:W2:Y:S04]  /*0ad0*/  LDG.E.64 R18, desc[UR10][R22.64] ;  /* 0x0000000a16127981 */ /* 0x000ea8000c1e1b00 */
[----:B------:R-:W3:Y:S04]  /*0ae0*/  LDG.E.64 R16, desc[UR10][R22.64+0x8] ;  /* 0x0000080a16107981 */ /* 0x000ee8000c1e1b00 */
[----:B------:R-:W4:Y:S04]  /*0af0*/  LDG.E.64 R14, desc[UR10][R22.64+0x10] ;  /* 0x0000100a160e7981 */ /* 0x000f28000c1e1b00 */
[----:B------:R-:W5:Y:S04]  /*0b00*/  LDG.E.64 R12, desc[UR10][R22.64+0x18] ;  /* 0x0000180a160c7981 */ /* 0x000f68000c1e1b00 */
[----:B------:R-:W5:Y:S04]  /*0b10*/  LDG.E.64 R10, desc[UR10][R22.64+0x20] ;  /* 0x0000200a160a7981 */ /* 0x000f68000c1e1b00 */
[----:B------:R-:W5:Y:S04]  /*0b20*/  LDG.E.64 R8, desc[UR10][R22.64+0x28] ;  /* 0x0000280a16087981 */ /* 0x000f68000c1e1b00 */
[----:B------:R-:W5:Y:S04]  /*0b30*/  LDG.E.64 R6, desc[UR10][R22.64+0x30] ;  /* 0x0000300a16067981 */ /* 0x000f68000c1e1b00 */
[----:B------:R0:W5:Y:S01]  /*0b40*/  LDG.E.64 R4, desc[UR10][R22.64+0x38] ;  /* 0x0000380a16047981 */ /* 0x000162000c1e1b00 */
[----:B------:R-:W-:Y:S01]  /*0b50*/  VIADD R20, R20, 0x8 ;  /* 0x0000000814147836 */ /* 0x000fe20000000000 */
[----:B--2---:R-:W-:-:S14]  /*0b60*/  DSETP.GT.AND P6, PT, R18, R2, PT ;  /* 0x000000021200722a */ /* 0x004fdc0003fc4000 */
[----:B------:R-:W-:Y:S01]  /*0b70*/  @P6 IMAD.MOV.U32 R2, RZ, RZ, R18 ;  /* 0x000000ffff026224 */ /* 0x000fe200078e0012 */
[----:B0-----:R-:W0:Y:S01]  /*0b80*/  @P6 S2R R23, SR_CgaCtaId ;  /* 0x0000000000176919 */ /* 0x001e220000008800 */
[----:B------:R-:W-:Y:S01]  /*0b90*/  @P6 IMAD.MOV.U32 R3, RZ, RZ, R19 ;  /* 0x000000ffff036224 */ /* 0x000fe200078e0013 */
[----:B------:R-:W-:-:S05]  /*0ba0*/  @P6 MOV R22, 0x400 ;  /* 0x0000040000166802 */ /* 0x000fca0000000f00 */
[----:B---3--:R-:W-:-:S14]  /*0bb0*/  DSETP.GT.AND P5, PT, R16, R2, PT ;  /* 0x000000021000722a */ /* 0x008fdc0003fa4000 */
[----:B------:R-:W-:Y:S01]  /*0bc0*/  @P5 IMAD.MOV.U32 R2, RZ, RZ, R16 ;  /* 0x000000ffff025224 */ /* 0x000fe200078e0010 */
[----:B------:R-:W1:Y:S01]  /*0bd0*/  @P5 S2R R21, SR_CgaCtaId ;  /* 0x0000000000155919 */ /* 0x000e620000008800 */
[----:B------:R-:W-:Y:S01]  /*0be0*/  @P5 IMAD.MOV.U32 R3, RZ, RZ, R17 ;  /* 0x000000ffff035224 */ /* 0x000fe200078e0011 */
[----:B------:R-:W-:-:S05]  /*0bf0*/  @P5 MOV R28, 0x400 ;  /* 0x00000400001c5802 */ /* 0x000fca0000000f00 */
[----:B----4-:R-:W-:Y:S01]  /*0c00*/  DSETP.GT.AND P4, PT, R14, R2, PT ;  /* 0x000000020e00722a */ /* 0x010fe20003f84000 */
[----:B0-----:R-:W-:-:S05]  /*0c10*/  @P6 LEA R27, R23, R22, 0x18 ;  /* 0x00000016171b6211 */ /* 0x001fca00078ec0ff */
[----:B------:R0:W-:Y:S08]  /*0c20*/  @P6 STS.64 [R27+0x800], R18 ;  /* 0x000800121b006388 */ /* 0x0001f00000000a00 */
[----:B------:R-:W-:Y:S01]  /*0c30*/  @P4 IMAD.MOV.U32 R2, RZ, RZ, R14 ;  /* 0x000000ffff024224 */ /* 0x000fe200078e000e */
[----:B------:R-:W2:Y:S01]  /*0c40*/  @P4 S2R R29, SR_CgaCtaId ;  /* 0x00000000001d4919 */ /* 0x000ea20000008800 */
[----:B------:R-:W-:Y:S01]  /*0c50*/  @P4 IMAD.MOV.U32 R3, RZ, RZ, R15 ;  /* 0x000000ffff034224 */ /* 0x000fe200078e000f */
[----:B0-----:R-:W-:-:S05]  /*0c60*/  @P4 MOV R18, 0x400 ;  /* 0x0000040000124802 */ /* 0x001fca0000000f00 */
[----:B-----5:R-:W-:Y:S01]  /*0c70*/  DSETP.GT.AND P3, PT, R12, R2, PT ;  /* 0x000000020c00722a */ /* 0x020fe20003f64000 */
[----:B-1----:R-:W-:-:S05]  /*0c80*/  @P5 LEA R21, R21, R28, 0x18 ;  /* 0x0000001c15155211 */ /* 0x002fca00078ec0ff */
[----:B------:R0:W-:Y:S08]  /*0c90*/  @P5 STS.64 [R21+0x800], R16 ;  /* 0x0008001015005388 */ /* 0x0001f00000000a00 */
[----:B------:R-:W-:Y:S01]  /*0ca0*/  @P3 IMAD.MOV.U32 R2, RZ, RZ, R12 ;  /* 0x000000ffff023224 */ /* 0x000fe200078e000c */
[----:B------:R-:W1:Y:S01]  /*0cb0*/  @P3 S2R R26, SR_CgaCtaId ;  /* 0x00000000001a3919 */ /* 0x000e620000008800 */
[----:B------:R-:W-:Y:S01]  /*0cc0*/  @P3 IMAD.MOV.U32 R3, RZ, RZ, R13 ;  /* 0x000000ffff033224 */ /* 0x000fe200078e000d */
[----:B------:R-:W-:-:S05]  /*0cd0*/  @P3 MOV R19, 0x400 ;  /* 0x0000040000133802 */ /* 0x000fca0000000f00 */
[----:B------:R-:W-:Y:S01]  /*0ce0*/  DSETP.GT.AND P2, PT, R10, R2, PT ;  /* 0x000000020a00722a */ /* 0x000fe20003f44000 */
[----:B--2---:R-:W-:-:S05]  /*0cf0*/  @P4 LEA R29, R29, R18, 0x18 ;  /* 0x000000121d1d4211 */ /* 0x004fca00078ec0ff */
[----:B------:R2:W-:Y:S08]  /*0d00*/  @P4 STS.64 [R29+0x800], R14 ;  /* 0x0008000e1d004388 */ /* 0x0005f00000000a00 */
[----:B------:R-:W-:Y:S01]  /*0d10*/  @P2 IMAD.MOV.U32 R2, RZ, RZ, R10 ;  /* 0x000000ffff022224 */ /* 0x000fe200078e000a */
[----:B------:R-:W3:Y:S01]  /*0d20*/  @P2 S2R R22, SR_CgaCtaId ;  /* 0x0000000000162919 */ /* 0x000ee20000008800 */
[----:B------:R-:W-:Y:S01]  /*0d30*/  @P2 IMAD.MOV.U32 R3, RZ, RZ, R11 ;  /* 0x000000ffff032224 */ /* 0x000fe200078e000b */
[----:B------:R-:W-:-:S05]  /*0d40*/  @P2 MOV R27, 0x400 ;  /* 0x00000400001b2802 */ /* 0x000fca0000000f00 */
[----:B------:R-:W-:Y:S01]  /*0d50*/  DSETP.GT.AND P1, PT, R8, R2, PT ;  /* 0x000000020800722a */ /* 0x000fe20003f24000 */
[----:B-1----:R-:W-:-:S05]  /*0d60*/  @P3 LEA R19, R26, R19, 0x18 ;  /* 0x000000131a133211 */ /* 0x002fca00078ec0ff */
[----:B------:R2:W-:Y:S08]  /*0d70*/  @P3 STS.64 [R19+0x800], R12 ;  /* 0x0008000c13003388 */ /* 0x0005f00000000a00 */
[----:B------:R-:W-:Y:S01]  /*0d80*/  @P1 IMAD.MOV.U32 R2, RZ, RZ, R8 ;  /* 0x000000ffff021224 */ /* 0x000fe200078e0008 */
[----:B------:R-:W1:Y:S01]  /*0d90*/  @P1 S2R R25, SR_CgaCtaId ;  /* 0x0000000000191919 */ /* 0x000e620000008800 */
[----:B------:R-:W-:Y:S01]  /*0da0*/  @P1 IMAD.MOV.U32 R3, RZ, RZ, R9 ;  /* 0x000000ffff031224 */ /* 0x000fe200078e0009 */
[----:B------:R-:W-:-:S05]  /*0db0*/  @P1 MOV R18, 0x400 ;  /* 0x0000040000121802 */ /* 0x000fca0000000f00 */
[----:B------:R-:W-:Y:S01]  /*0dc0*/  DSETP.GT.AND P0, PT, R6, R2, PT ;  /* 0x000000020600722a */ /* 0x000fe20003f04000 */
[----:B---3--:R-:W-:-:S05]  /*0dd0*/  @P2 LEA R27, R22, R27, 0x18 ;  /* 0x0000001b161b2211 */ /* 0x008fca00078ec0ff */
[----:B------:R2:W-:Y:S08]  /*0de0*/  @P2 STS.64 [R27+0x800], R10 ;  /* 0x0008000a1b002388 */ /* 0x0005f00000000a00 */
[----:B------:R-:W-:Y:S01]  /*0df0*/  @P0 IMAD.MOV.U32 R2, RZ, RZ, R6 ;  /* 0x000000ffff020224 */ /* 0x000fe200078e0006 */
[----:B------:R-:W0:Y:S01]  /*0e00*/  @P0 S2R R24, SR_CgaCtaId ;  /* 0x0000000000180919 */ /* 0x000e220000008800 */
[----:B------:R-:W-:Y:S01]  /*0e10*/  @P0 IMAD.MOV.U32 R3, RZ, RZ, R7 ;  /* 0x000000ffff030224 */ /* 0x000fe200078e0007 */
[----:B------:R-:W-:-:S05]  /*0e20*/  @P0 MOV R26, 0x400 ;  /* 0x00000400001a0802 */ /* 0x000fca0000000f00 */
[----:B------:R-:W-:Y:S01]  /*0e30*/  DSETP.GT.AND P6, PT, R4, R2, PT ;  /* 0x000000020400722a */ /* 0x000fe20003fc4000 */
[----:B-1----:R-:W-:-:S05]  /*0e40*/  @P1 LEA R25, R25, R18, 0x18 ;  /* 0x0000001219191211 */ /* 0x002fca00078ec0ff */
[----:B------:R2:W-:Y:S08]  /*0e50*/  @P1 STS.64 [R25+0x800], R8 ;  /* 0x0008000819001388 */ /* 0x0005f00000000a00 */
[----:B------:R-:W1:Y:S01]  /*0e60*/  @P6 S2R R23, SR_CgaCtaId ;  /* 0x0000000000176919 */ /* 0x000e620000008800 */
[----:B------:R-:W-:Y:S01]  /*0e70*/  @P6 MOV R28, 0x400 ;  /* 0x00000400001c6802 */ /* 0x000fe20000000f00 */
[----:B------:R-:W-:-:S02]  /*0e80*/  @P6 IMAD.MOV.U32 R2, RZ, RZ, R4 ;  /* 0x000000ffff026224 */ /* 0x000fc400078e0004 */
[----:B------:R-:W-:Y:S01]  /*0e90*/  @P6 IMAD.MOV.U32 R3, RZ, RZ, R5 ;  /* 0x000000ffff036224 */ /* 0x000fe200078e0005 */
[----:B0-----:R-:W-:-:S05]  /*0ea0*/  @P0 LEA R17, R24, R26, 0x18 ;  /* 0x0000001a18110211 */ /* 0x001fca00078ec0ff */
[----:B------:R2:W-:Y:S01]  /*0eb0*/  @P0 STS.64 [R17+0x800], R6 ;  /* 0x0008000611000388 */ /* 0x0005e20000000a00 */
[----:B-1----:R-:W-:-:S05]  /*0ec0*/  @P6 LEA R23, R23, R28, 0x18 ;  /* 0x0000001c17176211 */ /* 0x002fca00078ec0ff */
[----:B------:R2:W-:Y:S02]  /*0ed0*/  @P6 STS.64 [R23+0x800], R4 ;  /* 0x0008000417006388 */ /* 0x0005e40000000a00 */
.L_x_133:
[----:B------:R-:W-:Y:S05]  /*0ee0*/  BRA.U !UP1, `(.L_x_130) ;  /* 0x0000000109e87547 */ /* 0x000fea000b800000 */
[----:B------:R-:W-:Y:S02]  /*0ef0*/  UISETP.GE.U32.AND UP0, UPT, UR5, 0x4, UPT ;  /* 0x000000040500788c */ /* 0x000fe4000bf06070 */
[----:B------:R-:W-:-:S04]  /*0f00*/  ULOP3.LUT UR4, UR4, 0x3, URZ, 0xc0, !UPT ;  /* 0x0000000304047892 */ /* 0x000fc8000f8ec0ff */
[----:B------:R-:W-:-:S03]  /*0f10*/  UISETP.NE.AND UP1, UPT, UR4, URZ, UPT ;  /* 0x000000ff0400728c */ /* 0x000fc6000bf25270 */
[----:B------:R-:W-:Y:S08]  /*0f20*/  BRA.U !UP0, `(.L_x_134) ;  /* 0x00000001088c7547 */ /* 0x000ff0000b800000 */
[----:B--2---:R-:W0:Y:S02]  /*0f30*/  LDC.64 R4, c[0x0][0x380] ;  /* 0x0000e000ff047b82 */ /* 0x004e240000000a00 */
[----:B0-----:R-:W-:-:S05]  /*0f40*/  IMAD.WIDE.U32 R12, R20, 0x8, R4 ;  /* 0x00000008140c7825 */ /* 0x001fca00078e0004 */
[----:B------:R-:W2:Y:S04]  /*0f50*/  LDG.E.64 R8, desc[UR10][R12.64] ;  /* 0x0000000a0c087981 */ /* 0x000ea8000c1e1b00 */
[----:B------:R-:W3:Y:S04]  /*0f60*/  LDG.E.64 R6, desc[UR10][R12.64+0x8] ;  /* 0x0000080a0c067981 */ /* 0x000ee8000c1e1b00 */
[----:B------:R-:W4:Y:S04]  /*0f70*/  LDG.E.64 R4, desc[UR10][R12.64+0x10] ;  /* 0x0000100a0c047981 */ /* 0x000f28000c1e1b00 */
[----:B------:R0:W5:Y:S01]  /*0f80*/  LDG.E.64 R10, desc[UR10][R12.64+0x18] ;  /* 0x0000180a0c0a7981 */ /* 0x000162000c1e1b00 */
[----:B------:R-:W-:Y:S01]  /*0f90*/  VIADD R20, R20, 0x4 ;  /* 0x0000000414147836 */ /* 0x000fe20000000000 */
[----:B--2---:R-:W-:-:S14]  /*0fa0*/  DSETP.GT.AND P0, PT, R8, R2, PT ;  /* 0x000000020800722a */ /* 0x004fdc0003f04000 */
[----:B------:R-:W-:Y:S01]  /*0fb0*/  @P0 IMAD.MOV.U32 R2, RZ, RZ, R8 ;  /* 0x000000ffff020224 */ /* 0x000fe200078e0008 */
[----:B------:R-:W1:Y:S01]  /*0fc0*/  @P0 S2R R15, SR_CgaCtaId ;  /* 0x00000000000f0919 */ /* 0x000e620000008800 */
[----:B------:R-:W-:Y:S01]  /*0fd0*/  @P0 IMAD.MOV.U32 R3, RZ, RZ, R9 ;  /* 0x000000ffff030224 */ /* 0x000fe200078e0009 */
[----:B0-----:R-:W-:-:S05]  /*0fe0*/  @P0 MOV R12, 0x400 ;  /* 0x00000400000c0802 */ /* 0x001fca0000000f00 */
[----:B---3--:R-:W-:-:S14]  /*0ff0*/  DSETP.GT.AND P1, PT, R6, R2, PT ;  /* 0x000000020600722a */ /* 0x008fdc0003f24000 */
[----:B------:R-:W-:Y:S01]  /*1000*/  @P1 IMAD.MOV.U32 R2, RZ, RZ, R6 ;  /* 0x000000ffff021224 */ /* 0x000fe200078e0006 */
[----:B------:R-:W0:Y:S01]  /*1010*/  @P1 S2R R14, SR_CgaCtaId ;  /* 0x00000000000e1919 */ /* 0x000e220000008800 */
[----:B------:R-:W-:Y:S01]  /*1020*/  @P1 IMAD.MOV.U32 R3, RZ, RZ, R7 ;  /* 0x000000ffff031224 */ /* 0x000fe200078e0007 */
[----:B------:R-:W-:-:S05]  /*1030*/  @P1 MOV R13, 0x400 ;  /* 0x00000400000d1802 */ /* 0x000fca0000000f00 */
[----:B----4-:R-:W-:Y:S01]  /*1040*/  DSETP.GT.AND P2, PT, R4, R2, PT ;  /* 0x000000020400722a */ /* 0x010fe20003f44000 */
[----:B-1----:R-:W-:-:S05]  /*1050*/  @P0 LEA R15, R15, R12, 0x18 ;  /* 0x0000000c0f0f0211 */ /* 0x002fca00078ec0ff */
[----:B------:R1:W-:Y:S08]  /*1060*/  @P0 STS.64 [R15+0x800], R8 ;  /* 0x000800080f000388 */ /* 0x0003f00000000a00 */
[----:B------:R-:W-:Y:S01]  /*1070*/  @P2 MOV R2, R4 ;  /* 0x0000000400022202 */ /* 0x000fe20000000f00 */
[----:B------:R-:W-:Y:S01]  /*1080*/  @P2 IMAD.MOV.U32 R3, RZ, RZ, R5 ;  /* 0x000000ffff032224 */ /* 0x000fe200078e0005 */
[----:B------:R-:W2:Y:S01]  /*1090*/  @P2 S2R R17, SR_CgaCtaId ;  /* 0x0000000000112919 */ /* 0x000ea20000008800 */
[----:B------:R-:W-:-:S04]  /*10a0*/  @P2 MOV R16, 0x400 ;  /* 0x0000040000102802 */ /* 0x000fc80000000f00 */
[----:B-----5:R-:W-:Y:S01]  /*10b0*/  DSETP.GT.AND P3, PT, R10, R2, PT ;  /* 0x000000020a00722a */ /* 0x020fe20003f64000 */
[----:B0-----:R-:W-:-:S05]  /*10c0*/  @P1 LEA R13, R14, R13, 0x18 ;  /* 0x0000000d0e0d1211 */ /* 0x001fca00078ec0ff */
[----:B------:R1:W-:Y:S08]  /*10d0*/  @P1 STS.64 [R13+0x800], R6 ;  /* 0x000800060d001388 */ /* 0x0003f00000000a00 */
[----:B------:R-:W0:Y:S01]  /*10e0*/  @P3 S2R R19, SR_CgaCtaId ;  /* 0x0000000000133919 */ /* 0x000e220000008800 */
[----:B------:R-:W-:Y:S01]  /*10f0*/  @P3 MOV R18, 0x400 ;  /* 0x0000040000123802 */ /* 0x000fe20000000f00 */
[----:B------:R-:W-:-:S02]  /*1100*/  @P3 IMAD.MOV.U32 R2, RZ, RZ, R10 ;  /* 0x000000ffff023224 */ /* 0x000fc400078e000a */
[----:B------:R-:W-:Y:S01]  /*1110*/  @P3 IMAD.MOV.U32 R3, RZ, RZ, R11 ;  /* 0x000000ffff033224 */ /* 0x000fe200078e000b */
[----:B--2---:R-:W-:-:S05]  /*1120*/  @P2 LEA R17, R17, R16, 0x18 ;  /* 0x0000001011112211 */ /* 0x004fca00078ec0ff */
[----:B------:R1:W-:Y:S01]  /*1130*/  @P2 STS.64 [R17+0x800], R4 ;  /* 0x0008000411002388 */ /* 0x0003e20000000a00 */
[----:B0-----:R-:W-:-:S05]  /*1140*/  @P3 LEA R19, R19, R18, 0x18 ;  /* 0x0000001213133211 */ /* 0x001fca00078ec0ff */
[----:B------:R1:W-:Y:S02]  /*1150*/  @P3 STS.64 [R19+0x800], R10 ;  /* 0x0008000a13003388 */ /* 0x0003e40000000a00 */
.L_x_134:
[----:B------:R-:W-:Y:S05]  /*1160*/  BRA.U !UP1, `(.L_x_130) ;  /* 0x0000000109487547 */ /* 0x000fea000b800000 */
[----:B-12---:R-:W0:Y:S01]  /*1170*/  LDC.64 R4, c[0x0][0x380] ;  /* 0x0000e000ff047b82 */ /* 0x006e220000000a00 */
[----:B------:R-:W-:Y:S01]  /*1180*/  UIADD3 UR4, UPT, UPT, -UR4, URZ, URZ ;  /* 0x000000ff04047290 */ /* 0x000fe2000fffe1ff */
[----:B0-----:R-:W-:-:S11]  /*1190*/  IMAD.WIDE.U32 R20, R20, 0x8, R4 ;  /* 0x0000000814147825 */ /* 0x001fd600078e0004 */
.L_x_135:
[----:B---3--:R-:W-:Y:S02]  /*11a0*/  IMAD.MOV.U32 R4, RZ, RZ, R20 ;  /* 0x000000ffff047224 */ /* 0x008fe400078e0014 */
[----:B------:R-:W-:-:S06]  /*11b0*/  IMAD.MOV.U32 R5, RZ, RZ, R21 ;  /* 0x000000ffff057224 */ /* 0x000fcc00078e0015 */
[----:B------:R-:W2:Y:S01]  /*11c0*/  LDG.E.64 R4, desc[UR10][R4.64] ;  /* 0x0000000a04047981 */ /* 0x000ea2000c1e1b00 */
[----:B------:R-:W-:Y:S01]  /*11d0*/  UIADD3 UR4, UPT, UPT, UR4, 0x1, URZ ;  /* 0x0000000104047890 */ /* 0x000fe2000fffe0ff */
[----:B------:R-:W-:-:S03]  /*11e0*/  IADD3 R20, P1, PT, R20, 0x8, RZ ;  /* 0x0000000814147810 */ /* 0x000fc60007f3e0ff */
[----:B------:R-:W-:Y:S02]  /*11f0*/  UISETP.NE.AND UP0, UPT, UR4, URZ, UPT ;  /* 0x000000ff0400728c */ /* 0x000fe4000bf05270 */
[----:B------:R-:W-:Y:S01]  /*1200*/  IMAD.X R21, RZ, RZ, R21, P1 ;  /* 0x000000ffff157224 */ /* 0x000fe200008e0615 */
[----:B--2---:R-:W-:-:S14]  /*1210*/  DSETP.GT.AND P0, PT, R4, R2, PT ;  /* 0x000000020400722a */ /* 0x004fdc0003f04000 */
[----:B------:R-:W0:Y:S01]  /*1220*/  @P0 S2R R7, SR_CgaCtaId ;  /* 0x0000000000070919 */ /* 0x000e220000008800 */
[----:B------:R-:W-:Y:S01]  /*1230*/  @P0 MOV R6, 0x400 ;  /* 0x0000040000060802 */ /* 0x000fe20000000f00 */
[----:B------:R-:W-:Y:S02]  /*1240*/  @P0 IMAD.MOV.U32 R2, RZ, RZ, R4 ;  /* 0x000000ffff020224 */ /* 0x000fe400078e0004 */
[----:B------:R-:W-:Y:S01]  /*1250*/  @P0 IMAD.MOV.U32 R3, RZ, RZ, R5 ;  /* 0x000000ffff030224 */ /* 0x000fe200078e0005 */
[----:B0-----:R-:W-:-:S05]  /*1260*/  @P0 LEA R7, R7, R6, 0x18 ;  /* 0x0000000607070211 */ /* 0x001fca00078ec0ff */
[----:B------:R3:W-:Y:S01]  /*1270*/  @P0 STS.64 [R7+0x800], R4 ;  /* 0x0008000407000388 */ /* 0x0007e20000000a00 */
[----:B------:R-:W-:Y:S05]  /*1280*/  BRA.U UP0, `(.L_x_135) ;  /* 0xfffffffd00c47547 */ /* 0x000fea000b83ffff */
.L_x_130:
[----:B------:R-:W-:Y:S05]  /*1290*/  BSYNC.RECONVERGENT B0 ;  /* 0x0000000000007941 */ /* 0x000fea0003800200 */
.L_x_129:
[----:B------:R-:W4:Y:S01]  /*12a0*/  LDCU UR6, c[0x0][0x388] ;  /* 0x00007100ff0677ac */ /* 0x000f220008000800 */
[----:B------:R-:W5:Y:S01]  /*12b0*/  S2UR UR5, SR_CgaCtaId ;  /* 0x00000000000579c3 */ /* 0x000f620000008800 */
[----:B------:R-:W-:Y:S01]  /*12c0*/  BSSY.RECONVERGENT B0, `(.L_x_136) ;  /* 0x000004b000007945 */ /* 0x000fe20003800200 */
[----:B------:R-:W-:-:S06]  /*12d0*/  UMOV UR4, 0x400 ;  /* 0x0000040000047882 */ /* 0x000fcc0000000000 */
[----:B-123--:R-:W1:Y:S08]  /*12e0*/  LDC.64 R4, c[0x0][0x380] ;  /* 0x0000e000ff047b82 */ /* 0x00ee700000000a00 */
[----:B------:R-:W-:Y:S01]  /*12f0*/  BAR.SYNC.DEFER_BLOCKING 0x0 ;  /* 0x0000000000007b1d */ /* 0x000fe20000010000 */
[----:B----4-:R-:W-:Y:S01]  /*1300*/  ISETP.GE.AND P0, PT, R0, UR6, PT ;  /* 0x0000000600007c0c */ /* 0x010fe2000bf06270 */
[----:B-----5:R-:W-:-:S06]  /*1310*/  ULEA UR4, UR5, UR4, 0x18 ;  /* 0x0000000405047291 */ /* 0x020fcc000f8ec0ff */
[C---:B0-----:R-:W-:Y:S01]  /*1320*/  LEA R2, R0.reuse, UR4, 0x3 ;  /* 0x0000000400027c11 */ /* 0x041fe2000f8e18ff */
[----:B-1----:R-:W-:-:S05]  /*1330*/  IMAD.WIDE.U32 R4, R0, 0x8, R4 ;  /* 0x0000000800047825 */ /* 0x002fca00078e0004 */
[----:B------:R-:W-:Y:S05]  /*1340*/  @P0 BRA `(.L_x_137) ;  /* 0x0000000400040947 */ /* 0x000fea0003800000 */
[----:B------:R-:W2:Y:S01]  /*1350*/  LDG.E.64 R6, desc[UR10][R4.64] ;  /* 0x0000000a04067981 */ /* 0x000ea2000c1e1b00 */
[----:B------:R-:W-:Y:S01]  /*1360*/  UMOV UR6, 0xfefa39ef ;  /* 0xfefa39ef00067882 */ /* 0x000fe20000000000 */
[----:B------:R-:W-:Y:S01]  /*1370*/  UMOV UR7, 0x3fe62e42 ;  /* 0x3fe62e4200077882 */ /* 0x000fe20000000000 */
[----:B------:R-:W-:Y:S01]  /*1380*/  BSSY.RECONVERGENT B1, `(.L_x_138) ;  /* 0x000003a000017945 */ /* 0x000fe20003800200 */
[----:B------:R-:W2:Y:S02]  /*1390*/  LDS.64 R8, [UR4+0x800] ;  /* 0x00080004ff087984 */ /* 0x000ea40008000a00 */
        /* <DEDUP_REMOVED lines=48> */
[----:B------:R-:W-:Y:S02]  /*16a0*/  @!P1 LEA.HI R3, R8, R8, RZ, 0x1 ;  /* 0x0000000808039211 */ /* 0x000fe400078f08ff */
[----:B------:R-:W-:Y:S02]  /*16b0*/  FSEL R11, R11, RZ, P0 ;  /* 0x000000ff0b0b7208 */ /* 0x000fe40000000000 */
[----:B------:R-:W-:-:S05]  /*16c0*/  @!P1 SHF.R.S32.HI R3, RZ, 0x1, R3 ;  /* 0x00000001ff039819 */ /* 0x000fca0000011403 */
[----:B------:R-:W-:Y:S02]  /*16d0*/  @!P1 IMAD.IADD R6, R8, 0x1, -R3 ;  /* 0x0000000108069824 */ /* 0x000fe400078e0a03 */
[----:B------:R-:W-:-:S03]  /*16e0*/  @!P1 IMAD R13, R3, 0x100000, R13 ;  /* 0x00100000030d9824 */ /* 0x000fc600078e020d */
[----:B------:R-:W-:Y:S01]  /*16f0*/  @!P1 LEA R7, R6, 0x3ff00000, 0x14 ;  /* 0x3ff0000006079811 */ /* 0x000fe200078ea0ff */
[----:B------:R-:W-:-:S06]  /*1700*/  @!P1 IMAD.MOV.U32 R6, RZ, RZ, RZ ;  /* 0x000000ffff069224 */ /* 0x000fcc00078e00ff */
[----:B------:R-:W-:-:S11]  /*1710*/  @!P1 DMUL R10, R12, R6 ;  /* 0x000000060c0a9228 */ /* 0x000fd60000000000 */
.L_x_139:
[----:B------:R-:W-:Y:S05]  /*1720*/  BSYNC.RECONVERGENT B1 ;  /* 0x0000000000017941 */ /* 0x000fea0003800200 */
.L_x_138:
[----:B------:R0:W-:Y:S04]  /*1730*/  STS.64 [R2], R10 ;  /* 0x0000000a02007388 */ /* 0x0001e80000000a00 */
[----:B------:R0:W-:Y:S01]  /*1740*/  STG.E.64 desc[UR10][R4.64], R10 ;  /* 0x0000000a04007986 */ /* 0x0001e2000c101b0a */
[----:B------:R-:W-:Y:S05]  /*1750*/  BRA `(.L_x_140) ;  /* 0x0000000000047947 */ /* 0x000fea0003800000 */
.L_x_137:
[----:B------:R1:W-:Y:S02]  /*1760*/  STS.64 [R2], RZ ;  /* 0x000000ff02007388 */ /* 0x0003e40000000a00 */
.L_x_140:
[----:B------:R-:W-:Y:S05]  /*1770*/  BSYNC.RECONVERGENT B0 ;  /* 0x0000000000007941 */ /* 0x000fea0003800200 */
.L_x_136:
[----:B------:R-:W2:Y:S01]  /*1780*/  LDCU UR4, c[0x0][0x360] ;  /* 0x00006c00ff0477ac */ /* 0x000ea20008000800 */
[----:B------:R-:W-:Y:S01]  /*1790*/  BAR.SYNC.DEFER_BLOCKING 0x0 ;  /* 0x0000000000007b1d */ /* 0x000fe20000010000 */
[----:B------:R-:W-:Y:S01]  /*17a0*/  ISETP.NE.AND P1, PT, R0, RZ, PT ;  /* 0x000000ff0000720c */ /* 0x000fe20003f25270 */
[----:B--2---:R-:W-:-:S09]  /*17b0*/  UISETP.GE.U32.AND UP0, UPT, UR4, 0x2, UPT ;  /* 0x000000020400788c */ /* 0x004fd2000bf06070 */
[----:B------:R-:W-:Y:S05]  /*17c0*/  BRA.U !UP0, `(.L_x_141) ;  /* 0x0000000108307547 */ /* 0x000fea000b800000 */
[----:B------:R-:W-:-:S07]  /*17d0*/  IMAD.U32 R3, RZ, RZ, UR4 ;  /* 0x00000004ff037e24 */ /* 0x000fce000f8e00ff */
.L_x_142:
[----:B0-----:R-:W-:-:S04]  /*17e0*/  SHF.R.U32.HI R11, RZ, 0x1, R3 ;  /* 0x00000001ff0b7819 */ /* 0x001fc80000011603 */
[----:B------:R-:W-:-:S13]  /*17f0*/  ISETP.GE.U32.AND P0, PT, R0, R11, PT ;  /* 0x0000000b0000720c */ /* 0x000fda0003f06070 */
[----:B------:R-:W-:Y:S01]  /*1800*/  @!P0 IMAD R10, R11, 0x8, R2 ;  /* 0x000000080b0a8824 */ /* 0x000fe200078e0202 */
[----:B------:R-:W-:Y:S04]  /*1810*/  @!P0 LDS.64 R8, [R2] ;  /* 0x0000000002088984 */ /* 0x000fe80000000a00 */
[----:B------:R-:W0:Y:S02]  /*1820*/  @!P0 LDS.64 R6, [R10] ;  /* 0x000000000a068984 */ /* 0x000e240000000a00 */
[----:B0-----:R-:W-:-:S07]  /*1830*/  @!P0 DADD R6, R6, R8 ;  /* 0x0000000006068229 */ /* 0x001fce0000000008 */
[----:B------:R2:W-:Y:S01]  /*1840*/  @!P0 STS.64 [R2], R6 ;  /* 0x0000000602008388 */ /* 0x0005e20000000a00 */
[----:B------:R-:W-:Y:S01]  /*1850*/  BAR.SYNC.DEFER_BLOCKING 0x0 ;  /* 0x0000000000007b1d */ /* 0x000fe20000010000 */
[----:B------:R-:W-:Y:S01]  /*1860*/  ISETP.GT.U32.AND P0, PT, R3, 0x3, PT ;  /* 0x000000030300780c */ /* 0x000fe20003f04070 */
[----:B------:R-:W-:-:S12]  /*1870*/  IMAD.MOV.U32 R3, RZ, RZ, R11 ;  /* 0x000000ffff037224 */ /* 0x000fd800078e000b */
[----:B--2---:R-:W-:Y:S05]  /*1880*/  @P0 BRA `(.L_x_142) ;  /* 0xfffffffc00d40947 */ /* 0x004fea000383ffff */
.L_x_141:
[----:B------:R-:W-:Y:S04]  /*1890*/  BSSY.RECONVERGENT B0, `(.L_x_143) ;  /* 0x000000b000007945 */ /* 0x000fe80003800200 */
[----:B------:R-:W-:Y:S05]  /*18a0*/  @P1 BRA `(.L_x_144) ;  /* 0x0000000000241947 */ /* 0x000fea0003800000 */
[----:B------:R-:W2:Y:S01]  /*18b0*/  S2UR UR5, SR_CgaCtaId ;  /* 0x00000000000579c3 */ /* 0x000ea20000008800 */
[----:B------:R-:W-:Y:S01]  /*18c0*/  UMOV UR4, 0x400 ;  /* 0x0000040000047882 */ /* 0x000fe20000000000 */
[----:B------:R-:W-:Y:S02]  /*18d0*/  IMAD.MOV.U32 R6, RZ, RZ, -0x26284245 ;  /* 0xd9d7bdbbff067424 */ /* 0x000fe400078e00ff */
[----:B------:R-:W-:Y:S01]  /*18e0*/  IMAD.MOV.U32 R7, RZ, RZ, 0x3ddb7cdf ;  /* 0x3ddb7cdfff077424 */ /* 0x000fe200078e00ff */
[----:B--2---:R-:W-:-:S09]  /*18f0*/  ULEA UR4, UR5, UR4, 0x18 ;  /* 0x0000000405047291 */ /* 0x004fd2000f8ec0ff */
[----:B01----:R-:W0:Y:S02]  /*1900*/  LDS.64 R2, [UR4] ;  /* 0x00000004ff027984 */ /* 0x003e240008000a00 */
[----:B0-----:R-:W-:Y:S02]  /*1910*/  DSETP.GEU.AND P0, PT, R2, R6, PT ;  /* 0x000000060200722a */ /* 0x001fe40003f0e000 */
[----:B------:R2:W-:-:S12]  /*1920*/  STS.64 [UR4+0x808], R2 ;  /* 0x00080802ff007988 */ /* 0x0005d80008000a04 */
[----:B------:R2:W-:Y:S02]  /*1930*/  @!P0 STS.64 [UR4+0x808], R6 ;  /* 0x00080806ff008988 */ /* 0x0005e40008000a04 */
.L_x_144:
[----:B------:R-:W-:Y:S05]  /*1940*/  BSYNC.RECONVERGENT B0 ;  /* 0x0000000000007941 */ /* 0x000fea0003800200 */
.L_x_143:
[----:B------:R-:W3:Y:S01]  /*1950*/  LDCU UR4, c[0x0][0x388] ;  /* 0x00007100ff0477ac */ /* 0x000ee20008000800 */
[----:B------:R-:W-:Y:S01]  /*1960*/  BAR.SYNC.DEFER_BLOCKING 0x0 ;  /* 0x0000000000007b1d */ /* 0x000fe20000010000 */
[----:B---3--:R-:W-:-:S13]  /*1970*/  ISETP.GE.AND P0, PT, R0, UR4, PT ;  /* 0x0000000400007c0c */ /* 0x008fda000bf06270 */
[----:B------:R-:W-:Y:S05]  /*1980*/  @P0 EXIT ;  /* 0x000000000000094d */ /* 0x000fea0003800000 */
[----:B------:R-:W3:Y:S01]  /*1990*/  LDG.E.64 R8, desc[UR10][R4.64] ;  /* 0x0000000a04087981 */ /* 0x000ee2000c1e1b00 */
[----:B------:R-:W4:Y:S01]  /*19a0*/  S2UR UR5, SR_CgaCtaId ;  /* 0x00000000000579c3 */ /* 0x000f220000008800 */
[----:B------:R-:W-:Y:S01]  /*19b0*/  UMOV UR4, 0x400 ;  /* 0x0000040000047882 */ /* 0x000fe20000000000 */
[----:B012---:R-:W-:Y:S01]  /*19c0*/  IMAD.MOV.U32 R2, RZ, RZ, 0x1 ;  /* 0x00000001ff027424 */ /* 0x007fe200078e00ff */
[----:B------:R-:W-:Y:S01]  /*19d0*/  BSSY.RECONVERGENT B0, `(.L_x_145) ;  /* 0x0000014000007945 */ /* 0x000fe20003800200 */
[----:B----4-:R-:W-:-:S09]  /*19e0*/  ULEA UR4, UR5, UR4, 0x18 ;  /* 0x0000000405047291 */ /* 0x010fd2000f8ec0ff */
[----:B------:R-:W0:Y:S02]  /*19f0*/  LDS.64 R6, [UR4+0x808] ;  /* 0x00080804ff067984 */ /* 0x000e240008000a00 */
[----:B0-----:R-:W0:Y:S02]  /*1a00*/  MUFU.RCP64H R3, R7 ;  /* 0x0000000700037308 */ /* 0x001e240000001800 */
[----:B0-----:R-:W-:-:S08]  /*1a10*/  DFMA R10, -R6, R2, 1 ;  /* 0x3ff00000060a742b */ /* 0x001fd00000000102 */
[----:B------:R-:W-:-:S08]  /*1a20*/  DFMA R10, R10, R10, R10 ;  /* 0x0000000a0a0a722b */ /* 0x000fd0000000000a */
[----:B------:R-:W-:-:S08]  /*1a30*/  DFMA R10, R2, R10, R2 ;  /* 0x0000000a020a722b */ /* 0x000fd00000000002 */
[----:B------:R-:W-:-:S08]  /*1a40*/  DFMA R2, -R6, R10, 1 ;  /* 0x3ff000000602742b */ /* 0x000fd0000000010a */
[----:B------:R-:W-:-:S08]  /*1a50*/  DFMA R2, R10, R2, R10 ;  /* 0x000000020a02722b */ /* 0x000fd0000000000a */
[----:B---3--:R-:W-:Y:S01]  /*1a60*/  DMUL R10, R8, R2 ;  /* 0x00000002080a7228 */ /* 0x008fe20000000000 */
[----:B------:R-:W-:-:S07]  /*1a70*/  FSETP.GEU.AND P1, PT, |R9|, 6.5827683646048100446e-37, PT ;  /* 0x036000000900780b */ /* 0x000fce0003f2e200 */
[----:B------:R-:W-:-:S08]  /*1a80*/  DFMA R12, -R6, R10, R8 ;  /* 0x0000000a060c722b */ /* 0x000fd00000000108 */
[----:B------:R-:W-:-:S10]  /*1a90*/  DFMA R2, R2, R12, R10 ;  /* 0x0000000c0202722b */ /* 0x000fd4000000000a */
[----:B------:R-:W-:-:S05]  /*1aa0*/  FFMA R0, RZ, R7, R3 ;  /* 0x00000007ff007223 */ /* 0x000fca0000000003 */
[----:B------:R-:W-:-:S13]  /*1ab0*/  FSETP.GT.AND P0, PT, |R0|, 1.469367938527859385e-39, PT ;  /* 0x001000000000780b */ /* 0x000fda0003f04200 */
[----:B------:R-:W-:Y:S05]  /*1ac0*/  @P0 BRA P1, `(.L_x_146) ;  /* 0x0000000000100947 */ /* 0x000fea0000800000 */
[----:B------:R-:W-:-:S07]  /*1ad0*/  MOV R0, 0x1af0 ;  /* 0x00001af000007802 */ /* 0x000fce0000000f00 */
[----:B------:R-:W-:Y:S05]  /*1ae0*/  CALL.REL.NOINC `($__internal_5_$__cuda_sm20_div_rn_f64_full) ;  /* 0x0000000000147944 */ /* 0x000fea0003c00000 */
[----:B------:R-:W-:Y:S01]  /*1af0*/  IMAD.MOV.U32 R2, RZ, RZ, R12 ;  /* 0x000000ffff027224 */ /* 0x000fe200078e000c */
[----:B------:R-:W-:-:S07]  /*1b00*/  MOV R3, R13 ;  /* 0x0000000d00037202 */ /* 0x000fce0000000f00 */
.L_x_146:
[----:B------:R-:W-:Y:S05]  /*1b10*/  BSYNC.RECONVERGENT B0 ;  /* 0x0000000000007941 */ /* 0x000fea0003800200 */
.L_x_145:
[----:B------:R-:W-:Y:S01]  /*1b20*/  STG.E.64 desc[UR10][R4.64], R2 ;  /* 0x0000000204007986 */ /* 0x000fe2000c101b0a */
[----:B------:R-:W-:Y:S05]  /*1b30*/  EXIT ;  /* 0x000000000000794d */ /* 0x000fea0003800000 */
        .weak           $__internal_5_$__cuda_sm20_div_rn_f64_full
        .type           $__internal_5_$__cuda_sm20_div_rn_f64_full,@function
        .size           $__internal_5_$__cuda_sm20_div_rn_f64_full,(.L_x_170 - $__internal_5_$__cuda_sm20_div_rn_f64_full)
$__internal_5_$__cuda_sm20_div_rn_f64_full:
        /* <DEDUP_REMOVED lines=14> */
[----:B------:R-:W-:Y:S01]  /*1c20*/  @!P2 ISETP.GE.U32.AND P3, PT, R12, R13, PT ;  /* 0x0000000d0c00a20c */ /* 0x000fe20003f66070 */
[----:B------:R-:W-:-:S05]  /*1c30*/  IMAD.MOV.U32 R13, RZ, RZ, 0x1ca00000 ;  /* 0x1ca00000ff0d7424 */ /* 0x000fca00078e00ff */
        /* <DEDUP_REMOVED lines=12> */
[----:B------:R-:W-:Y:S02]  /*1d00*/  IMAD.MOV.U32 R21, RZ, RZ, R12 ;  /* 0x000000ffff157224 */ /* 0x000fe400078e000c */
[----:B------:R-:W-:Y:S01]  /*1d10*/  IMAD.MOV.U32 R20, RZ, RZ, R15 ;  /* 0x000000ffff147224 */ /* 0x000fe200078e000f */
[----:B------:R-:W-:Y:S02]  /*1d20*/  @!P0 LOP3.LUT R20, R3, 0x7ff00000, RZ, 0xc0, !PT ;  /* 0x7ff0000003148812 */ /* 0x000fe400078ec0ff */
[----:B------:R-:W-:Y:S02]  /*1d30*/  @!P2 LOP3.LUT R21, R11, 0x7ff00000, RZ, 0xc0, !PT ;  /* 0x7ff000000b15a812 */ /* 0x000fe400078ec0ff */
[----:B------:R-:W-:Y:S01]  /*1d40*/  DMUL R18, R16, R10 ;  /* 0x0000000a10127228 */ /* 0x000fe20000000000 */
[----:B------:R-:W-:Y:S02]  /*1d50*/  VIADD R23, R20, 0xffffffff ;  /* 0xffffffff14177836 */ /* 0x000fe40000000000 */
[----:B------:R-:W-:-:S05]  /*1d60*/  VIADD R22, R21, 0xffffffff ;  /* 0xffffffff15167836 */ /* 0x000fca0000000000 */
        /* <DEDUP_REMOVED lines=32> */
.L_x_148:
        /* <DEDUP_REMOVED lines=16> */
.L_x_151:
[----:B------:R-:W-:Y:S01]  /*2070*/  LOP3.LUT R13, R7, 0x80000, RZ, 0xfc, !PT ;  /* 0x00080000070d7812 */ /* 0x000fe200078efcff */
[----:B------:R-:W-:Y:S01]  /*2080*/  IMAD.MOV.U32 R12, RZ, RZ, R6 ;  /* 0x000000ffff0c7224 */ /* 0x000fe200078e0006 */
[----:B------:R-:W-:Y:S06]  /*2090*/  BRA `(.L_x_149) ;  /* 0x0000000000087947 */ /* 0x000fec0003800000 */
.L_x_150:
[----:B------:R-:W-:Y:S01]  /*20a0*/  LOP3.LUT R13, R9, 0x80000, RZ, 0xfc, !PT ;  /* 0x00080000090d7812 */ /* 0x000fe200078efcff */
[----:B------:R-:W-:-:S07]  /*20b0*/  IMAD.MOV.U32 R12, RZ, RZ, R8 ;  /* 0x000000ffff0c7224 */ /* 0x000fce00078e0008 */
.L_x_149:
[----:B------:R-:W-:Y:S05]  /*20c0*/  BSYNC.RECONVERGENT B1 ;  /* 0x0000000000017941 */ /* 0x000fea0003800200 */
.L_x_147:
[----:B------:R-:W-:Y:S02]  /*20d0*/  IMAD.MOV.U32 R2, RZ, RZ, R0 ;  /* 0x000000ffff027224 */ /* 0x000fe400078e0000 */
[----:B------:R-:W-:-:S04]  /*20e0*/  IMAD.MOV.U32 R3, RZ, RZ, 0x0 ;  /* 0x00000000ff037424 */ /* 0x000fc800078e00ff */
[----:B------:R-:W-:Y:S05]  /*20f0*/  RET.REL.NODEC R2 `(_Z24softmax_kernel_optimizedPdi) ;  /* 0xffffffdc02c07950 */ /* 0x000fea0003c3ffff */
.L_x_152:
        /* <DEDUP_REMOVED lines=16> */
.L_x_170:


//--------------------- .text._Z31forward_output_kernel_optimizedPdS_S_S_ii --------------------------
	.section	.text._Z31forward_output_kernel_optimizedPdS_S_S_ii,"ax",@progbits
	.align	128
        .global         _Z31forward_output_kernel_optimizedPdS_S_S_ii
        .type           _Z31forward_output_kernel_optimizedPdS_S_S_ii,@function
        .size           _Z31forward_output_kernel_optimizedPdS_S_S_ii,(.L_x_182 - _Z31forward_output_kernel_optimizedPdS_S_S_ii)
        .other          _Z31forward_output_kernel_optimizedPdS_S_S_ii,@"STO_CUDA_ENTRY STV_DEFAULT"
_Z31forward_output_kernel_optimizedPdS_S_S_ii:
.text._Z31forward_output_kernel_optimizedPdS_S_S_ii:
[----:B------:R-:W-:Y:S01]  /*0000*/  LDC R1, c[0x0][0x37c] ;  /* 0x0000df00ff017b82 */ /* 0x000fe20000000800 */
[----:B------:R-:W0:Y:S01]  /*0010*/  S2R R2, SR_TID.X ;  /* 0x0000000000027919 */ /* 0x000e220000002100 */
[----:B------:R-:W0:Y:S06]  /*0020*/  LDCU UR8, c[0x0][0x3a4] ;  /* 0x00007480ff0877ac */ /* 0x000e2c0008000800 */
[----:B------:R-:W1:Y:S01]  /*0030*/  S2UR UR4, SR_CTAID.X ;  /* 0x00000000000479c3 */ /* 0x000e620000002500 */
[----:B------:R-:W2:Y:S01]  /*0040*/  LDCU UR9, c[0x0][0x3a0] ;  /* 0x00007400ff0977ac */ /* 0x000ea20008000800 */
[----:B------:R-:W3:Y:S06]  /*0050*/  LDCU.64 UR10, c[0x0][0x358] ;  /* 0x00006b00ff0a77ac */ /* 0x000eec0008000a00 */
[----:B------:R-:W1:Y:S01]  /*0060*/  LDC R3, c[0x0][0x360] ;  /* 0x0000d800ff037b82 */ /* 0x000e620000000800 */
[----:B0-----:R-:W-:Y:S01]  /*0070*/  ISETP.GE.U32.AND P0, PT, R2, UR8, PT ;  /* 0x0000000802007c0c */ /* 0x001fe2000bf06070 */
[----:B-1----:R-:W-:-:S03]  /*0080*/  IMAD R0, R3, UR4, R2 ;  /* 0x0000000403007c24 */ /* 0x002fc6000f8e0202 */
[----:B------:R-:W-:Y:S02]  /*0090*/  ISETP.GT.U32.OR P0, PT, R2, 0xf, P0 ;  /* 0x0000000f0200780c */ /* 0x000fe40000704470 */
[----:B--2---:R-:W-:-:S11]  /*00a0*/  ISETP.GE.AND P1, PT, R0, UR9, PT ;  /* 0x0000000900007c0c */ /* 0x004fd6000bf26270 */
[----:B------:R-:W0:Y:S08]  /*00b0*/  @!P0 LDC.64 R4, c[0x0][0x388] ;  /* 0x0000e200ff048b82 */ /* 0x000e300000000a00 */
[----:B------:R-:W1:Y:S01]  /*00c0*/  @!P1 LDC.64 R6, c[0x0][0x390] ;  /* 0x0000e400ff069b82 */ /* 0x000e620000000a00 */
[----:B0-----:R-:W-:-:S06]  /*00d0*/  @!P0 IMAD.WIDE.U32 R4, R2, 0x8, R4 ;  /* 0x0000000802048825 */ /* 0x001fcc00078e0004 */
[----:B---3--:R-:W2:Y:S01]  /*00e0*/  @!P0 LDG.E.64 R4, desc[UR10][R4.64] ;  /* 0x0000000a04048981 */ /* 0x008ea2000c1e1b00 */
[----:B-1----:R-:W-:-:S05]  /*00f0*/  @!P1 IMAD.WIDE R6, R0, 0x8, R6 ;  /* 0x0000000800069825 */ /* 0x002fca00078e0206 */
[----:B------:R0:W3:Y:S01]  /*0100*/  @!P1 LDG.E.64 R10, desc[UR10][R6.64] ;  /* 0x0000000a060a9981 */ /* 0x0000e2000c1e1b00 */
[----:B------:R-:W1:Y:S01]  /*0110*/  S2UR UR7, SR_CgaCtaId ;  /* 0x00000000000779c3 */ /* 0x000e620000008800 */
[----:B------:R-:W-:Y:S01]  /*0120*/  UMOV UR4, 0x400 ;  /* 0x0000040000047882 */ /* 0x000fe20000000000 */
[----:B------:R-:W-:Y:S01]  /*0130*/  @!P0 IMAD.MOV.U32 R3, RZ, RZ, RZ ;  /* 0x000000ffff038224 */ /* 0x000fe200078e00ff */
[----:B------:R-:W-:Y:S02]  /*0140*/  UIADD3 UR6, UPT, UPT, UR4, 0x80, URZ ;  /* 0x0000008004067890 */ /* 0x000fe4000fffe0ff */
[----:B------:R-:W-:Y:S02]  /*0150*/  UISETP.GE.AND UP0, UPT, UR8, 0x1, UPT ;  /* 0x000000010800788c */ /* 0x000fe4000bf06270 */
[----:B-1----:R-:W-:Y:S02]  /*0160*/  ULEA UR5, UR7, UR4, 0x18 ;  /* 0x0000000407057291 */ /* 0x002fe4000f8ec0ff */
[----:B------:R-:W-:-:S04]  /*0170*/  ULEA UR6, UR7, UR6, 0x18 ;  /* 0x0000000607067291 */ /* 0x000fc8000f8ec0ff */
[----:B0-----:R-:W-:Y:S01]  /*0180*/  LEA R6, R2, UR5, 0x3 ;  /* 0x0000000502067c11 */ /* 0x001fe2000f8e18ff */
[----:B--2---:R-:W-:Y:S01]  /*0190*/  @!P0 DSETP.MAX.AND P2, P3, RZ, R4, PT ;  /* 0x00000004ff00822a */ /* 0x004fe20003b4f000 */
[----:B------:R-:W-:-:S05]  /*01a0*/  @!P0 IMAD.MOV.U32 R8, RZ, RZ, R5 ;  /* 0x000000ffff088224 */ /* 0x000fca00078e0005 */
[----:B------:R-:W-:Y:S02]  /*01b0*/  @!P0 FSEL R3, R3, R8, P2 ;  /* 0x0000000803038208 */ /* 0x000fe40001000000 */
[----:B------:R-:W-:Y:S01]  /*01c0*/  @!P0 LOP3.LUT R12, R8, 0x80000, RZ, 0xfc, !PT ;  /* 0x00080000080c8812 */ /* 0x000fe200078efcff */
[----:B------:R-:W-:-:S03]  /*01d0*/  @!P0 IMAD.MOV.U32 R8, RZ, RZ, RZ ;  /* 0x000000ffff088224 */ /* 0x000fc600078e00ff */
[----:B------:R-:W-:Y:S02]  /*01e0*/  @!P0 SEL R9, R12, R3, P3 ;  /* 0x000000030c098207 */ /* 0x000fe40001800000 */
[----:B------:R-:W-:Y:S02]  /*01f0*/  @!P0 SEL R8, R8, R4, P2 ;  /* 0x0000000408088207 */ /* 0x000fe40001000000 */
[----:B------:R-:W-:Y:S02]  /*0200*/  CS2R R4, SRZ ;  /* 0x0000000000047805 */ /* 0x000fe4000001ff00 */
[----:B------:R-:W-:Y:S01]  /*0210*/  LEA R3, R2, UR6, 0x3 ;  /* 0x0000000602037c11 */ /* 0x000fe2000f8e18ff */
[----:B------:R0:W-:Y:S04]  /*0220*/  @!P0 STS.64 [R6], R8 ;  /* 0x0000000806008388 */ /* 0x0001e80000000a00 */
[----:B---3--:R0:W-:Y:S01]  /*0230*/  @!P1 STS.64 [R3], R10 ;  /* 0x0000000a03009388 */ /* 0x0081e20000000a00 */
[----:B------:R-:W-:Y:S06]  /*0240*/  BAR.SYNC.DEFER_BLOCKING 0x0 ;  /* 0x0000000000007b1d */ /* 0x000fec0000010000 */
[----:B------:R-:W-:Y:S05]  /*0250*/  BRA.U !UP0, `(.L_x_153) ;  /* 0x0000000108c87547 */ /* 0x000fea000b800000 */
[----:B------:R-:W-:Y:S01]  /*0260*/  UIADD3 UR4, UPT, UPT, UR8, 0xf, URZ ;  /* 0x0000000f08047890 */ /* 0x000fe2000fffe0ff */
[----:B------:R-:W-:-:S03]  /*0270*/  CS2R R4, SRZ ;  /* 0x0000000000047805 */ /* 0x000fc6000001ff00 */
[----:B------:R-:W-:-:S03]  /*0280*/  USHF.R.U32.HI UR6, URZ, 0x4, UR4 ;  /* 0x00000004ff067899 */ /* 0x000fc60008011604 */
[----:B------:R-:W-:-:S09]  /*0290*/  UMOV UR4, URZ ;  /* 0x000000ff00047c82 */ /* 0x000fd20008000000 */
.L_x_157:
[----:B------:R-:W1:Y:S01]  /*02a0*/  LDCU UR8, c[0x0][0x3a4] ;  /* 0x00007480ff0877ac */ /* 0x000e620008000800 */
[----:B------:R-:W-:Y:S01]  /*02b0*/  USHF.L.U32 UR7, UR4, 0x4, URZ ;  /* 0x0000000404077899 */ /* 0x000fe200080006ff */
[----:B------:R-:W2:Y:S05]  /*02c0*/  LDCU UR9, c[0x0][0x3a0] ;  /* 0x00007400ff0977ac */ /* 0x000eaa0008000800 */
[----:B------:R-:W-:-:S05]  /*02d0*/  VIADD R7, R2, UR7 ;  /* 0x0000000702077c36 */ /* 0x000fca0008000000 */
[----:B-1----:R-:W-:-:S13]  /*02e0*/  ISETP.GE.AND P1, PT, R7, UR8, PT ;  /* 0x0000000807007c0c */ /* 0x002fda000bf26270 */
[----:B0-----:R-:W0:Y:S02]  /*02f0*/  @!P1 LDC.64 R8, c[0x0][0x388] ;  /* 0x0000e200ff089b82 */ /* 0x001e240000000a00 */
[----:B0-----:R-:W-:-:S06]  /*0300*/  @!P1 IMAD.WIDE R8, R7, 0x8, R8 ;  /* 0x0000000807089825 */ /* 0x001fcc00078e0208 */
[----:B------:R-:W3:Y:S01]  /*0310*/  @!P1 LDG.E.64 R8, desc[UR10][R8.64] ;  /* 0x0000000a08089981 */ /* 0x000ee2000c1e1b00 */
[----:B------:R-:W-:Y:S01]  /*0320*/  IMAD.U32 R7, RZ, RZ, UR7 ;  /* 0x00000007ff077e24 */ /* 0x000fe2000f8e00ff */
[----:B------:R-:W-:Y:S01]  /*0330*/  UIADD3 UR4, UPT, UPT, UR4, 0x1, URZ ;  /* 0x0000000104047890 */ /* 0x000fe2000fffe0ff */
[----:B------:R-:W-:Y:S01]  /*0340*/  @!P1 IMAD.MOV.U32 R10, RZ, RZ, RZ ;  /* 0x000000ffff0a9224 */ /* 0x000fe200078e00ff */
[----:B------:R-:W-:Y:S02]  /*0350*/  BSSY.RECONVERGENT B0, `(.L_x_154) ;  /* 0x0000020000007945 */ /* 0x000fe40003800200 */
[----:B------:R-:W-:Y:S01]  /*0360*/  ISETP.GE.AND P0, PT, R7, UR8, PT ;  /* 0x0000000807007c0c */ /* 0x000fe2000bf06270 */
[----:B------:R-:W-:-:S03]  /*0370*/  UISETP.NE.AND UP0, UPT, UR4, UR6, UPT ;  /* 0x000000060400728c */ /* 0x000fc6000bf05270 */
[----:B--2---:R-:W-:Y:S01]  /*0380*/  ISETP.GE.OR P0, PT, R0, UR9, P0 ;  /* 0x0000000900007c0c */ /* 0x004fe20008706670 */
[----:B---3--:R-:W-:Y:S01]  /*0390*/  @!P1 DSETP.MAX.AND P2, P3, RZ, R8, PT ;  /* 0x00000008ff00922a */ /* 0x008fe20003b4f000 */
[----:B------:R-:W-:Y:S01]  /*03a0*/  @!P1 IMAD.MOV.U32 R11, RZ, RZ, R8 ;  /* 0x000000ffff0b9224 */ /* 0x000fe200078e0008 */
[----:B------:R-:W-:-:S04]  /*03b0*/  @!P1 LOP3.LUT R13, R9, 0x80000, RZ, 0xfc, !PT ;  /* 0x00080000090d9812 */ /* 0x000fc800078efcff */
[C---:B------:R-:W-:Y:S02]  /*03c0*/  @!P1 FSEL R12, R10.reuse, R9, P2 ;  /* 0x000000090a0c9208 */ /* 0x040fe40001000000 */
[----:B------:R-:W-:Y:S02]  /*03d0*/  CS2R R8, SRZ ;  /* 0x0000000000087805 */ /* 0x000fe4000001ff00 */
[----:B------:R-:W-:Y:S02]  /*03e0*/  @!P1 SEL R10, R10, R11, P2 ;  /* 0x0000000b0a0a9207 */ /* 0x000fe40001000000 */
[----:B------:R-:W-:-:S03]  /*03f0*/  @!P1 SEL R13, R13, R12, P3 ;  /* 0x0000000c0d0d9207 */ /* 0x000fc60001800000 */
[----:B------:R-:W-:Y:S01]  /*0400*/  @!P1 IMAD.MOV.U32 R8, RZ, RZ, R10 ;  /* 0x000000ffff089224 */ /* 0x000fe200078e000a */
[----:B------:R-:W-:-:S05]  /*0410*/  @!P1 MOV R9, R13 ;  /* 0x0000000d00099202 */ /* 0x000fca0000000f00 */
[----:B------:R0:W-:Y:S01]  /*0420*/  STS.64 [R6], R8 ;  /* 0x0000000806007388 */ /* 0x0001e20000000a00 */
[----:B------:R-:W-:Y:S06]  /*0430*/  BAR.SYNC.DEFER_BLOCKING 0x0 ;  /* 0x0000000000007b1d */ /* 0x000fec0000010000 */
[----:B------:R-:W-:Y:S05]  /*0440*/  @P0 BRA `(.L_x_155) ;  /* 0x0000000000400947 */ /* 0x000fea0003800000 */
[----:B------:R-:W1:Y:S01]  /*0450*/  LDC.64 R12, c[0x0][0x380] ;  /* 0x0000e000ff0c7b82 */ /* 0x000e620000000a00 */
[----:B------:R-:W-:Y:S02]  /*0460*/  IMAD R15, R0, UR8, R7 ;  /* 0x00000008000f7c24 */ /* 0x000fe4000f8e0207 */
[----:B------:R-:W-:Y:S02]  /*0470*/  IMAD.MOV.U32 R14, RZ, RZ, 0x1 ;  /* 0x00000001ff0e7424 */ /* 0x000fe400078e00ff */
[----:B------:R-:W-:-:S07]  /*0480*/  IMAD.U32 R16, RZ, RZ, UR5 ;  /* 0x00000005ff107e24 */ /* 0x000fce000f8e00ff */
.L_x_156:
[C---:B01----:R-:W-:Y:S01]  /*0490*/  IMAD.WIDE R8, R15.reuse, 0x8, R12 ;  /* 0x000000080f087825 */ /* 0x043fe200078e020c */
[----:B------:R0:W1:Y:S05]  /*04a0*/  LDS.64 R10, [R16] ;  /* 0x00000000100a7984 */ /* 0x00006a0000000a00 */
[----:B------:R-:W1:Y:S01]  /*04b0*/  LDG.E.64 R8, desc[UR10][R8.64] ;  /* 0x0000000a08087981 */ /* 0x000e62000c1e1b00 */
[C---:B------:R-:W-:Y:S01]  /*04c0*/  VIADD R17, R14.reuse, 0xffffffff ;  /* 0xffffffff0e117836 */ /* 0x040fe20000000000 */
[----:B------:R-:W-:Y:S01]  /*04d0*/  IADD3 R15, PT, PT, R15, 0x1, RZ ;  /* 0x000000010f0f7810 */ /* 0x000fe20007ffe0ff */
[----:B------:R-:W-:Y:S02]  /*04e0*/  VIADD R7, R7, 0x1 ;  /* 0x0000000107077836 */ /* 0x000fe40000000000 */
[----:B------:R-:W-:Y:S01]  /*04f0*/  VIADD R14, R14, 0x1 ;  /* 0x000000010e0e7836 */ /* 0x000fe20000000000 */
[----:B------:R-:W-:Y:S01]  /*0500*/  ISETP.GE.U32.AND P0, PT, R17, 0xf, PT ;  /* 0x0000000f1100780c */ /* 0x000fe20003f06070 */
[----:B0-----:R-:W-:Y:S01]  /*0510*/  VIADD R16, R16, 0x8 ;  /* 0x0000000810107836 */ /* 0x001fe20000000000 */
[----:B------:R-:W-:Y:S01]  /*0520*/  ISETP.LT.AND P1, PT, R7, UR8, PT ;  /* 0x0000000807007c0c */ /* 0x000fe2000bf21270 */
[----:B-1----:R-:W-:-:S12]  /*0530*/  DFMA R4, R8, R10, R4 ;  /* 0x0000000a0804722b */ /* 0x002fd80000000004 */
[----:B------:R-:W-:Y:S05]  /*0540*/  @!P0 BRA P1, `(.L_x_156) ;  /* 0xfffffffc00d08947 */ /* 0x000fea000083ffff */
.L_x_155:
[----:B------:R-:W-:Y:S05]  /*0550*/  BSYNC.RECONVERGENT B0 ;  /* 0x0000000000007941 */ /* 0x000fea0003800200 */
.L_x_154:
[----:B------:R-:W-:Y:S06]  /*0560*/  BAR.SYNC.DEFER_BLOCKING 0x0 ;  /* 0x0000000000007b1d */ /* 0x000fec0000010000 */
[----:B------:R-:W-:Y:S05]  /*0570*/  BRA.U UP0, `(.L_x_157) ;  /* 0xfffffffd00487547 */ /* 0x000fea000b83ffff */
.L_x_153:
[----:B------:R-:W-:-:S13]  /*0580*/  ISETP.GE.AND P0, PT, R0, UR9, PT ;  /* 0x0000000900007c0c */ /* 0x000fda000bf06270 */
[----:B------:R-:W-:Y:S05]  /*0590*/  @P0 EXIT ;  /* 0x000000000000094d */ /* 0x000fea0003800000 */
[----:B0-----:R-:W0:Y:S01]  /*05a0*/  LDS.64 R2, [R3] ;  /* 0x0000000003027984 */ /* 0x001e220000000a00 */
[----:B------:R-:W1:Y:S02]  /*05b0*/  LDC.64 R6, c[0x0][0x398] ;  /* 0x0000e600ff067b82 */ /* 0x000e640000000a00 */
[----:B-1----:R-:W-:Y:S01]  /*05c0*/  IMAD.WIDE R6, R0, 0x8, R6 ;  /* 0x0000000800067825 */ /* 0x002fe200078e0206 */
[----:B0-----:R-:W-:-:S07]  /*05d0*/  DADD R4, R2, R4 ;  /* 0x0000000002047229 */ /* 0x001fce0000000004 */
[----:B------:R-:W-:Y:S01]  /*05e0*/  STG.E.64 desc[UR10][R6.64], R4 ;  /* 0x0000000406007986 */ /* 0x000fe2000c101b0a */
[----:B------:R-:W-:Y:S05]  /*05f0*/  EXIT ;  /* 0x000000000000794d */ /* 0x000fea0003800000 */
.L_x_158:
        /* <DEDUP_REMOVED lines=16> */
.L_x_182:


//--------------------- .text._Z31forward_hidden_kernel_optimizedPdS_S_S_ii --------------------------
	.section	.text._Z31forward_hidden_kernel_optimizedPdS_S_S_ii,"ax",@progbits
	.align	128
        .global         _Z31forward_hidden_kernel_optimizedPdS_S_S_ii
        .type           _Z31forward_hidden_kernel_optimizedPdS_S_S_ii,@function
        .size           _Z31forward_hidden_kernel_optimizedPdS_S_S_ii,(.L_x_183 - _Z31forward_hidden_kernel_optimizedPdS_S_S_ii)
        .other          _Z31forward_hidden_kernel_optimizedPdS_S_S_ii,@"STO_CUDA_ENTRY STV_DEFAULT"
_Z31forward_hidden_kernel_optimizedPdS_S_S_ii:
.text._Z31forward_hidden_kernel_optimizedPdS_S_S_ii:
[----:B------:R-:W-:Y:S01]  /*0000*/  LDC R1, c[0x0][0x37c] ;  /* 0x0000df00ff017b82 */ /* 0x000fe20000000800 */
[----:B------:R-:W0:Y:S07]  /*0010*/  S2R R4, SR_TID.X ;  /* 0x0000000000047919 */ /* 0x000e2e0000002100 */
[----:B------:R-:W0:Y:S01]  /*0020*/  S2UR UR4, SR_CTAID.X ;  /* 0x00000000000479c3 */ /* 0x000e220000002500 */
[----:B------:R-:W1:Y:S01]  /*0030*/  LDCU UR10, c[0x0][0x3a0] ;  /* 0x00007400ff0a77ac */ /* 0x000e620008000800 */
[----:B------:R-:W2:Y:S06]  /*0040*/  LDCU.64 UR8, c[0x0][0x358] ;  /* 0x00006b00ff0877ac */ /* 0x000eac0008000a00 */
[----:B------:R-:W0:Y:S02]  /*0050*/  LDC R3, c[0x0][0x360] ;  /* 0x0000d800ff037b82 */ /* 0x000e240000000800 */
[----:B0-----:R-:W-:-:S05]  /*0060*/  IMAD R0, R3, UR4, R4 ;  /* 0x0000000403007c24 */ /* 0x001fca000f8e0204 */
[----:B-1----:R-:W-:-:S13]  /*0070*/  ISETP.GE.AND P0, PT, R0, UR10, PT ;  /* 0x0000000a00007c0c */ /* 0x002fda000bf06270 */
[----:B------:R-:W0:Y:S02]  /*0080*/  @!P0 LDC.64 R6, c[0x0][0x390] ;  /* 0x0000e400ff068b82 */ /* 0x000e240000000a00 */
[----:B0-----:R-:W-:-:S06]  /*0090*/  @!P0 IMAD.WIDE R6, R0, 0x8, R6 ;  /* 0x0000000800068825 */ /* 0x001fcc00078e0206 */
[----:B--2---:R-:W2:Y:S01]  /*00a0*/  @!P0 LDG.E.64 R6, desc[UR8][R6.64] ;  /* 0x0000000806068981 */ /* 0x004ea2000c1e1b00 */
[----:B------:R-:W0:Y:S01]  /*00b0*/  S2UR UR6, SR_CgaCtaId ;  /* 0x00000000000679c3 */ /* 0x000e220000008800 */
[----:B------:R-:W-:Y:S01]  /*00c0*/  UMOV UR4, 0x400 ;  /* 0x0000040000047882 */ /* 0x000fe20000000000 */
[----:B------:R-:W-:Y:S01]  /*00d0*/  CS2R R2, SRZ ;  /* 0x0000000000027805 */ /* 0x000fe2000001ff00 */
[----:B------:R-:W-:-:S04]  /*00e0*/  UIADD3 UR5, UPT, UPT, UR4, 0x80, URZ ;  /* 0x0000008004057890 */ /* 0x000fc8000fffe0ff */
[----:B0-----:R-:W-:-:S06]  /*00f0*/  ULEA UR5, UR6, UR5, 0x18 ;  /* 0x0000000506057291 */ /* 0x001fcc000f8ec0ff */
[----:B------:R-:W-:-:S05]  /*0100*/  LEA R13, R4, UR5, 0x3 ;  /* 0x00000005040d7c11 */ /* 0x000fca000f8e18ff */
[----:B------:R-:W0:Y:S02]  /*0110*/  LDCU UR5, c[0x0][0x3a4] ;  /* 0x00007480ff0577ac */ /* 0x000e240008000800 */
[----:B0-----:R-:W-:Y:S01]  /*0120*/  UISETP.GE.AND UP0, UPT, UR5, 0x1, UPT ;  /* 0x000000010500788c */ /* 0x001fe2000bf06270 */
[----:B--2---:R0:W-:Y:S01]  /*0130*/  @!P0 STS.64 [R13], R6 ;  /* 0x000000060d008388 */ /* 0x0041e20000000a00 */
[----:B------:R-:W-:Y:S07]  /*0140*/  BAR.SYNC.DEFER_BLOCKING 0x0 ;  /* 0x0000000000007b1d */ /* 0x000fee0000010000 */
[----:B------:R-:W-:Y:S05]  /*0150*/  BRA.U !UP0, `(.L_x_159) ;  /* 0x0000000108ac7547 */ /* 0x000fea000b800000 */
[----:B------:R-:W-:Y:S01]  /*0160*/  ULEA UR6, UR6, UR4, 0x18 ;  /* 0x0000000406067291 */ /* 0x000fe2000f8ec0ff */
[----:B------:R-:W-:Y:S01]  /*0170*/  CS2R R2, SRZ ;  /* 0x0000000000027805 */ /* 0x000fe2000001ff00 */
[----:B------:R-:W-:Y:S01]  /*0180*/  UIADD3 UR5, UPT, UPT, UR5, 0xf, URZ ;  /* 0x0000000f05057890 */ /* 0x000fe2000fffe0ff */
[----:B------:R-:W-:-:S03]  /*0190*/  UMOV UR4, URZ ;  /* 0x000000ff00047c82 */ /* 0x000fc60008000000 */
[----:B------:R-:W-:Y:S01]  /*01a0*/  LEA R5, R4, UR6, 0x3 ;  /* 0x0000000604057c11 */ /* 0x000fe2000f8e18ff */
[----:B------:R-:W-:-:S12]  /*01b0*/  USHF.R.U32.HI UR5, URZ, 0x4, UR5 ;  /* 0x00000004ff057899 */ /* 0x000fd80008011605 */
.L_x_163:
[----:B------:R-:W1:Y:S01]  /*01c0*/  LDCU UR11, c[0x0][0x3a4] ;  /* 0x00007480ff0b77ac */ /* 0x000e620008000800 */
[----:B0-----:R-:W-:Y:S01]  /*01d0*/  CS2R R6, SRZ ;  /* 0x0000000000067805 */ /* 0x001fe2000001ff00 */
[----:B------:R-:W-:Y:S01]  /*01e0*/  USHF.L.U32 UR7, UR4, 0x4, URZ ;  /* 0x0000000404077899 */ /* 0x000fe200080006ff */
[----:B------:R-:W0:Y:S05]  /*01f0*/  LDCU UR10, c[0x0][0x3a0] ;  /* 0x00007400ff0a77ac */ /* 0x000e2a0008000800 */
[----:B------:R-:W-:-:S05]  /*0200*/  VIADD R11, R4, UR7 ;  /* 0x00000007040b7c36 */ /* 0x000fca0008000000 */
[----:B-1----:R-:W-:-:S13]  /*0210*/  ISETP.GE.AND P0, PT, R11, UR11, PT ;  /* 0x0000000b0b007c0c */ /* 0x002fda000bf06270 */
[----:B------:R-:W1:Y:S02]  /*0220*/  @!P0 LDC.64 R8, c[0x0][0x388] ;  /* 0x0000e200ff088b82 */ /* 0x000e640000000a00 */
[----:B-1----:R-:W-:-:S05]  /*0230*/  @!P0 IMAD.WIDE R8, R11, 0x8, R8 ;  /* 0x000000080b088825 */ /* 0x002fca00078e0208 */
[----:B------:R-:W2:Y:S01]  /*0240*/  @!P0 LDG.E.64 R6, desc[UR8][R8.64] ;  /* 0x0000000808068981 */ /* 0x000ea2000c1e1b00 */
[----:B------:R-:W-:Y:S01]  /*0250*/  IMAD.U32 R15, RZ, RZ, UR7 ;  /* 0x00000007ff0f7e24 */ /* 0x000fe2000f8e00ff */
[----:B------:R-:W-:Y:S01]  /*0260*/  UIADD3 UR4, UPT, UPT, UR4, 0x1, URZ ;  /* 0x0000000104047890 */ /* 0x000fe2000fffe0ff */
[----:B------:R-:W-:Y:S03]  /*0270*/  BSSY.RECONVERGENT B0, `(.L_x_160) ;  /* 0x0000017000007945 */ /* 0x000fe60003800200 */
[----:B------:R-:W-:Y:S01]  /*0280*/  ISETP.GE.AND P0, PT, R15, UR11, PT ;  /* 0x0000000b0f007c0c */ /* 0x000fe2000bf06270 */
[----:B------:R-:W-:-:S03]  /*0290*/  UISETP.NE.AND UP0, UPT, UR4, UR5, UPT ;  /* 0x000000050400728c */ /* 0x000fc6000bf05270 */
[----:B0-----:R-:W-:Y:S01]  /*02a0*/  ISETP.GE.OR P0, PT, R0, UR10, P0 ;  /* 0x0000000a00007c0c */ /* 0x001fe20008706670 */
[----:B--2---:R0:W-:Y:S01]  /*02b0*/  STS.64 [R5], R6 ;  /* 0x0000000605007388 */ /* 0x0041e20000000a00 */
[----:B------:R-:W-:Y:S11]  /*02c0*/  BAR.SYNC.DEFER_BLOCKING 0x0 ;  /* 0x0000000000007b1d */ /* 0x000ff60000010000 */
[----:B------:R-:W-:Y:S05]  /*02d0*/  @P0 BRA `(.L_x_161) ;  /* 0x0000000000400947 */ /* 0x000fea0003800000 */
[----:B------:R-:W1:Y:S01]  /*02e0*/  LDC.64 R10, c[0x0][0x380] ;  /* 0x0000e000ff0a7b82 */ /* 0x000e620000000a00 */
[----:B------:R-:W-:Y:S01]  /*02f0*/  IMAD R17, R0, UR11, R15 ;  /* 0x0000000b00117c24 */ /* 0x000fe2000f8e020f */
[----:B------:R-:W-:Y:S01]  /*0300*/  MOV R14, UR6 ;  /* 0x00000006000e7c02 */ /* 0x000fe20008000f00 */
[----:B------:R-:W-:-:S07]  /*0310*/  IMAD.MOV.U32 R12, RZ, RZ, 0x1 ;  /* 0x00000001ff0c7424 */ /* 0x000fce00078e00ff */
.L_x_162:
[C---:B01----:R-:W-:Y:S01]  /*0320*/  IMAD.WIDE R6, R17.reuse, 0x8, R10 ;  /* 0x0000000811067825 */ /* 0x043fe200078e020a */
[----:B------:R0:W1:Y:S05]  /*0330*/  LDS.64 R8, [R14] ;  /* 0x000000000e087984 */ /* 0x00006a0000000a00 */
[----:B------:R-:W1:Y:S01]  /*0340*/  LDG.E.64 R6, desc[UR8][R6.64] ;  /* 0x0000000806067981 */ /* 0x000e62000c1e1b00 */
[----:B------:R-:W-:Y:S01]  /*0350*/  VIADD R16, R12, 0xffffffff ;  /* 0xffffffff0c107836 */ /* 0x000fe20000000000 */
[----:B------:R-:W-:Y:S01]  /*0360*/  IADD3 R17, PT, PT, R17, 0x1, RZ ;  /* 0x0000000111117810 */ /* 0x000fe20007ffe0ff */
[----:B------:R-:W-:Y:S01]  /*0370*/  VIADD R15, R15, 0x1 ;  /* 0x000000010f0f7836 */ /* 0x000fe20000000000 */
[----:B0-----:R-:W-:Y:S01]  /*0380*/  IADD3 R14, PT, PT, R14, 0x8, RZ ;  /* 0x000000080e0e7810 */ /* 0x001fe20007ffe0ff */
[----:B------:R-:W-:Y:S01]  /*0390*/  VIADD R12, R12, 0x1 ;  /* 0x000000010c0c7836 */ /* 0x000fe20000000000 */
[----:B------:R-:W-:-:S02]  /*03a0*/  ISETP.GE.U32.AND P0, PT, R16, 0xf, PT ;  /* 0x0000000f1000780c */ /* 0x000fc40003f06070 */
[----:B------:R-:W-:Y:S01]  /*03b0*/  ISETP.LT.AND P1, PT, R15, UR11, PT ;  /* 0x0000000b0f007c0c */ /* 0x000fe2000bf21270 */
[----:B-1----:R-:W-:-:S12]  /*03c0*/  DFMA R2, R6, R8, R2 ;  /* 0x000000080602722b */ /* 0x002fd80000000002 */
[----:B------:R-:W-:Y:S05]  /*03d0*/  @!P0 BRA P1, `(.L_x_162) ;  /* 0xfffffffc00d08947 */ /* 0x000fea000083ffff */
.L_x_161:
[----:B------:R-:W-:Y:S05]  /*03e0*/  BSYNC.RECONVERGENT B0 ;  /* 0x0000000000007941 */ /* 0x000fea0003800200 */
.L_x_160:
[----:B------:R-:W-:Y:S06]  /*03f0*/  BAR.SYNC.DEFER_BLOCKING 0x0 ;  /* 0x0000000000007b1d */ /* 0x000fec0000010000 */
[----:B------:R-:W-:Y:S05]  /*0400*/  BRA.U UP0, `(.L_x_163) ;  /* 0xfffffffd006c7547 */ /* 0x000fea000b83ffff */
.L_x_159:
[----:B------:R-:W-:-:S13]  /*0410*/  ISETP.GE.AND P0, PT, R0, UR10, PT ;  /* 0x0000000a00007c0c */ /* 0x000fda000bf06270 */
[----:B------:R-:W-:Y:S05]  /*0420*/  @P0 EXIT ;  /* 0x000000000000094d */ /* 0x000fea0003800000 */
[----:B0-----:R-:W0:Y:S01]  /*0430*/  LDS.64 R4, [R13] ;  /* 0x000000000d047984 */ /* 0x001e220000000a00 */
[----:B------:R-:W1:Y:S01]  /*0440*/  LDC.64 R6, c[0x0][0x398] ;  /* 0x0000e600ff067b82 */ /* 0x000e620000000a00 */
[----:B0-----:R-:W-:Y:S01]  /*0450*/  DADD R4, R4, R2 ;  /* 0x0000000004047229 */ /* 0x001fe20000000002 */
[----:B-1----:R-:W-:-:S06]  /*0460*/  IMAD.WIDE R2, R0, 0x8, R6 ;  /* 0x0000000800027825 */ /* 0x002fcc00078e0206 */
[----:B------:R-:W-:Y:S01]  /*0470*/  STG.E.64 desc[UR8][R2.64], R4 ;  /* 0x0000000402007986 */ /* 0x000fe2000c101b08 */
[----:B------:R-:W-:Y:S05]  /*0480*/  EXIT ;  /* 0x000000000000794d */ /* 0x000fea0003800000 */
.L_x_164:
        /* <DEDUP_REMOVED lines=15> */
.L_x_183:


//--------------------- .nv.shared.reserved.0     --------------------------
	.section	.nv.shared.reserved.0,"aw",@nobits
	.weak		__nv_reservedSMEM_offset_0_alias
	.size		__nv_reservedSMEM_offset_0_alias, 0, 64
	.other		__nv_reservedSMEM_offset_0_alias,@"STO_CUDA_RESERVED_SHARED STV_DEFAULT"
__nv_reservedSMEM_offset_0_alias:
	.zero		0
	.zero		64


//--------------------- .nv.shared._Z34batch_update_hidden_weights_kernelPdS_S_iiid --------------------------
	.section	.nv.shared._Z34batch_update_hidden_weights_kernelPdS_S_iiid,"aw",@nobits
	.sectionflags	@""
	.align	8
.nv.shared._Z34batch_update_hidden_weights_kernelPdS_S_iiid:
	.zero		3072


//--------------------- .nv.shared._Z34batch_update_output_weights_kernelPdS_S_iiid --------------------------
	.section	.nv.shared._Z34batch_update_output_weights_kernelPdS_S_iiid,"aw",@nobits
	.sectionflags	@""
	.align	8
.nv.shared._Z34batch_update_output_weights_kernelPdS_S_iiid:
	.zero		3072


//--------------------- .nv.shared._Z24softmax_kernel_optimizedPdi --------------------------
	.section	.nv.shared._Z24softmax_kernel_optimizedPdi,"aw",@nobits
	.sectionflags	@""
	.align	8
.nv.shared._Z24softmax_kernel_optimizedPdi:
	.zero		3088


//--------------------- .nv.shared._Z31forward_output_kernel_optimizedPdS_S_S_ii --------------------------
	.section	.nv.shared._Z31forward_output_kernel_optimizedPdS_S_S_ii,"aw",@nobits
	.sectionflags	@""
	.align	8
.nv.shared._Z31forward_output_kernel_optimizedPdS_S_S_ii:
	.zero		1280


//--------------------- .nv.shared._Z31forward_hidden_kernel_optimizedPdS_S_S_ii --------------------------
	.section	.nv.shared._Z31forward_hidden_kernel_optimizedPdS_S_S_ii,"aw",@nobits
	.sectionflags	@""
	.align	8
.nv.shared._Z31forward_hidden_kernel_optimizedPdS_S_S_ii:
	.zero		1280


//--------------------- .nv.constant0._Z31batch_update_hidden_bias_kernelPdS_iid --------------------------
	.section	.nv.constant0._Z31batch_update_hidden_bias_kernelPdS_iid,"a",@progbits
	.sectionflags	@""
	.align	4
.nv.constant0._Z31batch_update_hidden_bias_kernelPdS_iid:
	.zero		928


//--------------------- .nv.constant0._Z31batch_update_output_bias_kernelPdS_iid --------------------------
	.section	.nv.constant0._Z31batch_update_output_bias_kernelPdS_iid,"a",@progbits
	.sectionflags	@""
	.align	4
.nv.constant0._Z31batch_update_output_bias_kernelPdS_iid:
	.zero		928


//--------------------- .nv.constant0._Z34batch_update_hidden_weights_kernelPdS_S_iiid --------------------------
	.section	.nv.constant0._Z34batch_update_hidden_weights_kernelPdS_S_iiid,"a",@progbits
	.sectionflags	@""
	.align	4
.nv.constant0._Z34batch_update_hidden_weights_kernelPdS_S_iiid:
	.zero		944


//--------------------- .nv.constant0._Z34batch_update_output_weights_kernelPdS_S_iiid --------------------------
	.section	.nv.constant0._Z34batch_update_output_weights_kernelPdS_S_iiid,"a",@progbits
	.sectionflags	@""
	.align	4
.nv.constant0._Z34batch_update_output_weights_kernelPdS_S_iiid:
	.zero		944


//--------------------- .nv.constant0._Z36batch_compute_hidden_gradient_kernelPdS_S_S_iii --------------------------
	.section	.nv.constant0._Z36batch_compute_hidden_gradient_kernelPdS_S_S_iii,"a",@progbits
	.sectionflags	@""
	.align	4
.nv.constant0._Z36batch_compute_hidden_gradient_kernelPdS_S_S_iii:
	.zero		940


//--------------------- .nv.constant0._Z36batch_compute_output_gradient_kernelPdS_S_ii --------------------------
	.section	.nv.constant0._Z36batch_compute_output_gradient_kernelPdS_S_ii,"a",@progbits
	.sectionflags	@""
	.align	4
.nv.constant0._Z36batch_compute_output_gradient_kernelPdS_S_ii:
	.zero		928


//--------------------- .nv.constant0._Z20batch_softmax_kernelPdii --------------------------
	.section	.nv.constant0._Z20batch_softmax_kernelPdii,"a",@progbits
	.sectionflags	@""
	.align	4
.nv.constant0._Z20batch_softmax_kernelPdii:
	.zero		912


//--------------------- .nv.constant0._Z27batch_forward_output_kernelPdS_S_S_iii --------------------------
	.section	.nv.constant0._Z27batch_forward_output_kernelPdS_S_S_iii,"a",@progbits
	.sectionflags	@""
	.align	4
.nv.constant0._Z27batch_forward_output_kernelPdS_S_S_iii:
	.zero		940


//--------------------- .nv.constant0._Z17batch_relu_kernelPdii --------------------------
	.section	.nv.constant0._Z17batch_relu_kernelPdii,"a",@progbits
	.sectionflags	@""
	.align	4
.nv.constant0._Z17batch_relu_kernelPdii:
	.zero		912


//--------------------- .nv.constant0._Z27batch_forward_hidden_kernelPdS_S_S_iii --------------------------
	.section	.nv.constant0._Z27batch_forward_hidden_kernelPdS_S_S_iii,"a",@progbits
	.sectionflags	@""
	.align	4
.nv.constant0._Z27batch_forward_hidden_kernelPdS_S_S_iii:
	.zero		940


//--------------------- .nv.constant0._Z24softmax_kernel_optimizedPdi --------------------------
	.section	.nv.constant0._Z24softmax_kernel_optimizedPdi,"a",@progbits
	.sectionflags	@""
	.align	4
.nv.constant0._Z24softmax_kernel_optimizedPdi:
	.zero		908


//--------------------- .nv.constant0._Z31forward_output_kernel_optimizedPdS_S_S_ii --------------------------
	.section	.nv.constant0._Z31forward_output_kernel_optimizedPdS_S_S_ii,"a",@progbits
	.sectionflags	@""
	.align	4
.nv.constant0._Z31forward_output_kernel_optimizedPdS_S_S_ii:
	.zero		936


//--------------------- .nv.constant0._Z31forward_hidden_kernel_optimizedPdS_S_S_ii --------------------------
	.section	.nv.constant0._Z31forward_hidden_kernel_optimizedPdS_S_S_ii,"a",@progbits
	.sectionflags	@""
	.align	4
.nv.constant0._Z31forward_hidden_kernel_optimizedPdS_S_S_ii:
	.zero		936


//--------------------- SYMBOLS --------------------------

	.type		.nv.reservedSmem.offset0,@object
	.size		.nv.reservedSmem.offset0,0x4
	.type		.nv.reservedSmem.cap,@object
	.size		.nv.reservedSmem.cap,0x4
